def matmul_kernel(
    a_ptr,
    b_ptr,
    c_ptr,
    M,
    N,
    K,
    stride_am,
    stride_ak,
    stride_bk,
    stride_bn,
    stride_cm,
    stride_cn,
    BLOCK_M: tl.constexpr,
    BLOCK_N: tl.constexpr,
    BLOCK_K: tl.constexpr,
    GROUP_M: tl.constexpr,
):
    pid = tl.program_id(axis=0)
    num_pid_m = tl.cdiv(M, BLOCK_M)
    num_pid_n = tl.cdiv(N, BLOCK_N)
    num_pid_in_group = GROUP_M * num_pid_n
    group_id = pid // num_pid_in_group
    first_pid_m = group_id * GROUP_M
    group_size_m = min(num_pid_m - first_pid_m, GROUP_M)
    pid_m = first_pid_m + ((pid % num_pid_in_group) % group_size_m)
    pid_n = (pid % num_pid_in_group) // group_size_m

    offs_am = (pid_m * BLOCK_M + tl.arange(0, BLOCK_M)) % M
    offs_bn = (pid_n * BLOCK_N + tl.arange(0, BLOCK_N)) % N
    offs_k = tl.arange(0, BLOCK_K)
    a_ptrs = a_ptr + offs_am[:, None] * stride_am + offs_k[None, :] * stride_ak
    b_ptrs = b_ptr + offs_k[:, None] * stride_bk + offs_bn[None, :] * stride_bn

    acc = tl.zeros((BLOCK_M, BLOCK_N), dtype=tl.float32)
    for kk in range(0, tl.cdiv(K, BLOCK_K)):
        a = tl.load(a_ptrs, mask=offs_k[None, :] < K - kk * BLOCK_K, other=0.0)
        b = tl.load(b_ptrs, mask=offs_k[:, None] < K - kk * BLOCK_K, other=0.0)
        acc = tl.dot(a, b, acc)
        a_ptrs += BLOCK_K * stride_ak
        b_ptrs += BLOCK_K * stride_bk

    c = acc.to(c_ptr.dtype.element_ty)
    offs_cm = pid_m * BLOCK_M + tl.arange(0, BLOCK_M)
    offs_cn = pid_n * BLOCK_N + tl.arange(0, BLOCK_N)
    c_ptrs = c_ptr + offs_cm[:, None] * stride_cm + offs_cn[None, :] * stride_cn
    mask = (offs_cm[:, None] < M) & (offs_cn[None, :] < N)
    tl.store(c_ptrs, c, mask=mask)

# config = {"BLOCK_K": 64, "BLOCK_M": 512, "BLOCK_N": 64, "GROUP_M": 8, "arch": "sm_90", "dtype": "fp16", "num_ctas": 1, "num_stages": 3, "num_warps": 4}
# arch = sm_90


// ===== COMPILED SASS (sm_90a) =====

	.target	sm_90a

	.elftype	@"ET_EXEC"


//--------------------- .note.nv.tkinfo           --------------------------
	.section	.note.nv.tkinfo,"",@"SHT_NOTE"
	.sectionflags	@"SHF_NOTE_NV_TKINFO"
	.tkinfo
        /*0018*/ 	.word	0x00000002
        /*0030*/ 	.string	""
        /*0030*/ 	.string	"ptxas"
        /*0030*/ 	.string	"Cuda compilation tools, release 13.0, V13.0.88"
        /*0030*/ 	.string	"Build cuda_13.0.r13.0/compiler.36424714_0"
        /*0030*/ 	.string	"-v  -suppress-debug-info  -lineinfo  -arch sm_90a "



//--------------------- .note.nv.cuinfo           --------------------------
	.section	.note.nv.cuinfo,"",@"SHT_NOTE"
	.sectionflags	@"SHF_NOTE_NV_CUINFO"
        /*0018*/ 	.short	0x0002
        /*001a*/ 	.short	0x005a
        /*001c*/ 	.short	0x0082
	.zero		2


//--------------------- .nv.info                  --------------------------
	.section	.nv.info,"",@"SHT_CUDA_INFO"
	.align	4


	//----- nvinfo : EIATTR_REGCOUNT
	.align		4
        /*0000*/ 	.byte	0x04, 0x2f
        /*0002*/ 	.short	(.L_1 - .L_0)
	.align		4
.L_0:
        /*0004*/ 	.word	index@(matmul_kernel)
        /*0008*/ 	.word	0x000000ff


	//----- nvinfo : EIATTR_FRAME_SIZE
	.align		4
.L_1:
        /*000c*/ 	.byte	0x04, 0x11
        /*000e*/ 	.short	(.L_3 - .L_2)
	.align		4
.L_2:
        /*0010*/ 	.word	index@(matmul_kernel)
        /*0014*/ 	.word	0x00000f38


	//----- nvinfo : EIATTR_MIN_STACK_SIZE
	.align		4
.L_3:
        /*0018*/ 	.byte	0x04, 0x12
        /*001a*/ 	.short	(.L_5 - .L_4)
	.align		4
.L_4:
        /*001c*/ 	.word	index@(matmul_kernel)
        /*0020*/ 	.word	0x00000f38
.L_5:


//--------------------- .nv.compat                --------------------------
	.section	.nv.compat,"",@"SHT_CUDA_COMPAT_INFO"
	.align	4
        /*0000*/ 	.byte	0x02, 0x09, 0x01, 0x00, 0x02, 0x02, 0x04, 0x00, 0x02, 0x05, 0x05, 0x00, 0x03, 0x07, 0x01, 0x01
        /*0010*/ 	.byte	0x02, 0x03, 0x00, 0x00, 0x02, 0x06, 0x01, 0x00, 0x04, 0x0b, 0x08, 0x00, 0x00, 0x00, 0x00, 0x00
        /*0020*/ 	.byte	0x00, 0x00, 0x00, 0x00


//--------------------- .nv.info.matmul_kernel    --------------------------
	.section	.nv.info.matmul_kernel,"",@"SHT_CUDA_INFO"
	.sectionflags	@""
	.align	4


	//----- nvinfo : EIATTR_CUDA_API_VERSION
	.align		4
        /*0000*/ 	.byte	0x04, 0x37
        /*0002*/ 	.short	(.L_7 - .L_6)
.L_6:
        /*0004*/ 	.word	0x00000082


	//----- nvinfo : EIATTR_KPARAM_INFO
	.align		4
.L_7:
        /*0008*/ 	.byte	0x04, 0x17
        /*000a*/ 	.short	(.L_9 - .L_8)
.L_8:
        /*000c*/ 	.word	0x00000000
        /*0010*/ 	.short	0x000d
        /*0012*/ 	.short	0x0048
        /*0014*/ 	.byte	0x00, 0xf4, 0x21, 0x00


	//----- nvinfo : EIATTR_KPARAM_INFO
	.align		4
.L_9:
        /*0018*/ 	.byte	0x04, 0x17
        /*001a*/ 	.short	(.L_11 - .L_10)
.L_10:
        /*001c*/ 	.word	0x00000000
        /*0020*/ 	.short	0x000c
        /*0022*/ 	.short	0x0040
        /*0024*/ 	.byte	0x00, 0xf4, 0x21, 0x00


	//----- nvinfo : EIATTR_KPARAM_INFO
	.align		4
.L_11:
        /*0028*/ 	.byte	0x04, 0x17
        /*002a*/ 	.short	(.L_13 - .L_12)
.L_12:
        /*002c*/ 	.word	0x00000000
        /*0030*/ 	.short	0x000b
        /*0032*/ 	.short	0x0038
        /*0034*/ 	.byte	0x00, 0xf0, 0x11, 0x00


	//----- nvinfo : EIATTR_KPARAM_INFO
	.align		4
.L_13:
        /*0038*/ 	.byte	0x04, 0x17
        /*003a*/ 	.short	(.L_15 - .L_14)
.L_14:
        /*003c*/ 	.word	0x00000000
        /*0040*/ 	.short	0x000a
        /*0042*/ 	.short	0x0034
        /*0044*/ 	.byte	0x00, 0xf0, 0x11, 0x00


	//----- nvinfo : EIATTR_KPARAM_INFO
	.align		4
.L_15:
        /*0048*/ 	.byte	0x04, 0x17
        /*004a*/ 	.short	(.L_17 - .L_16)
.L_16:
        /*004c*/ 	.word	0x00000000
        /*0050*/ 	.short	0x0009
        /*0052*/ 	.short	0x0030
        /*0054*/ 	.byte	0x00, 0xf0, 0x11, 0x00


	//----- nvinfo : EIATTR_KPARAM_INFO
	.align		4
.L_17:
        /*0058*/ 	.byte	0x04, 0x17
        /*005a*/ 	.short	(.L_19 - .L_18)
.L_18:
        /*005c*/ 	.word	0x00000000
        /*0060*/ 	.short	0x0008
        /*0062*/ 	.short	0x002c
        /*0064*/ 	.byte	0x00, 0xf0, 0x11, 0x00


	//----- nvinfo : EIATTR_KPARAM_INFO
	.align		4
.L_19:
        /*0068*/ 	.byte	0x04, 0x17
        /*006a*/ 	.short	(.L_21 - .L_20)
.L_20:
        /*006c*/ 	.word	0x00000000
        /*0070*/ 	.short	0x0007
        /*0072*/ 	.short	0x0028
        /*0074*/ 	.byte	0x00, 0xf0, 0x11, 0x00


	//----- nvinfo : EIATTR_KPARAM_INFO
	.align		4
.L_21:
        /*0078*/ 	.byte	0x04, 0x17
        /*007a*/ 	.short	(.L_23 - .L_22)
.L_22:
        /*007c*/ 	.word	0x00000000
        /*0080*/ 	.short	0x0006
        /*0082*/ 	.short	0x0024
        /*0084*/ 	.byte	0x00, 0xf0, 0x11, 0x00


	//----- nvinfo : EIATTR_KPARAM_INFO
	.align		4
.L_23:
        /*0088*/ 	.byte	0x04, 0x17
        /*008a*/ 	.short	(.L_25 - .L_24)
.L_24:
        /*008c*/ 	.word	0x00000000
        /*0090*/ 	.short	0x0005
        /*0092*/ 	.short	0x0020
        /*0094*/ 	.byte	0x00, 0xf0, 0x11, 0x00


	//----- nvinfo : EIATTR_KPARAM_INFO
	.align		4
.L_25:
        /*0098*/ 	.byte	0x04, 0x17
        /*009a*/ 	.short	(.L_27 - .L_26)
.L_26:
        /*009c*/ 	.word	0x00000000
        /*00a0*/ 	.short	0x0004
        /*00a2*/ 	.short	0x001c
        /*00a4*/ 	.byte	0x00, 0xf0, 0x11, 0x00


	//----- nvinfo : EIATTR_KPARAM_INFO
	.align		4
.L_27:
        /*00a8*/ 	.byte	0x04, 0x17
        /*00aa*/ 	.short	(.L_29 - .L_28)
.L_28:
        /*00ac*/ 	.word	0x00000000
        /*00b0*/ 	.short	0x0003
        /*00b2*/ 	.short	0x0018
        /*00b4*/ 	.byte	0x00, 0xf0, 0x11, 0x00


	//----- nvinfo : EIATTR_KPARAM_INFO
	.align		4
.L_29:
        /*00b8*/ 	.byte	0x04, 0x17
        /*00ba*/ 	.short	(.L_31 - .L_30)
.L_30:
        /*00bc*/ 	.word	0x00000000
        /*00c0*/ 	.short	0x0002
        /*00c2*/ 	.short	0x0010
        /*00c4*/ 	.byte	0x00, 0xf4, 0x21, 0x00


	//----- nvinfo : EIATTR_KPARAM_INFO
	.align		4
.L_31:
        /*00c8*/ 	.byte	0x04, 0x17
        /*00ca*/ 	.short	(.L_33 - .L_32)
.L_32:
        /*00cc*/ 	.word	0x00000000
        /*00d0*/ 	.short	0x0001
        /*00d2*/ 	.short	0x0008
        /*00d4*/ 	.byte	0x00, 0xf4, 0x21, 0x00


	//----- nvinfo : EIATTR_KPARAM_INFO
	.align		4
.L_33:
        /*00d8*/ 	.byte	0x04, 0x17
        /*00da*/ 	.short	(.L_35 - .L_34)
.L_34:
        /*00dc*/ 	.word	0x00000000
        /*00e0*/ 	.short	0x0000
        /*00e2*/ 	.short	0x0000
        /*00e4*/ 	.byte	0x00, 0xf4, 0x21, 0x00


	//----- nvinfo : EIATTR_SPARSE_MMA_MASK
	.align		4
.L_35:
        /*00e8*/ 	.byte	0x03, 0x50
        /*00ea*/ 	.short	0x0000


	//----- nvinfo : EIATTR_MAXREG_COUNT
	.align		4
        /*00ec*/ 	.byte	0x03, 0x1b
        /*00ee*/ 	.short	0x00ff


	//----- nvinfo : EIATTR_NUM_BARRIERS
	.align		4
        /*00f0*/ 	.byte	0x02, 0x4c
        /*00f2*/ 	.byte	0x01
	.zero		1


	//----- nvinfo : EIATTR_ANNOTATIONS
	.align		4
        /*00f4*/ 	.byte	0x04, 0x55
        /*00f6*/ 	.short	(.L_37 - .L_36)


	//   ....[0]....
.L_36:
        /*00f8*/ 	.word	0x00000001
        /*00fc*/ 	.byte	0x40, 0x09, 0x00, 0x00, 0x01, 0x00, 0x00, 0x00, 0x70, 0x09, 0x00, 0x00, 0x01, 0x00, 0x00, 0x00
        /* <DEDUP_REMOVED lines=1487> */
        /*5dfc*/ 	.byte	0x90, 0xa6, 0x01, 0x00


	//----- nvinfo : EIATTR_MERCURY_ISA_VERSION
	.align		4
.L_37:
        /*5e00*/ 	.byte	0x03, 0x5f
        /*5e02*/ 	.short	0x0101


	//----- nvinfo : EIATTR_EXIT_INSTR_OFFSETS
	.align		4
        /*5e04*/ 	.byte	0x04, 0x1c
        /*5e06*/ 	.short	(.L_39 - .L_38)


	//   ....[0]....
.L_38:
        /*5e08*/ 	.word	0x00020730


	//   ....[1]....
        /*5e0c*/ 	.word	0x00020760


	//----- nvinfo : EIATTR_REQNTID
	.align		4
.L_39:
        /*5e10*/ 	.byte	0x04, 0x10
        /*5e12*/ 	.short	(.L_41 - .L_40)
.L_40:
        /*5e14*/ 	.word	0x00000080
        /*5e18*/ 	.word	0x00000001
        /*5e1c*/ 	.word	0x00000001


	//----- nvinfo : EIATTR_CBANK_PARAM_SIZE
	.align		4
.L_41:
        /*5e20*/ 	.byte	0x03, 0x19
        /*5e22*/ 	.short	0x0050


	//----- nvinfo : EIATTR_PARAM_CBANK
	.align		4
        /*5e24*/ 	.byte	0x04, 0x0a
        /*5e26*/ 	.short	(.L_43 - .L_42)
	.align		4
.L_42:
        /*5e28*/ 	.word	index@(.nv.constant0.matmul_kernel)
        /*5e2c*/ 	.short	0x0210
        /*5e2e*/ 	.short	0x0050


	//----- nvinfo : EIATTR_SW_WAR
	.align		4
.L_43:
        /*5e30*/ 	.byte	0x04, 0x36
        /*5e32*/ 	.short	(.L_45 - .L_44)
.L_44:
        /*5e34*/ 	.word	0x00000008
.L_45:


//--------------------- .nv.callgraph             --------------------------
	.section	.nv.callgraph,"",@"SHT_CUDA_CALLGRAPH"
	.align	4
	.sectionentsize	8
	.align		4
        /*0000*/ 	.word	0x00000000
	.align		4
        /*0004*/ 	.word	0xffffffff
	.align		4
        /*0008*/ 	.word	0x00000000
	.align		4
        /*000c*/ 	.word	0xfffffffe
	.align		4
        /*0010*/ 	.word	0x00000000
	.align		4
        /*0014*/ 	.word	0xfffffffd
	.align		4
        /*0018*/ 	.word	0x00000000
	.align		4
        /*001c*/ 	.word	0xfffffffc


//--------------------- .text.matmul_kernel       --------------------------
	.section	.text.matmul_kernel,"ax",@progbits
	.align	128
        .global         matmul_kernel
        .type           matmul_kernel,@function
        .size           matmul_kernel,(.L_x_3 - matmul_kernel)
        .other          matmul_kernel,@"STO_CUDA_ENTRY STV_DEFAULT"
matmul_kernel:
.text.matmul_kernel:
[----:B------:R-:W0:Y:S08]  /*0000*/  LDC R1, c[0x0][0x28] ;  /* 0x00000a00ff017b82 */ /* 0x000e300000000800 */
[----:B------:R-:W1:Y:S01]  /*0010*/  LDC.64 R2, c[0x0][0x228] ;  /* 0x00008a00ff027b82 */ /* 0x000e620000000a00 */
[----:B------:R-:W2:Y:S01]  /*0020*/  S2R R7, SR_CTAID.X ;  /* 0x0000000000077919 */ /* 0x000ea20000002500 */
[----:B0-----:R-:W-:Y:S01]  /*0030*/  VIADD R1, R1, 0xfffff0c8 ;  /* 0xfffff0c801017836 */ /* 0x001fe20000000000 */
[----:B------:R-:W-:Y:S01]  /*0040*/  ULDC.64 UR60, c[0x0][0x208] ;  /* 0x00008200003c7ab9 */ /* 0x000fe20000000a00 */
[----:B------:R-:W-:Y:S01]  /*0050*/  CS2R R28, SRZ ;  /* 0x00000000001c7805 */ /* 0x000fe2000001ff00 */
[----:B------:R-:W0:Y:S01]  /*0060*/  S2R R25, SR_TID.X ;  /* 0x0000000000197919 */ /* 0x000e220000002100 */
[----:B------:R-:W-:-:S02]  /*0070*/  CS2R R30, SRZ ;  /* 0x00000000001e7805 */ /* 0x000fc4000001ff00 */
[----:B------:R-:W-:Y:S01]  /*0080*/  CS2R R64, SRZ ;  /* 0x0000000000407805 */ /* 0x000fe2000001ff00 */
[----:B------:R-:W3:Y:S01]  /*0090*/  LDC R24, c[0x0][0x230] ;  /* 0x00008c00ff187b82 */ /* 0x000ee20000000800 */
[----:B------:R-:W-:Y:S02]  /*00a0*/  CS2R R66, SRZ ;  /* 0x0000000000427805 */ /* 0x000fe4000001ff00 */
[----:B------:R-:W-:Y:S02]  /*00b0*/  CS2R R60, SRZ ;  /* 0x00000000003c7805 */ /* 0x000fe4000001ff00 */
[----:B------:R-:W-:Y:S02]  /*00c0*/  CS2R R62, SRZ ;  /* 0x00000000003e7805 */ /* 0x000fe4000001ff00 */
[----:B------:R-:W-:Y:S02]  /*00d0*/  CS2R R92, SRZ ;  /* 0x00000000005c7805 */ /* 0x000fe4000001ff00 */
[----:B------:R-:W-:-:S02]  /*00e0*/  CS2R R94, SRZ ;  /* 0x00000000005e7805 */ /* 0x000fc4000001ff00 */
[----:B------:R-:W-:Y:S02]  /*00f0*/  CS2R R96, SRZ ;  /* 0x0000000000607805 */ /* 0x000fe4000001ff00 */
        /* <DEDUP_REMOVED lines=8> */
[----:B------:R-:W-:Y:S01]  /*0180*/  CS2R R142, SRZ ;  /* 0x00000000008e7805 */ /* 0x000fe2000001ff00 */
[----:B-1----:R-:W-:Y:S01]  /*0190*/  VIADD R0, R3, 0x3f ;  /* 0x0000003f03007836 */ /* 0x002fe20000000000 */
[----:B------:R-:W-:Y:S02]  /*01a0*/  CS2R R32, SRZ ;  /* 0x0000000000207805 */ /* 0x000fe4000001ff00 */
[----:B------:R-:W-:-:S02]  /*01b0*/  CS2R R34, SRZ ;  /* 0x0000000000227805 */ /* 0x000fc4000001ff00 */
[----:B------:R-:W-:Y:S02]  /*01c0*/  CS2R R132, SRZ ;  /* 0x0000000000847805 */ /* 0x000fe4000001ff00 */
[----:B------:R-:W-:Y:S02]  /*01d0*/  CS2R R134, SRZ ;  /* 0x0000000000867805 */ /* 0x000fe4000001ff00 */
[----:B------:R-:W-:Y:S02]  /*01e0*/  SHF.R.S32.HI R5, RZ, 0x1f, R0 ;  /* 0x0000001fff057819 */ /* 0x000fe40000011400 */
[----:B------:R-:W-:Y:S02]  /*01f0*/  CS2R R100, SRZ ;  /* 0x0000000000647805 */ /* 0x000fe4000001ff00 */
[----:B------:R-:W-:Y:S01]  /*0200*/  CS2R R102, SRZ ;  /* 0x0000000000667805 */ /* 0x000fe2000001ff00 */
[----:B---3--:R-:W-:Y:S01]  /*0210*/  VIADD R24, R24, 0x3f ;  /* 0x0000003f18187836 */ /* 0x008fe20000000000 */
[----:B------:R-:W-:-:S02]  /*0220*/  LEA.HI R5, R5, R0, RZ, 0x6 ;  /* 0x0000000005057211 */ /* 0x000fc400078f30ff */
[----:B------:R-:W-:Y:S02]  /*0230*/  CS2R R68, SRZ ;  /* 0x0000000000447805 */ /* 0x000fe4000001ff00 */
[----:B--2---:R-:W-:Y:S02]  /*0240*/  IABS R10, R7 ;  /* 0x00000007000a7213 */ /* 0x004fe40000000000 */
[----:B------:R-:W-:Y:S02]  /*0250*/  CS2R R70, SRZ ;  /* 0x0000000000467805 */ /* 0x000fe4000001ff00 */
[----:B------:R-:W-:Y:S02]  /*0260*/  SHF.R.S32.HI R5, RZ, 0x6, R5 ;  /* 0x00000006ff057819 */ /* 0x000fe40000011405 */
[----:B------:R-:W-:Y:S02]  /*0270*/  CS2R R36, SRZ ;  /* 0x0000000000247805 */ /* 0x000fe4000001ff00 */
[----:B------:R-:W-:-:S02]  /*0280*/  CS2R R38, SRZ ;  /* 0x0000000000267805 */ /* 0x000fc4000001ff00 */
[----:B------:R-:W-:Y:S02]  /*0290*/  CS2R R104, SRZ ;  /* 0x0000000000687805 */ /* 0x000fe4000001ff00 */
[----:B------:R-:W-:Y:S01]  /*02a0*/  CS2R R106, SRZ ;  /* 0x00000000006a7805 */ /* 0x000fe2000001ff00 */
[----:B------:R-:W-:Y:S01]  /*02b0*/  IMAD.SHL.U32 R6, R5, 0x8, RZ ;  /* 0x0000000805067824 */ /* 0x000fe200078e00ff */
[----:B------:R-:W-:Y:S02]  /*02c0*/  CS2R R136, SRZ ;  /* 0x0000000000887805 */ /* 0x000fe4000001ff00 */
[----:B------:R-:W-:Y:S02]  /*02d0*/  CS2R R138, SRZ ;  /* 0x00000000008a7805 */ /* 0x000fe4000001ff00 */
[----:B------:R-:W-:Y:S02]  /*02e0*/  CS2R R72, SRZ ;  /* 0x0000000000487805 */ /* 0x000fe4000001ff00 */
[----:B------:R-:W-:-:S02]  /*02f0*/  CS2R R74, SRZ ;  /* 0x00000000004a7805 */ /* 0x000fc4000001ff00 */
[-C--:B------:R-:W-:Y:S02]  /*0300*/  IABS R9, R6.reuse ;  /* 0x0000000600097213 */ /* 0x080fe40000000000 */
[----:B------:R-:W-:Y:S02]  /*0310*/  CS2R R40, SRZ ;  /* 0x0000000000287805 */ /* 0x000fe4000001ff00 */
[----:B------:R-:W-:Y:S02]  /*0320*/  IABS R12, R6 ;  /* 0x00000006000c7213 */ /* 0x000fe40000000000 */
[----:B------:R-:W-:Y:S01]  /*0330*/  CS2R R42, SRZ ;  /* 0x00000000002a7805 */ /* 0x000fe2000001ff00 */
[----:B------:R-:W1:Y:S01]  /*0340*/  I2F.RP R0, R9 ;  /* 0x0000000900007306 */ /* 0x000e620000209400 */
        /* <DEDUP_REMOVED lines=13> */
[----:B------:R-:W-:Y:S01]  /*0420*/  CS2R R82, SRZ ;  /* 0x0000000000527805 */ /* 0x000fe2000001ff00 */
[----:B-1----:R-:W1:Y:S01]  /*0430*/  MUFU.RCP R0, R0 ;  /* 0x0000000000007308 */ /* 0x002e620000001000 */
        /* <DEDUP_REMOVED lines=8> */
[----:B------:R-:W-:Y:S01]  /*04c0*/  CS2R R14, SRZ ;  /* 0x00000000000e7805 */ /* 0x000fe2000001ff00 */
[----:B-1----:R-:W-:Y:S02]  /*04d0*/  VIADD R4, R0, 0xffffffe ;  /* 0x0ffffffe00047836 */ /* 0x002fe40000000000 */
[----:B------:R-:W-:Y:S02]  /*04e0*/  IMAD.MOV R0, RZ, RZ, -R12 ;  /* 0x000000ffff007224 */ /* 0x000fe400078e0a0c */
[----:B------:R1:W2:Y:S02]  /*04f0*/  F2I.FTZ.U32.TRUNC.NTZ R5, R4 ;  /* 0x0000000400057305 */ /* 0x0002a4000021f000 */
[----:B-1----:R-:W-:Y:S02]  /*0500*/  IMAD.MOV.U32 R4, RZ, RZ, RZ ;  /* 0x000000ffff047224 */ /* 0x002fe400078e00ff */
[----:B--2---:R-:W-:-:S04]  /*0510*/  IMAD.MOV R8, RZ, RZ, -R5 ;  /* 0x000000ffff087224 */ /* 0x004fc800078e0a05 */
[----:B------:R-:W-:Y:S02]  /*0520*/  IMAD R11, R8, R9, RZ ;  /* 0x00000009080b7224 */ /* 0x000fe400078e02ff */
[----:B------:R-:W-:Y:S02]  /*0530*/  IMAD.MOV.U32 R8, RZ, RZ, R10 ;  /* 0x000000ffff087224 */ /* 0x000fe400078e000a */
[----:B------:R-:W-:-:S06]  /*0540*/  IMAD.HI.U32 R5, R5, R11, R4 ;  /* 0x0000000b05057227 */ /* 0x000fcc00078e0004 */
[----:B------:R-:W-:-:S04]  /*0550*/  IMAD.HI.U32 R5, R5, R8, RZ ;  /* 0x0000000805057227 */ /* 0x000fc800078e00ff */
[----:B------:R-:W-:-:S05]  /*0560*/  IMAD R0, R5, R0, R8 ;  /* 0x0000000005007224 */ /* 0x000fca00078e0208 */
[----:B------:R-:W-:-:S13]  /*0570*/  ISETP.GT.U32.AND P1, PT, R9, R0, PT ;  /* 0x000000000900720c */ /* 0x000fda0003f24070 */
[----:B------:R-:W-:Y:S02]  /*0580*/  @!P1 IMAD.IADD R0, R0, 0x1, -R9 ;  /* 0x0000000100009824 */ /* 0x000fe400078e0a09 */
[----:B------:R-:W-:Y:S01]  /*0590*/  @!P1 VIADD R5, R5, 0x1 ;  /* 0x0000000105059836 */ /* 0x000fe20000000000 */
[----:B------:R-:W-:Y:S02]  /*05a0*/  ISETP.NE.AND P1, PT, R6, RZ, PT ;  /* 0x000000ff0600720c */ /* 0x000fe40003f25270 */
[----:B------:R-:W-:Y:S02]  /*05b0*/  ISETP.GE.U32.AND P0, PT, R0, R9, PT ;  /* 0x000000090000720c */ /* 0x000fe40003f06070 */
[----:B------:R-:W-:-:S04]  /*05c0*/  LOP3.LUT R0, R7, R6, RZ, 0x3c, !PT ;  /* 0x0000000607007212 */ /* 0x000fc800078e3cff */
[----:B------:R-:W-:Y:S01]  /*05d0*/  ISETP.GE.AND P2, PT, R0, RZ, PT ;  /* 0x000000ff0000720c */ /* 0x000fe20003f46270 */
[----:B------:R-:W-:-:S06]  /*05e0*/  VIADD R0, R2, 0x1ff ;  /* 0x000001ff02007836 */ /* 0x000fcc0000000000 */
[----:B------:R-:W-:-:S04]  /*05f0*/  @P0 VIADD R5, R5, 0x1 ;  /* 0x0000000105050836 */ /* 0x000fc80000000000 */
[----:B------:R-:W-:Y:S01]  /*0600*/  IMAD.MOV.U32 R4, RZ, RZ, R5 ;  /* 0x000000ffff047224 */ /* 0x000fe200078e0005 */
[----:B------:R-:W-:-:S03]  /*0610*/  SHF.R.S32.HI R5, RZ, 0x1f, R0 ;  /* 0x0000001fff057819 */ /* 0x000fc60000011400 */
[----:B------:R-:W-:Y:S01]  /*0620*/  @!P2 IMAD.MOV R4, RZ, RZ, -R4 ;  /* 0x000000ffff04a224 */ /* 0x000fe200078e0a04 */
[----:B------:R-:W-:Y:S02]  /*0630*/  @!P1 LOP3.LUT R4, RZ, R6, RZ, 0x33, !PT ;  /* 0x00000006ff049212 */ /* 0x000fe400078e33ff */
[----:B------:R-:W-:-:S03]  /*0640*/  LEA.HI R5, R5, R0, RZ, 0x9 ;  /* 0x0000000005057211 */ /* 0x000fc600078f48ff */
[----:B------:R-:W-:Y:S02]  /*0650*/  IMAD.SHL.U32 R8, R4, 0x8, RZ ;  /* 0x0000000804087824 */ /* 0x000fe400078e00ff */
[----:B------:R-:W-:-:S03]  /*0660*/  IMAD.MOV R4, RZ, RZ, -R4 ;  /* 0x000000ffff047224 */ /* 0x000fc600078e0a04 */
[----:B------:R-:W-:Y:S01]  /*0670*/  LEA.HI.SX32 R5, R5, -R8, 0x17 ;  /* 0x8000000805057211 */ /* 0x000fe200078fbaff */
[----:B------:R-:W-:-:S03]  /*0680*/  IMAD R6, R6, R4, R7 ;  /* 0x0000000406067224 */ /* 0x000fc600078e0207 */
[----:B------:R-:W-:Y:S02]  /*0690*/  VIMNMX R13, R5, 0x8, PT ;  /* 0x00000008050d7848 */ /* 0x000fe40003fe0100 */
[----:B------:R-:W-:Y:S02]  /*06a0*/  IABS R11, R6 ;  /* 0x00000006000b7213 */ /* 0x000fe40000000000 */
[----:B------:R-:W-:-:S04]  /*06b0*/  IABS R9, R13 ;  /* 0x0000000d00097213 */ /* 0x000fc80000000000 */
[----:B------:R-:W1:Y:S08]  /*06c0*/  I2F.RP R0, R9 ;  /* 0x0000000900007306 */ /* 0x000e700000209400 */
[----:B-1----:R-:W1:Y:S02]  /*06d0*/  MUFU.RCP R0, R0 ;  /* 0x0000000000007308 */ /* 0x002e640000001000 */
[----:B-1----:R-:W-:-:S06]  /*06e0*/  VIADD R5, R0, 0xffffffe ;  /* 0x0ffffffe00057836 */ /* 0x002fcc0000000000 */
[----:B------:R-:W1:Y:S02]  /*06f0*/  F2I.FTZ.U32.TRUNC.NTZ R5, R5 ;  /* 0x0000000500057305 */ /* 0x000e64000021f000 */
[----:B-1----:R-:W-:-:S04]  /*0700*/  IMAD.MOV R10, RZ, RZ, -R5 ;  /* 0x000000ffff0a7224 */ /* 0x002fc800078e0a05 */
[----:B------:R-:W-:Y:S01]  /*0710*/  IMAD.MOV.U32 R4, RZ, RZ, R10 ;  /* 0x000000ffff047224 */ /* 0x000fe200078e000a */
[----:B------:R-:W-:-:S03]  /*0720*/  IABS R10, R13 ;  /* 0x0000000d000a7213 */ /* 0x000fc60000000000 */
[----:B------:R-:W-:Y:S02]  /*0730*/  IMAD R7, R4, R9, RZ ;  /* 0x0000000904077224 */ /* 0x000fe400078e02ff */
[----:B------:R-:W-:Y:S02]  /*0740*/  IMAD.MOV.U32 R4, RZ, RZ, RZ ;  /* 0x000000ffff047224 */ /* 0x000fe400078e00ff */
[----:B------:R-:W-:Y:S02]  /*0750*/  IMAD.MOV R0, RZ, RZ, -R10 ;  /* 0x000000ffff007224 */ /* 0x000fe400078e0a0a */
[----:B------:R-:W-:Y:S01]  /*0760*/  IMAD.HI.U32 R4, R5, R7, R4 ;  /* 0x0000000705047227 */ /* 0x000fe200078e0004 */
[----:B0-----:R-:W-:Y:S01]  /*0770*/  LOP3.LUT R5, R25, 0x7f, RZ, 0xc0, !PT ;  /* 0x0000007f19057812 */ /* 0x001fe200078ec0ff */
[----:B------:R-:W0:Y:S04]  /*0780*/  S2R R7, SR_CgaCtaId ;  /* 0x0000000000077919 */ /* 0x000e280000008800 */
[----:B------:R-:W-:-:S04]  /*0790*/  IMAD.HI.U32 R4, R4, R11, RZ ;  /* 0x0000000b04047227 */ /* 0x000fc800078e00ff */
[----:B------:R-:W-:Y:S01]  /*07a0*/  IMAD R0, R4, R0, R11 ;  /* 0x0000000004007224 */ /* 0x000fe200078e020b */
[----:B------:R-:W-:-:S04]  /*07b0*/  CS2R R10, SRZ ;  /* 0x00000000000a7805 */ /* 0x000fc8000001ff00 */
[----:B------:R-:W-:-:S13]  /*07c0*/  ISETP.GT.U32.AND P1, PT, R9, R0, PT ;  /* 0x000000000900720c */ /* 0x000fda0003f24070 */
[----:B------:R-:W-:Y:S02]  /*07d0*/  @!P1 IMAD.IADD R0, R0, 0x1, -R9 ;  /* 0x0000000100009824 */ /* 0x000fe400078e0a09 */
[----:B------:R-:W-:Y:S01]  /*07e0*/  @!P1 VIADD R4, R4, 0x1 ;  /* 0x0000000104049836 */ /* 0x000fe20000000000 */
[----:B------:R-:W-:Y:S02]  /*07f0*/  ISETP.NE.AND P1, PT, R13, RZ, PT ;  /* 0x000000ff0d00720c */ /* 0x000fe40003f25270 */
[----:B------:R-:W-:Y:S02]  /*0800*/  ISETP.GE.U32.AND P0, PT, R0, R9, PT ;  /* 0x000000090000720c */ /* 0x000fe40003f06070 */
[----:B------:R-:W-:-:S04]  /*0810*/  LOP3.LUT R0, R6, R13, RZ, 0x3c, !PT ;  /* 0x0000000d06007212 */ /* 0x000fc800078e3cff */
[----:B------:R-:W-:-:S07]  /*0820*/  ISETP.GE.AND P2, PT, R0, RZ, PT ;  /* 0x000000ff0000720c */ /* 0x000fce0003f46270 */
[----:B------:R-:W-:Y:S01]  /*0830*/  @P0 VIADD R4, R4, 0x1 ;  /* 0x0000000104040836 */ /* 0x000fe20000000000 */
[----:B------:R-:W-:-:S03]  /*0840*/  ISETP.GE.AND P0, PT, R24, 0x40, PT ;  /* 0x000000401800780c */ /* 0x000fc60003f06270 */
[----:B------:R-:W-:-:S04]  /*0850*/  IMAD.MOV.U32 R0, RZ, RZ, R4 ;  /* 0x000000ffff007224 */ /* 0x000fc800078e0004 */
[----:B------:R-:W-:Y:S01]  /*0860*/  @!P2 IMAD.MOV R0, RZ, RZ, -R0 ;  /* 0x000000ffff00a224 */ /* 0x000fe200078e0a00 */
[----:B------:R-:W-:-:S05]  /*0870*/  @!P1 LOP3.LUT R0, RZ, R13, RZ, 0x33, !PT ;  /* 0x0000000dff009212 */ /* 0x000fca00078e33ff */
[----:B------:R-:W-:Y:S02]  /*0880*/  IMAD.MOV R4, RZ, RZ, -R0 ;  /* 0x000000ffff047224 */ /* 0x000fe400078e0a00 */
[----:B------:R-:W-:Y:S02]  /*0890*/  IMAD.SHL.U32 R58, R0, 0x40, RZ ;  /* 0x00000040003a7824 */ /* 0x000fe400078e00ff */
[----:B------:R-:W-:Y:S01]  /*08a0*/  IMAD R4, R13, R4, R6 ;  /* 0x000000040d047224 */ /* 0x000fe200078e0206 */
[----:B------:R-:W-:Y:S02]  /*08b0*/  MOV R6, 0x400 ;  /* 0x0000040000067802 */ /* 0x000fe40000000f00 */
[----:B------:R-:W-:Y:S01]  /*08c0*/  CS2R R12, SRZ ;  /* 0x00000000000c7805 */ /* 0x000fe2000001ff00 */
[----:B------:R-:W-:Y:S01]  /*08d0*/  IMAD.IADD R4, R8, 0x1, R4 ;  /* 0x0000000108047824 */ /* 0x000fe200078e0204 */
[----:B0-----:R-:W-:Y:S02]  /*08e0*/  LEA R248, R7, R6, 0x18 ;  /* 0x0000000607f87211 */ /* 0x001fe400078ec0ff */
[----:B------:R-:W-:-:S02]  /*08f0*/  CS2R R6, SRZ ;  /* 0x0000000000067805 */ /* 0x000fc4000001ff00 */
[----:B------:R-:W-:Y:S01]  /*0900*/  CS2R R8, SRZ ;  /* 0x0000000000087805 */ /* 0x000fe2000001ff00 */
[----:B------:R-:W-:Y:S01]  /*0910*/  IMAD R57, R4, 0x200, R5 ;  /* 0x0000020004397824 */ /* 0x000fe200078e0205 */
[----:B------:R-:W-:-:S03]  /*0920*/  CS2R R4, SRZ ;  /* 0x0000000000047805 */ /* 0x000fc6000001ff00 */
[C---:B------:R-:W-:Y:S01]  /*0930*/  VIADD R56, R57.reuse, 0x80 ;  /* 0x0000008039387836 */ /* 0x040fe20000000000 */
[----:B------:R0:W-:Y:S01]  /*0940*/  STL [R1+0x94], R57 ;  /* 0x0000943901007387 */ /* 0x0001e20000100800 */
[C---:B------:R-:W-:Y:S02]  /*0950*/  VIADD R26, R57.reuse, 0x180 ;  /* 0x00000180391a7836 */ /* 0x040fe40000000000 */
[----:B------:R-:W-:Y:S01]  /*0960*/  VIADD R27, R57, 0x100 ;  /* 0x00000100391b7836 */ /* 0x000fe20000000000 */
[----:B------:R0:W-:Y:S04]  /*0970*/  STL [R1+0x90], R58 ;  /* 0x0000903a01007387 */ /* 0x0001e80000100800 */
[----:B------:R0:W-:Y:S04]  /*0980*/  STL [R1+0xa4], R56 ;  /* 0x0000a43801007387 */ /* 0x0001e80000100800 */
[----:B------:R0:W-:Y:S04]  /*0990*/  STL [R1+0x9c], R26 ;  /* 0x00009c1a01007387 */ /* 0x0001e80000100800 */
[----:B------:R0:W-:Y:S01]  /*09a0*/  STL [R1+0xa0], R27 ;  /* 0x0000a01b01007387 */ /* 0x0001e20000100800 */
[----:B------:R-:W-:Y:S05]  /*09b0*/  @!P0 BRA `(.L_x_0) ;  /* 0x0000019c000c8947 */ /* 0x000fea0003800000 */
[----:B------:R-:W-:Y:S01]  /*09c0*/  IABS R14, R2 ;  /* 0x00000002000e7213 */ /* 0x000fe20000000000 */
[----:B------:R-:W1:Y:S01]  /*09d0*/  LDC R77, c[0x0][0x234] ;  /* 0x00008d00ff4d7b82 */ /* 0x000e620000000800 */
[----:B------:R-:W-:Y:S02]  /*09e0*/  IABS R0, R3 ;  /* 0x0000000300007213 */ /* 0x000fe40000000000 */
[----:B------:R-:W-:Y:S01]  /*09f0*/  CS2R R216, SRZ ;  /* 0x0000000000d87805 */ /* 0x000fe2000001ff00 */
[----:B------:R-:W2:Y:S01]  /*0a00*/  I2F.RP R8, R14 ;  /* 0x0000000e00087306 */ /* 0x000ea20000209400 */
[----:B------:R-:W-:Y:S02]  /*0a10*/  SHF.R.S32.HI R11, RZ, 0x1f, R24 ;  /* 0x0000001fff0b7819 */ /* 0x000fe40000011418 */
[----:B------:R-:W-:Y:S02]  /*0a20*/  CS2R R218, SRZ ;  /* 0x0000000000da7805 */ /* 0x000fe4000001ff00 */
[----:B------:R-:W-:-:S02]  /*0a30*/  LOP3.LUT R40, R25, 0x3f, RZ, 0xc0, !PT ;  /* 0x0000003f19287812 */ /* 0x000fc400078ec0ff */
[----:B------:R-:W-:Y:S02]  /*0a40*/  CS2R R220, SRZ ;  /* 0x0000000000dc7805 */ /* 0x000fe4000001ff00 */
[----:B------:R-:W-:Y:S01]  /*0a50*/  LEA.HI R10, R11, R24, RZ, 0x6 ;  /* 0x000000180b0a7211 */ /* 0x000fe200078f30ff */
[----:B------:R-:W3:Y:S01]  /*0a60*/  LDC.64 R78, c[0x0][0x210] ;  /* 0x00008400ff4e7b82 */ /* 0x000ee20000000a00 */
[----:B------:R-:W-:Y:S01]  /*0a70*/  IABS R13, R56 ;  /* 0x00000038000d7213 */ /* 0x000fe20000000000 */
[----:B------:R-:W4:Y:S01]  /*0a80*/  I2F.RP R9, R0 ;  /* 0x0000000000097306 */ /* 0x000f220000209400 */
[----:B------:R-:W-:Y:S02]  /*0a90*/  SHF.R.S32.HI R21, RZ, 0x6, R25 ;  /* 0x00000006ff157819 */ /* 0x000fe40000011419 */
[----:B------:R-:W-:Y:S02]  /*0aa0*/  CS2R R222, SRZ ;  /* 0x0000000000de7805 */ /* 0x000fe4000001ff00 */
[----:B------:R-:W-:-:S02]  /*0ab0*/  IABS R15, R27 ;  /* 0x0000001b000f7213 */ /* 0x000fc40000000000 */
[----:B------:R-:W-:Y:S02]  /*0ac0*/  CS2R R224, SRZ ;  /* 0x0000000000e07805 */ /* 0x000fe4000001ff00 */
[----:B------:R-:W-:Y:S01]  /*0ad0*/  LOP3.LUT R20, R25, 0x40, RZ, 0xc0, !PT ;  /* 0x0000004019147812 */ /* 0x000fe200078ec0ff */
[----:B------:R-:W5:Y:S01]  /*0ae0*/  LDC.64 R80, c[0x0][0x218] ;  /* 0x00008600ff507b82 */ /* 0x000f620000000a00 */
[----:B------:R-:W-:Y:S01]  /*0af0*/  SGXT R21, R21, 0x1 ;  /* 0x000000011515781a */ /* 0x000fe20000000200 */
[----:B--2---:R-:W2:Y:S01]  /*0b00*/  MUFU.RCP R8, R8 ;  /* 0x0000000800087308 */ /* 0x004ea20000001000 */
[----:B------:R-:W-:Y:S02]  /*0b10*/  IABS R17, R26 ;  /* 0x0000001a00117213 */ /* 0x000fe40000000000 */
[----:B------:R-:W-:Y:S02]  /*0b20*/  CS2R R226, SRZ ;  /* 0x0000000000e27805 */ /* 0x000fe4000001ff00 */
[----:B------:R-:W-:-:S02]  /*0b30*/  SHF.R.U32.HI R25, RZ, 0x6, R25 ;  /* 0x00000006ff197819 */ /* 0x000fc40000011619 */
[----:B------:R-:W-:Y:S02]  /*0b40*/  CS2R R228, SRZ ;  /* 0x0000000000e47805 */ /* 0x000fe4000001ff00 */
[----:B------:R-:W-:Y:S02]  /*0b50*/  CS2R R230, SRZ ;  /* 0x0000000000e67805 */ /* 0x000fe4000001ff00 */
[----:B------:R-:W-:Y:S02]  /*0b60*/  CS2R R232, SRZ ;  /* 0x0000000000e87805 */ /* 0x000fe4000001ff00 */
[----:B------:R-:W-:Y:S01]  /*0b70*/  CS2R R234, SRZ ;  /* 0x0000000000ea7805 */ /* 0x000fe2000001ff00 */
[----:B----4-:R-:W4:Y:S01]  /*0b80*/  MUFU.RCP R9, R9 ;  /* 0x0000000900097308 */ /* 0x010f220000001000 */
        /* <DEDUP_REMOVED lines=8> */
[----:B--2---:R-:W-:Y:S01]  /*0c10*/  VIADD R4, R8, 0xffffffe ;  /* 0x0ffffffe08047836 */ /* 0x004fe20000000000 */
[----:B------:R-:W-:Y:S01]  /*0c20*/  CS2R R188, SRZ ;  /* 0x0000000000bc7805 */ /* 0x000fe2000001ff00 */
[----:B------:R-:W-:Y:S01]  /*0c30*/  IMAD.SHL.U32 R8, R40, 0x2, RZ ;  /* 0x0000000228087824 */ /* 0x000fe200078e00ff */
[----:B------:R-:W-:Y:S01]  /*0c40*/  CS2R R190, SRZ ;  /* 0x0000000000be7805 */ /* 0x000fe2000001ff00 */
[----:B------:R2:W0:Y:S01]  /*0c50*/  F2I.FTZ.U32.TRUNC.NTZ R5, R4 ;  /* 0x0000000400057305 */ /* 0x000422000021f000 */
[----:B------:R-:W-:Y:S01]  /*0c60*/  CS2R R192, SRZ ;  /* 0x0000000000c07805 */ /* 0x000fe2000001ff00 */
[----:B------:R-:W-:Y:S01]  /*0c70*/  IMAD R20, R20, 0x80, R8 ;  /* 0x0000008014147824 */ /* 0x000fe200078e0208 */
[----:B------:R-:W-:Y:S01]  /*0c80*/  LOP3.LUT R21, R8, 0x90, R21, 0x78, !PT ;  /* 0x0000009008157812 */ /* 0x000fe200078e7815 */
[----:B----4-:R-:W-:Y:S01]  /*0c90*/  VIADD R6, R9, 0xffffffe ;  /* 0x0ffffffe09067836 */ /* 0x010fe20000000000 */
[----:B------:R-:W-:-:S02]  /*0ca0*/  CS2R R194, SRZ ;  /* 0x0000000000c27805 */ /* 0x000fc4000001ff00 */
[----:B------:R-:W-:Y:S02]  /*0cb0*/  CS2R R196, SRZ ;  /* 0x0000000000c47805 */ /* 0x000fe4000001ff00 */
[----:B------:R-:W-:Y:S01]  /*0cc0*/  CS2R R198, SRZ ;  /* 0x0000000000c67805 */ /* 0x000fe2000001ff00 */
[----:B------:R4:W1:Y:S01]  /*0cd0*/  F2I.FTZ.U32.TRUNC.NTZ R7, R6 ;  /* 0x0000000600077305 */ /* 0x000862000021f000 */
[----:B--2---:R-:W-:Y:S01]  /*0ce0*/  IMAD.MOV.U32 R4, RZ, RZ, RZ ;  /* 0x000000ffff047224 */ /* 0x004fe200078e00ff */
[----:B------:R-:W-:Y:S02]  /*0cf0*/  CS2R R200, SRZ ;  /* 0x0000000000c87805 */ /* 0x000fe4000001ff00 */
[----:B------:R-:W-:Y:S02]  /*0d00*/  CS2R R202, SRZ ;  /* 0x0000000000ca7805 */ /* 0x000fe4000001ff00 */
[----:B------:R-:W-:Y:S02]  /*0d10*/  CS2R R204, SRZ ;  /* 0x0000000000cc7805 */ /* 0x000fe4000001ff00 */
[----:B------:R-:W-:-:S02]  /*0d20*/  CS2R R206, SRZ ;  /* 0x0000000000ce7805 */ /* 0x000fc4000001ff00 */
[----:B------:R-:W-:Y:S01]  /*0d30*/  CS2R R208, SRZ ;  /* 0x0000000000d07805 */ /* 0x000fe2000001ff00 */
[----:B0-----:R-:W-:Y:S01]  /*0d40*/  IMAD.MOV R9, RZ, RZ, -R5 ;  /* 0x000000ffff097224 */ /* 0x001fe200078e0a05 */
[----:B------:R-:W-:Y:S01]  /*0d50*/  CS2R R210, SRZ ;  /* 0x0000000000d27805 */ /* 0x000fe2000001ff00 */
[----:B----4-:R-:W-:Y:S01]  /*0d60*/  IMAD.MOV.U32 R6, RZ, RZ, RZ ;  /* 0x000000ffff067224 */ /* 0x010fe200078e00ff */
[----:B------:R-:W-:Y:S01]  /*0d70*/  CS2R R212, SRZ ;  /* 0x0000000000d47805 */ /* 0x000fe2000001ff00 */
[----:B------:R-:W-:Y:S01]  /*0d80*/  IMAD R9, R9, R14, RZ ;  /* 0x0000000e09097224 */ /* 0x000fe200078e02ff */
[----:B------:R-:W-:Y:S02]  /*0d90*/  CS2R R214, SRZ ;  /* 0x0000000000d67805 */ /* 0x000fe4000001ff00 */
[----:B------:R-:W-:Y:S02]  /*0da0*/  CS2R R152, SRZ ;  /* 0x0000000000987805 */ /* 0x000fe4000001ff00 */
[----:B------:R-:W-:Y:S01]  /*0db0*/  CS2R R154, SRZ ;  /* 0x00000000009a7805 */ /* 0x000fe2000001ff00 */
[----:B-1----:R-:W-:Y:S01]  /*0dc0*/  IMAD.MOV R11, RZ, RZ, -R7 ;  /* 0x000000ffff0b7224 */ /* 0x002fe200078e0a07 */
[----:B------:R-:W-:Y:S01]  /*0dd0*/  CS2R R156, SRZ ;  /* 0x00000000009c7805 */ /* 0x000fe2000001ff00 */
[----:B------:R-:W-:Y:S01]  /*0de0*/  IMAD.HI.U32 R4, R5, R9, R4 ;  /* 0x0000000905047227 */ /* 0x000fe200078e0004 */
[----:B------:R-:W-:-:S02]  /*0df0*/  IABS R9, R57 ;  /* 0x0000003900097213 */ /* 0x000fc40000000000 */
[----:B------:R-:W-:Y:S02]  /*0e00*/  CS2R R158, SRZ ;  /* 0x00000000009e7805 */ /* 0x000fe4000001ff00 */
[----:B------:R-:W-:Y:S01]  /*0e10*/  CS2R R160, SRZ ;  /* 0x0000000000a07805 */ /* 0x000fe2000001ff00 */
[----:B------:R-:W-:Y:S01]  /*0e20*/  IMAD R11, R11, R0, RZ ;  /* 0x000000000b0b7224 */ /* 0x000fe200078e02ff */
[----:B------:R-:W-:Y:S01]  /*0e30*/  CS2R R162, SRZ ;  /* 0x0000000000a27805 */ /* 0x000fe2000001ff00 */
[----:B------:R-:W-:Y:S01]  /*0e40*/  IMAD.HI.U32 R5, R4, R9, RZ ;  /* 0x0000000904057227 */ /* 0x000fe200078e00ff */
[----:B------:R-:W-:Y:S02]  /*0e50*/  CS2R R164, SRZ ;  /* 0x0000000000a47805 */ /* 0x000fe4000001ff00 */
[----:B------:R-:W-:Y:S02]  /*0e60*/  CS2R R166, SRZ ;  /* 0x0000000000a67805 */ /* 0x000fe4000001ff00 */
[----:B------:R-:W-:Y:S01]  /*0e70*/  CS2R R168, SRZ ;  /* 0x0000000000a87805 */ /* 0x000fe2000001ff00 */
[----:B------:R-:W-:Y:S01]  /*0e80*/  IMAD.HI.U32 R7, R7, R11, R6 ;  /* 0x0000000b07077227 */ /* 0x000fe200078e0006 */
[----:B------:R-:W-:-:S02]  /*0e90*/  CS2R R170, SRZ ;  /* 0x0000000000aa7805 */ /* 0x000fc4000001ff00 */
[----:B------:R-:W-:Y:S02]  /*0ea0*/  CS2R R172, SRZ ;  /* 0x0000000000ac7805 */ /* 0x000fe4000001ff00 */
[----:B------:R-:W-:Y:S01]  /*0eb0*/  CS2R R174, SRZ ;  /* 0x0000000000ae7805 */ /* 0x000fe2000001ff00 */
[C---:B------:R-:W-:Y:S01]  /*0ec0*/  IMAD.HI.U32 R6, R4.reuse, R13, RZ ;  /* 0x0000000d04067227 */ /* 0x040fe200078e00ff */
[----:B------:R-:W-:Y:S02]  /*0ed0*/  CS2R R176, SRZ ;  /* 0x0000000000b07805 */ /* 0x000fe4000001ff00 */
[----:B------:R-:W-:Y:S02]  /*0ee0*/  CS2R R178, SRZ ;  /* 0x0000000000b27805 */ /* 0x000fe4000001ff00 */
[----:B------:R-:W-:Y:S01]  /*0ef0*/  CS2R R180, SRZ ;  /* 0x0000000000b47805 */ /* 0x000fe2000001ff00 */
[----:B------:R-:W-:Y:S01]  /*0f00*/  IMAD.MOV R11, RZ, RZ, -R5 ;  /* 0x000000ffff0b7224 */ /* 0x000fe200078e0a05 */
[----:B------:R-:W-:Y:S01]  /*0f10*/  CS2R R182, SRZ ;  /* 0x0000000000b67805 */ /* 0x000fe2000001ff00 */
[----:B------:R-:W-:Y:S01]  /*0f20*/  IMAD.HI.U32 R5, R4, R15, RZ ;  /* 0x0000000f04057227 */ /* 0x000fe200078e00ff */
[----:B------:R-:W-:-:S02]  /*0f30*/  CS2R R120, SRZ ;  /* 0x0000000000787805 */ /* 0x000fc4000001ff00 */
[----:B------:R-:W-:Y:S02]  /*0f40*/  CS2R R122, SRZ ;  /* 0x00000000007a7805 */ /* 0x000fe4000001ff00 */
[----:B------:R-:W-:Y:S01]  /*0f50*/  CS2R R124, SRZ ;  /* 0x00000000007c7805 */ /* 0x000fe2000001ff00 */
[----:B------:R-:W-:Y:S01]  /*0f60*/  IMAD.MOV R12, RZ, RZ, -R6 ;  /* 0x000000ffff0c7224 */ /* 0x000fe200078e0a06 */
[----:B------:R-:W-:Y:S01]  /*0f70*/  SGXT.U32 R6, R25, 0x1 ;  /* 0x000000011906781a */ /* 0x000fe20000000000 */
[----:B------:R-:W-:Y:S01]  /*0f80*/  IMAD.HI.U32 R8, R4, R17, RZ ;  /* 0x0000001104087227 */ /* 0x000fe200078e00ff */
[----:B------:R-:W-:Y:S02]  /*0f90*/  CS2R R126, SRZ ;  /* 0x00000000007e7805 */ /* 0x000fe4000001ff00 */
[----:B------:R-:W-:Y:S02]  /*0fa0*/  CS2R R128, SRZ ;  /* 0x0000000000807805 */ /* 0x000fe4000001ff00 */
[----:B------:R-:W-:Y:S01]  /*0fb0*/  CS2R R130, SRZ ;  /* 0x0000000000827805 */ /* 0x000fe2000001ff00 */
[C---:B------:R-:W-:Y:S01]  /*0fc0*/  IMAD R4, R14.reuse, R11, R9 ;  /* 0x0000000b0e047224 */ /* 0x040fe200078e0209 */
[----:B------:R-:W-:Y:S01]  /*0fd0*/  CS2R R132, SRZ ;  /* 0x0000000000847805 */ /* 0x000fe2000001ff00 */
[----:B------:R-:W-:Y:S01]  /*0fe0*/  IMAD.MOV R9, RZ, RZ, -R5 ;  /* 0x000000ffff097224 */ /* 0x000fe200078e0a05 */
[----:B------:R-:W-:Y:S01]  /*0ff0*/  CS2R R134, SRZ ;  /* 0x0000000000867805 */ /* 0x000fe2000001ff00 */
[C---:B------:R-:W-:Y:S01]  /*1000*/  IMAD R5, R14.reuse, R12, R13 ;  /* 0x0000000c0e057224 */ /* 0x040fe200078e020d */
[----:B------:R-:W-:Y:S01]  /*1010*/  ISETP.GT.U32.AND P2, PT, R14, R4, PT ;  /* 0x000000040e00720c */ /* 0x000fe20003f44070 */
[----:B------:R-:W-:Y:S01]  /*1020*/  IMAD.MOV R11, RZ, RZ, -R8 ;  /* 0x000000ffff0b7224 */ /* 0x000fe200078e0a08 */
[----:B------:R-:W-:Y:S01]  /*1030*/  LOP3.LUT R8, R58, R6, RZ, 0xfc, !PT ;  /* 0x000000063a087212 */ /* 0x000fe200078efcff */
[C---:B------:R-:W-:Y:S01]  /*1040*/  IMAD R9, R14.reuse, R9, R15 ;  /* 0x000000090e097224 */ /* 0x040fe200078e020f */
[C---:B------:R-:W-:Y:S01]  /*1050*/  ISETP.GT.U32.AND P0, PT, R14.reuse, R5, PT ;  /* 0x000000050e00720c */ /* 0x040fe20003f04070 */
[----:B------:R-:W-:Y:S01]  /*1060*/  IMAD R11, R14, R11, R17 ;  /* 0x0000000b0e0b7224 */ /* 0x000fe200078e0211 */
[----:B------:R-:W-:-:S02]  /*1070*/  LOP3.LUT R6, R8, 0x3e, RZ, 0xfc, !PT ;  /* 0x0000003e08067812 */ /* 0x000fc400078efcff */
[----:B------:R-:W-:Y:S02]  /*1080*/  CS2R R136, SRZ ;  /* 0x0000000000887805 */ /* 0x000fe4000001ff00 */
[C---:B------:R-:W-:Y:S02]  /*1090*/  ISETP.GT.U32.AND P4, PT, R14.reuse, R9, PT ;  /* 0x000000090e00720c */ /* 0x040fe40003f84070 */
[----:B------:R-:W-:Y:S02]  /*10a0*/  CS2R R138, SRZ ;  /* 0x00000000008a7805 */ /* 0x000fe4000001ff00 */
[----:B------:R-:W-:Y:S02]  /*10b0*/  ISETP.GT.U32.AND P1, PT, R14, R11, PT ;  /* 0x0000000b0e00720c */ /* 0x000fe40003f24070 */
[----:B------:R-:W-:Y:S02]  /*10c0*/  CS2R R140, SRZ ;  /* 0x00000000008c7805 */ /* 0x000fe4000001ff00 */
[----:B------:R-:W-:Y:S01]  /*10d0*/  LOP3.LUT R13, R8, 0x3a, RZ, 0xfc, !PT ;  /* 0x0000003a080d7812 */ /* 0x000fe200078efcff */
[----:B------:R-:W-:Y:S01]  /*10e0*/  @!P2 IMAD.IADD R4, R4, 0x1, -R14 ;  /* 0x000000010404a824 */ /* 0x000fe200078e0a0e */
[----:B------:R-:W-:-:S02]  /*10f0*/  IABS R15, R6 ;  /* 0x00000006000f7213 */ /* 0x000fc40000000000 */
[----:B------:R-:W-:Y:S02]  /*1100*/  CS2R R142, SRZ ;  /* 0x00000000008e7805 */ /* 0x000fe4000001ff00 */
[----:B------:R-:W-:Y:S01]  /*1110*/  IABS R18, R13 ;  /* 0x0000000d00127213 */ /* 0x000fe20000000000 */
[--C-:B------:R-:W-:Y:S01]  /*1120*/  @!P0 IMAD.IADD R5, R5, 0x1, -R14.reuse ;  /* 0x0000000105058824 */ /* 0x100fe200078e0a0e */
[----:B------:R-:W-:Y:S02]  /*1130*/  ISETP.GT.U32.AND P5, PT, R14, R4, PT ;  /* 0x000000040e00720c */ /* 0x000fe40003fa4070 */
[----:B------:R-:W-:Y:S02]  /*1140*/  CS2R R144, SRZ ;  /* 0x0000000000907805 */ /* 0x000fe4000001ff00 */
[----:B------:R-:W-:Y:S01]  /*1150*/  ISETP.GE.AND P6, PT, R6, RZ, PT ;  /* 0x000000ff0600720c */ /* 0x000fe20003fc6270 */
[--C-:B------:R-:W-:Y:S01]  /*1160*/  @!P4 IMAD.IADD R9, R9, 0x1, -R14.reuse ;  /* 0x000000010909c824 */ /* 0x100fe200078e0a0e */
[----:B------:R-:W-:Y:S01]  /*1170*/  ISETP.GT.U32.AND P0, PT, R14, R5, PT ;  /* 0x000000050e00720c */ /* 0x000fe20003f04070 */
[----:B------:R-:W-:Y:S01]  /*1180*/  @!P1 IMAD.IADD R11, R11, 0x1, -R14 ;  /* 0x000000010b0b9824 */ /* 0x000fe200078e0a0e */
[----:B------:R-:W-:Y:S01]  /*1190*/  LOP3.LUT R12, R8, 0x3c, RZ, 0xfc, !PT ;  /* 0x0000003c080c7812 */ /* 0x000fe200078efcff */
[----:B------:R-:W-:Y:S01]  /*11a0*/  IMAD.HI.U32 R6, R7, R15, RZ ;  /* 0x0000000f07067227 */ /* 0x000fe200078e00ff */
[----:B------:R-:W-:-:S02]  /*11b0*/  ISETP.GT.U32.AND P1, PT, R14, R9, PT ;  /* 0x000000090e00720c */ /* 0x000fc40003f24070 */
[----:B------:R-:W-:Y:S02]  /*11c0*/  CS2R R146, SRZ ;  /* 0x0000000000927805 */ /* 0x000fe4000001ff00 */
[----:B------:R-:W-:Y:S01]  /*11d0*/  ISETP.GT.U32.AND P4, PT, R14, R11, PT ;  /* 0x0000000b0e00720c */ /* 0x000fe20003f84070 */
[----:B------:R-:W-:Y:S01]  /*11e0*/  IMAD.MOV R6, RZ, RZ, -R6 ;  /* 0x000000ffff067224 */ /* 0x000fe200078e0a06 */
[----:B------:R-:W-:Y:S01]  /*11f0*/  ISETP.GE.AND P2, PT, R13, RZ, PT ;  /* 0x000000ff0d00720c */ /* 0x000fe20003f46270 */
[----:B------:R-:W-:Y:S01]  /*1200*/  IMAD.HI.U32 R13, R7, R18, RZ ;  /* 0x00000012070d7227 */ /* 0x000fe200078e00ff */
[----:B------:R-:W-:Y:S02]  /*1210*/  IABS R16, R12 ;  /* 0x0000000c00107213 */ /* 0x000fe40000000000 */
[----:B------:R-:W-:Y:S02]  /*1220*/  CS2R R148, SRZ ;  /* 0x0000000000947805 */ /* 0x000fe4000001ff00 */
[----:B------:R-:W-:Y:S01]  /*1230*/  ISETP.GE.AND P3, PT, R12, RZ, PT ;  /* 0x000000ff0c00720c */ /* 0x000fe20003f66270 */
[--C-:B------:R-:W-:Y:S01]  /*1240*/  @!P0 IMAD.IADD R5, R5, 0x1, -R14.reuse ;  /* 0x0000000105058824 */ /* 0x100fe200078e0a0e */
[----:B------:R-:W-:Y:S01]  /*1250*/  ISETP.GE.AND P0, PT, R56, RZ, PT ;  /* 0x000000ff3800720c */ /* 0x000fe20003f06270 */
[----:B------:R-:W-:Y:S01]  /*1260*/  IMAD.MOV R19, RZ, RZ, -R13 ;  /* 0x000000ffff137224 */ /* 0x000fe200078e0a0d */
[----:B------:R-:W-:Y:S01]  /*1270*/  LOP3.LUT R25, R8, 0x2e, RZ, 0xfc, !PT ;  /* 0x0000002e08197812 */ /* 0x000fe200078efcff */
[----:B------:R-:W-:Y:S01]  /*1280*/  IMAD R13, R0, R6, R15 ;  /* 0x00000006000d7224 */ /* 0x000fe200078e020f */
[----:B------:R-:W-:Y:S01]  /*1290*/  LOP3.LUT R28, R8, 0x22, RZ, 0xfc, !PT ;  /* 0x00000022081c7812 */ /* 0x000fe200078efcff */
[----:B------:R-:W-:Y:S01]  /*12a0*/  IMAD.MOV.U32 R6, RZ, RZ, R5 ;  /* 0x000000ffff067224 */ /* 0x000fe200078e0005 */
[----:B------:R-:W-:Y:S01]  /*12b0*/  IABS R29, R25 ;  /* 0x00000019001d7213 */ /* 0x000fe20000000000 */
[----:B------:R-:W-:Y:S01]  /*12c0*/  @!P5 IMAD.IADD R4, R4, 0x1, -R14 ;  /* 0x000000010404d824 */ /* 0x000fe200078e0a0e */
[----:B------:R-:W-:Y:S01]  /*12d0*/  ISETP.GE.AND P5, PT, R57, RZ, PT ;  /* 0x000000ff3900720c */ /* 0x000fe20003fa6270 */
[----:B------:R-:W-:Y:S01]  /*12e0*/  IMAD.HI.U32 R12, R7, R16, RZ ;  /* 0x00000010070c7227 */ /* 0x000fe200078e00ff */
[----:B------:R-:W-:-:S02]  /*12f0*/  IABS R41, R28 ;  /* 0x0000001c00297213 */ /* 0x000fc40000000000 */
[----:B------:R-:W-:Y:S02]  /*1300*/  CS2R R150, SRZ ;  /* 0x0000000000967805 */ /* 0x000fe4000001ff00 */
[----:B------:R-:W-:Y:S01]  /*1310*/  LOP3.LUT R30, R8, 0x18, RZ, 0xfc, !PT ;  /* 0x00000018081e7812 */ /* 0x000fe200078efcff */
[--C-:B------:R-:W-:Y:S01]  /*1320*/  @!P1 IMAD.IADD R9, R9, 0x1, -R14.reuse ;  /* 0x0000000109099824 */ /* 0x100fe200078e0a0e */
[----:B------:R-:W-:Y:S01]  /*1330*/  ISETP.GE.AND P1, PT, R27, RZ, PT ;  /* 0x000000ff1b00720c */ /* 0x000fe20003f26270 */
[----:B------:R-:W-:Y:S01]  /*1340*/  @!P4 IMAD.IADD R11, R11, 0x1, -R14 ;  /* 0x000000010b0bc824 */ /* 0x000fe200078e0a0e */
[----:B------:R-:W-:Y:S01]  /*1350*/  ISETP.GE.AND P4, PT, R26, RZ, PT ;  /* 0x000000ff1a00720c */ /* 0x000fe20003f86270 */
[----:B------:R-:W-:Y:S01]  /*1360*/  @!P0 IMAD.MOV R6, RZ, RZ, -R6 ;  /* 0x000000ffff068224 */ /* 0x000fe200078e0a06 */
[----:B------:R-:W-:Y:S01]  /*1370*/  ISETP.GT.U32.AND P0, PT, R0, R13, PT ;  /* 0x0000000d0000720c */ /* 0x000fe20003f04070 */
[----:B------:R-:W-:Y:S01]  /*1380*/  IMAD.MOV R17, RZ, RZ, -R12 ;  /* 0x000000ffff117224 */ /* 0x000fe200078e0a0c */
[----:B------:R-:W-:Y:S01]  /*1390*/  LOP3.LUT R26, R8, 0x2c, RZ, 0xfc, !PT ;  /* 0x0000002c081a7812 */ /* 0x000fe200078efcff */
[----:B------:R-:W-:Y:S01]  /*13a0*/  VIADD R12, R248, 0x10000 ;  /* 0x00010000f80c7836 */ /* 0x000fe20000000000 */
[----:B------:R-:W-:Y:S01]  /*13b0*/  IABS R51, R30 ;  /* 0x0000001e00337213 */ /* 0x000fe20000000000 */
[----:B------:R-:W-:Y:S01]  /*13c0*/  IMAD R15, R0, R17, R16 ;  /* 0x00000011000f7224 */ /* 0x000fe200078e0210 */
[----:B------:R-:W-:Y:S01]  /*13d0*/  IABS R31, R26 ;  /* 0x0000001a001f7213 */ /* 0x000fe20000000000 */
[----:B------:R-:W-:Y:S01]  /*13e0*/  @!P5 IMAD.MOV R4, RZ, RZ, -R4 ;  /* 0x000000ffff04d224 */ /* 0x000fe200078e0a04 */
[----:B------:R-:W-:Y:S01]  /*13f0*/  SHF.R.U32.HI R14, RZ, 0x4, R12 ;  /* 0x00000004ff0e7819 */ /* 0x000fe2000001160c */
[----:B------:R-:W-:Y:S01]  /*1400*/  IMAD.MOV.U32 R12, RZ, RZ, R9 ;  /* 0x000000ffff0c7224 */ /* 0x000fe200078e0009 */
[----:B------:R-:W-:Y:S01]  /*1410*/  ISETP.NE.AND P5, PT, R2, RZ, PT ;  /* 0x000000ff0200720c */ /* 0x000fe20003fa5270 */
[----:B------:R-:W-:Y:S01]  /*1420*/  @!P4 IMAD.MOV R11, RZ, RZ, -R11 ;  /* 0x000000ffff0bc224 */ /* 0x000fe200078e0a0b */
[----:B------:R-:W-:Y:S01]  /*1430*/  LOP3.LUT R9, RZ, R2, RZ, 0x33, !PT ;  /* 0x00000002ff097212 */ /* 0x000fe200078e33ff */
[----:B------:R-:W-:Y:S01]  /*1440*/  @!P1 IMAD.MOV R12, RZ, RZ, -R12 ;  /* 0x000000ffff0c9224 */ /* 0x000fe200078e0a0c */
[C---:B------:R-:W-:Y:S01]  /*1450*/  ISETP.GT.U32.AND P1, PT, R0.reuse, R15, PT ;  /* 0x0000000f0000720c */ /* 0x040fe20003f24070 */
[----:B------:R-:W-:Y:S01]  /*1460*/  @!P0 IMAD.IADD R13, R13, 0x1, -R0 ;  /* 0x000000010d0d8824 */ /* 0x000fe200078e0a00 */
[C---:B------:R-:W-:Y:S01]  /*1470*/  SEL R5, R9.reuse, R4, !P5 ;  /* 0x0000000409057207 */ /* 0x040fe20006800000 */
[----:B------:R-:W-:Y:S01]  /*1480*/  IMAD R17, R0, R19, R18 ;  /* 0x0000001300117224 */ /* 0x000fe200078e0212 */
[----:B------:R-:W-:-:S02]  /*1490*/  SEL R4, R9, R6, !P5 ;  /* 0x0000000609047207 */ /* 0x000fc40006800000 */
[----:B------:R-:W-:Y:S02]  /*14a0*/  CS2R R88, SRZ ;  /* 0x0000000000587805 */ /* 0x000fe4000001ff00 */
[----:B------:R-:W-:Y:S01]  /*14b0*/  SEL R2, R9, R12, !P5 ;  /* 0x0000000c09027207 */ /* 0x000fe20006800000 */
[----:B------:R-:W-:Y:S01]  /*14c0*/  IMAD R5, R5, R77, RZ ;  /* 0x0000004d05057224 */ /* 0x000fe200078e02ff */
[----:B------:R-:W-:Y:S01]  /*14d0*/  SEL R6, R9, R11, !P5 ;  /* 0x0000000b09067207 */ /* 0x000fe20006800000 */
[----:B------:R-:W-:Y:S01]  /*14e0*/  IMAD.MOV.U32 R9, RZ, RZ, RZ ;  /* 0x000000ffff097224 */ /* 0x000fe200078e00ff */
[----:B------:R-:W-:Y:S01]  /*14f0*/  ISETP.GT.U32.AND P5, PT, R0, R13, PT ;  /* 0x0000000d0000720c */ /* 0x000fe20003fa4070 */
[-C--:B------:R-:W-:Y:S01]  /*1500*/  IMAD R4, R4, R77.reuse, RZ ;  /* 0x0000004d04047224 */ /* 0x080fe200078e02ff */
[----:B------:R-:W-:Y:S01]  /*1510*/  SGXT.U32 R14, R14, 0xe ;  /* 0x0000000e0e0e781a */ /* 0x000fe20000000000 */
[----:B------:R-:W-:Y:S01]  /*1520*/  @!P1 IMAD.IADD R15, R15, 0x1, -R0 ;  /* 0x000000010f0f9824 */ /* 0x000fe200078e0a00 */
[----:B------:R-:W-:Y:S01]  /*1530*/  LOP3.LUT R11, R8, 0x38, RZ, 0xfc, !PT ;  /* 0x00000038080b7812 */ /* 0x000fe200078efcff */
[-C--:B------:R-:W-:Y:S01]  /*1540*/  IMAD R2, R2, R77.reuse, RZ ;  /* 0x0000004d02027224 */ /* 0x080fe200078e02ff */
[----:B------:R-:W-:Y:S01]  /*1550*/  R2UR UR18, R14 ;  /* 0x000000000e1272ca */ /* 0x000fe200000e0000 */
[----:B------:R-:W-:Y:S01]  /*1560*/  IMAD R6, R6, R77, RZ ;  /* 0x0000004d06067224 */ /* 0x000fe200078e02ff */
[----:B------:R-:W-:-:S02]  /*1570*/  IADD3 R22, P0, R14, 0x2, RZ ;  /* 0x000000020e167810 */ /* 0x000fc40007f1e0ff */
[----:B------:R-:W-:Y:S02]  /*1580*/  CS2R R90, SRZ ;  /* 0x00000000005a7805 */ /* 0x000fe4000001ff00 */
[----:B------:R-:W-:Y:S02]  /*1590*/  IABS R14, R11 ;  /* 0x0000000b000e7213 */ /* 0x000fe40000000000 */
[----:B------:R-:W-:Y:S02]  /*15a0*/  CS2R R92, SRZ ;  /* 0x00000000005c7805 */ /* 0x000fe4000001ff00 */
[----:B------:R-:W-:Y:S01]  /*15b0*/  IADD3.X R24, R9, 0x40000040, RZ, P0, !PT ;  /* 0x4000004009187810 */ /* 0x000fe200007fe4ff */
[----:B------:R-:W-:Y:S01]  /*15c0*/  @!P5 IMAD.IADD R13, R13, 0x1, -R0 ;  /* 0x000000010d0dd824 */ /* 0x000fe200078e0a00 */
[C---:B------:R-:W-:Y:S01]  /*15d0*/  ISETP.GT.U32.AND P4, PT, R0.reuse, R17, PT ;  /* 0x000000110000720c */ /* 0x040fe20003f84070 */
[----:B------:R-:W-:Y:S01]  /*15e0*/  IMAD.HI.U32 R9, R7, R14, RZ ;  /* 0x0000000e07097227 */ /* 0x000fe200078e00ff */
[----:B------:R-:W-:-:S02]  /*15f0*/  ISETP.GT.U32.AND P5, PT, R0, R15, PT ;  /* 0x0000000f0000720c */ /* 0x000fc40003fa4070 */
[----:B------:R-:W-:Y:S02]  /*1600*/  CS2R R94, SRZ ;  /* 0x00000000005e7805 */ /* 0x000fe4000001ff00 */
[C---:B------:R-:W-:Y:S01]  /*1610*/  LOP3.LUT R18, R8.reuse, 0x34, RZ, 0xfc, !PT ;  /* 0x0000003408127812 */ /* 0x040fe200078efcff */
[----:B------:R-:W-:Y:S01]  /*1620*/  IMAD.MOV R9, RZ, RZ, -R9 ;  /* 0x000000ffff097224 */ /* 0x000fe200078e0a09 */
[----:B------:R-:W-:Y:S01]  /*1630*/  LOP3.LUT R12, R8, 0x36, RZ, 0xfc, !PT ;  /* 0x00000036080c7812 */ /* 0x000fe200078efcff */
[----:B------:R-:W-:Y:S01]  /*1640*/  @!P6 IMAD.MOV R13, RZ, RZ, -R13 ;  /* 0x000000ffff0de224 */ /* 0x000fe200078e0a0d */
[----:B------:R-:W-:Y:S01]  /*1650*/  IABS R19, R18 ;  /* 0x0000001200137213 */ /* 0x000fe20000000000 */
[----:B------:R-:W-:Y:S01]  /*1660*/  IMAD R9, R0, R9, R14 ;  /* 0x0000000900097224 */ /* 0x000fe200078e020e */
[----:B------:R-:W-:Y:S02]  /*1670*/  IABS R16, R12 ;  /* 0x0000000c00107213 */ /* 0x000fe40000000000 */
[----:B------:R-:W-:-:S02]  /*1680*/  CS2R R96, SRZ ;  /* 0x0000000000607805 */ /* 0x000fc4000001ff00 */
[----:B------:R-:W-:Y:S01]  /*1690*/  ISETP.GE.AND P1, PT, R12, RZ, PT ;  /* 0x000000ff0c00720c */ /* 0x000fe20003f26270 */
[--C-:B------:R-:W-:Y:S01]  /*16a0*/  @!P4 IMAD.IADD R17, R17, 0x1, -R0.reuse ;  /* 0x000000011111c824 */ /* 0x100fe200078e0a00 */
[----:B------:R-:W-:Y:S01]  /*16b0*/  ISETP.GE.AND P0, PT, R11, RZ, PT ;  /* 0x000000ff0b00720c */ /* 0x000fe20003f06270 */
[----:B------:R-:W-:Y:S01]  /*16c0*/  @!P5 IMAD.IADD R15, R15, 0x1, -R0 ;  /* 0x000000010f0fd824 */ /* 0x000fe200078e0a00 */
[C---:B------:R-:W-:Y:S01]  /*16d0*/  ISETP.GT.U32.AND P5, PT, R0.reuse, R9, PT ;  /* 0x000000090000720c */ /* 0x040fe20003fa4070 */
[C---:B------:R-:W-:Y:S01]  /*16e0*/  IMAD.HI.U32 R12, R7.reuse, R19, RZ ;  /* 0x00000013070c7227 */ /* 0x040fe200078e00ff */
[----:B------:R-:W-:Y:S02]  /*16f0*/  ISETP.GT.U32.AND P4, PT, R0, R17, PT ;  /* 0x000000110000720c */ /* 0x000fe40003f84070 */
[----:B------:R-:W-:Y:S02]  /*1700*/  CS2R R98, SRZ ;  /* 0x0000000000627805 */ /* 0x000fe4000001ff00 */
[----:B------:R-:W-:Y:S01]  /*1710*/  LOP3.LUT R14, R8, 0x32, RZ, 0xfc, !PT ;  /* 0x00000032080e7812 */ /* 0x000fe200078efcff */
[----:B------:R-:W-:Y:S01]  /*1720*/  IMAD.HI.U32 R11, R7, R16, RZ ;  /* 0x00000010070b7227 */ /* 0x000fe200078e00ff */
[----:B------:R-:W-:-:S02]  /*1730*/  ISETP.GE.AND P6, PT, R18, RZ, PT ;  /* 0x000000ff1200720c */ /* 0x000fc40003fc6270 */
[----:B------:R-:W-:Y:S02]  /*1740*/  CS2R R100, SRZ ;  /* 0x0000000000647805 */ /* 0x000fe4000001ff00 */
[----:B------:R-:W-:Y:S01]  /*1750*/  IABS R23, R14 ;  /* 0x0000000e00177213 */ /* 0x000fe20000000000 */
[----:B------:R-:W-:Y:S01]  /*1760*/  IMAD.MOV R12, RZ, RZ, -R12 ;  /* 0x000000ffff0c7224 */ /* 0x000fe200078e0a0c */
[C---:B------:R-:W-:Y:S01]  /*1770*/  LOP3.LUT R18, R8.reuse, 0x30, RZ, 0xfc, !PT ;  /* 0x0000003008127812 */ /* 0x040fe200078efcff */
[----:B------:R-:W-:Y:S01]  /*1780*/  IMAD.MOV R11, RZ, RZ, -R11 ;  /* 0x000000ffff0b7224 */ /* 0x000fe200078e0a0b */
[----:B------:R-:W-:Y:S01]  /*1790*/  LOP3.LUT R32, R8, 0xa, RZ, 0xfc, !PT ;  /* 0x0000000a08207812 */ /* 0x000fe200078efcff */
[C---:B------:R-:W-:Y:S01]  /*17a0*/  IMAD R19, R0.reuse, R12, R19 ;  /* 0x0000000c00137224 */ /* 0x040fe200078e0213 */
[----:B------:R-:W-:Y:S01]  /*17b0*/  IABS R27, R18 ;  /* 0x00000012001b7213 */ /* 0x000fe20000000000 */
[C---:B------:R-:W-:Y:S01]  /*17c0*/  IMAD R11, R0.reuse, R11, R16 ;  /* 0x0000000b000b7224 */ /* 0x040fe200078e0210 */
[----:B------:R-:W-:Y:S01]  /*17d0*/  IABS R65, R32 ;  /* 0x0000002000417213 */ /* 0x000fe20000000000 */
[--C-:B------:R-:W-:Y:S01]  /*17e0*/  @!P5 IMAD.IADD R9, R9, 0x1, -R0.reuse ;  /* 0x000000010909d824 */ /* 0x100fe200078e0a00 */
[C---:B------:R-:W-:Y:S01]  /*17f0*/  ISETP.GT.U32.AND P5, PT, R0.reuse, R19, PT ;  /* 0x000000130000720c */ /* 0x040fe20003fa4070 */
[----:B------:R-:W-:Y:S01]  /*1800*/  @!P4 IMAD.IADD R17, R17, 0x1, -R0 ;  /* 0x000000011111c824 */ /* 0x000fe200078e0a00 */
[C---:B------:R-:W-:Y:S01]  /*1810*/  ISETP.GT.U32.AND P4, PT, R0.reuse, R11, PT ;  /* 0x0000000b0000720c */ /* 0x040fe20003f84070 */
[----:B------:R-:W-:Y:S01]  /*1820*/  @!P3 IMAD.MOV R15, RZ, RZ, -R15 ;  /* 0x000000ffff0fb224 */ /* 0x000fe200078e0a0f */
[----:B------:R-:W-:Y:S01]  /*1830*/  ISETP.GT.U32.AND P3, PT, R0, R9, PT ;  /* 0x000000090000720c */ /* 0x000fe20003f64070 */
[----:B------:R-:W-:Y:S01]  /*1840*/  IMAD.HI.U32 R12, R7, R23, RZ ;  /* 0x00000017070c7227 */ /* 0x000fe200078e00ff */
[----:B------:R-:W-:-:S02]  /*1850*/  LOP3.LUT R34, R8, 0x8, RZ, 0xfc, !PT ;  /* 0x0000000808227812 */ /* 0x000fc400078efcff */
[----:B------:R-:W-:Y:S02]  /*1860*/  CS2R R102, SRZ ;  /* 0x0000000000667805 */ /* 0x000fe4000001ff00 */
[----:B------:R-:W-:Y:S01]  /*1870*/  LOP3.LUT R36, R8, 0x4, RZ, 0xfc, !PT ;  /* 0x0000000408247812 */ /* 0x000fe200078efcff */
[----:B------:R-:W-:Y:S01]  /*1880*/  IMAD.MOV R12, RZ, RZ, -R12 ;  /* 0x000000ffff0c7224 */ /* 0x000fe200078e0a0c */
[----:B------:R-:W-:Y:S01]  /*1890*/  IABS R67, R34 ;  /* 0x0000002200437213 */ /* 0x000fe20000000000 */
[----:B------:R-:W-:Y:S01]  /*18a0*/  @!P2 IMAD.MOV R17, RZ, RZ, -R17 ;  /* 0x000000ffff11a224 */ /* 0x000fe200078e0a11 */
[----:B------:R-:W-:Y:S01]  /*18b0*/  ISETP.GE.AND P2, PT, R14, RZ, PT ;  /* 0x000000ff0e00720c */ /* 0x000fe20003f46270 */
[--C-:B------:R-:W-:Y:S01]  /*18c0*/  @!P5 IMAD.IADD R19, R19, 0x1, -R0.reuse ;  /* 0x000000011313d824 */ /* 0x100fe200078e0a00 */
[----:B------:R-:W-:Y:S01]  /*18d0*/  IABS R71, R8 ;  /* 0x0000000800477213 */ /* 0x000fe20000000000 */
[----:B------:R-:W-:Y:S01]  /*18e0*/  @!P4 IMAD.IADD R11, R11, 0x1, -R0 ;  /* 0x000000010b0bc824 */ /* 0x000fe200078e0a00 */
[----:B------:R-:W-:Y:S01]  /*18f0*/  LOP3.LUT R38, R8, 0x2, RZ, 0xfc, !PT ;  /* 0x0000000208267812 */ /* 0x000fe200078efcff */
[----:B------:R-:W-:Y:S01]  /*1900*/  IMAD.HI.U32 R14, R7, R29, RZ ;  /* 0x0000001d070e7227 */ /* 0x000fe200078e00ff */
[----:B------:R-:W-:-:S02]  /*1910*/  ISETP.GT.U32.AND P5, PT, R0, R19, PT ;  /* 0x000000130000720c */ /* 0x000fc40003fa4070 */
[----:B------:R-:W-:Y:S02]  /*1920*/  CS2R R104, SRZ ;  /* 0x0000000000687805 */ /* 0x000fe4000001ff00 */
[C---:B------:R-:W-:Y:S01]  /*1930*/  ISETP.GT.U32.AND P4, PT, R0.reuse, R11, PT ;  /* 0x0000000b0000720c */ /* 0x040fe20003f84070 */
[----:B------:R-:W-:Y:S01]  /*1940*/  IMAD R23, R0, R12, R23 ;  /* 0x0000000c00177224 */ /* 0x000fe200078e0217 */
[----:B------:R-:W-:Y:S01]  /*1950*/  IABS R73, R38 ;  /* 0x0000002600497213 */ /* 0x000fe20000000000 */
[----:B------:R-:W-:Y:S01]  /*1960*/  IMAD.HI.U32 R16, R7, R31, RZ ;  /* 0x0000001f07107227 */ /* 0x000fe200078e00ff */
[----:B------:R-:W-:Y:S02]  /*1970*/  R2UR UR6, R22 ;  /* 0x00000000160672ca */ /* 0x000fe400000e0000 */
[----:B------:R-:W-:Y:S02]  /*1980*/  CS2R R106, SRZ ;  /* 0x00000000006a7805 */ /* 0x000fe4000001ff00 */
[----:B------:R-:W-:Y:S01]  /*1990*/  R2UR UR7, R24 ;  /* 0x00000000180772ca */ /* 0x000fe200000e0000 */
[----:B------:R-:W-:Y:S01]  /*19a0*/  IMAD.MOV R14, RZ, RZ, -R14 ;  /* 0x000000ffff0e7224 */ /* 0x000fe200078e0a0e */
[----:B------:R-:W-:Y:S01]  /*19b0*/  CS2R R108, SRZ ;  /* 0x00000000006c7805 */ /* 0x000fe2000001ff00 */
[----:B------:R-:W-:Y:S01]  /*19c0*/  @!P3 IMAD.IADD R9, R9, 0x1, -R0 ;  /* 0x000000010909b824 */ /* 0x000fe200078e0a00 */
[----:B------:R-:W-:Y:S01]  /*19d0*/  ISETP.GT.U32.AND P3, PT, R0, R23, PT ;  /* 0x000000170000720c */ /* 0x000fe20003f64070 */
[----:B------:R-:W-:Y:S01]  /*19e0*/  IMAD.HI.U32 R12, R7, R27, RZ ;  /* 0x0000001b070c7227 */ /* 0x000fe200078e00ff */
[----:B------:R-:W-:-:S02]  /*19f0*/  CS2R R110, SRZ ;  /* 0x00000000006e7805 */ /* 0x000fc4000001ff00 */
[----:B------:R-:W-:Y:S02]  /*1a00*/  CS2R R112, SRZ ;  /* 0x0000000000707805 */ /* 0x000fe4000001ff00 */
[----:B------:R-:W-:Y:S01]  /*1a10*/  CS2R R114, SRZ ;  /* 0x0000000000727805 */ /* 0x000fe2000001ff00 */
[----:B------:R-:W-:Y:S01]  /*1a20*/  IMAD.MOV R16, RZ, RZ, -R16 ;  /* 0x000000ffff107224 */ /* 0x000fe200078e0a10 */
[----:B------:R-:W-:Y:S01]  /*1a30*/  CS2R R116, SRZ ;  /* 0x0000000000747805 */ /* 0x000fe2000001ff00 */
[C---:B------:R-:W-:Y:S01]  /*1a40*/  IMAD R29, R0.reuse, R14, R29 ;  /* 0x0000000e001d7224 */ /* 0x040fe200078e021d */
[----:B------:R-:W-:Y:S01]  /*1a50*/  CS2R R118, SRZ ;  /* 0x0000000000767805 */ /* 0x000fe2000001ff00 */
[----:B------:R-:W-:Y:S01]  /*1a60*/  IMAD.MOV R12, RZ, RZ, -R12 ;  /* 0x000000ffff0c7224 */ /* 0x000fe200078e0a0c */
[----:B------:R-:W-:Y:S01]  /*1a70*/  CS2R R82, SRZ ;  /* 0x0000000000527805 */ /* 0x000fe2000001ff00 */
[----:B------:R-:W-:Y:S01]  /*1a80*/  IMAD R31, R0, R16, R31 ;  /* 0x00000010001f7224 */ /* 0x000fe200078e021f */
[----:B------:R-:W-:Y:S01]  /*1a90*/  LOP3.LUT R16, R8, 0x28, RZ, 0xfc, !PT ;  /* 0x0000002808107812 */ /* 0x000fe200078efcff */
[--C-:B------:R-:W-:Y:S01]  /*1aa0*/  @!P5 IMAD.IADD R19, R19, 0x1, -R0.reuse ;  /* 0x000000011313d824 */ /* 0x100fe200078e0a00 */
[----:B------:R-:W-:Y:S01]  /*1ab0*/  ISETP.GT.U32.AND P5, PT, R0, R29, PT ;  /* 0x0000001d0000720c */ /* 0x000fe20003fa4070 */
[--C-:B------:R-:W-:Y:S01]  /*1ac0*/  @!P4 IMAD.IADD R11, R11, 0x1, -R0.reuse ;  /* 0x000000010b0bc824 */ /* 0x100fe200078e0a00 */
[----:B------:R-:W-:Y:S01]  /*1ad0*/  ISETP.GE.AND P4, PT, R18, RZ, PT ;  /* 0x000000ff1200720c */ /* 0x000fe20003f86270 */
[----:B------:R-:W-:Y:S01]  /*1ae0*/  IMAD R27, R0, R12, R27 ;  /* 0x0000000c001b7224 */ /* 0x000fe200078e021b */
[----:B------:R-:W-:Y:S01]  /*1af0*/  LOP3.LUT R18, R8, 0x2a, RZ, 0xfc, !PT ;  /* 0x0000002a08127812 */ /* 0x000fe200078efcff */
[----:B------:R-:W-:Y:S01]  /*1b00*/  @!P6 IMAD.MOV R19, RZ, RZ, -R19 ;  /* 0x000000ffff13e224 */ /* 0x000fe200078e0a13 */
[C---:B------:R-:W-:Y:S01]  /*1b10*/  ISETP.GT.U32.AND P6, PT, R0.reuse, R31, PT ;  /* 0x0000001f0000720c */ /* 0x040fe20003fc4070 */
[--C-:B------:R-:W-:Y:S01]  /*1b20*/  @!P3 IMAD.IADD R23, R23, 0x1, -R0.reuse ;  /* 0x000000011717b824 */ /* 0x100fe200078e0a00 */
[C---:B------:R-:W-:Y:S01]  /*1b30*/  ISETP.GT.U32.AND P3, PT, R0.reuse, R27, PT ;  /* 0x0000001b0000720c */ /* 0x040fe20003f64070 */
[----:B------:R-:W-:Y:S01]  /*1b40*/  @!P0 IMAD.MOV R9, RZ, RZ, -R9 ;  /* 0x000000ffff098224 */ /* 0x000fe200078e0a09 */
[----:B------:R-:W-:Y:S01]  /*1b50*/  IABS R14, R18 ;  /* 0x00000012000e7213 */ /* 0x000fe20000000000 */
[----:B------:R-:W-:Y:S01]  /*1b60*/  @!P1 IMAD.MOV R11, RZ, RZ, -R11 ;  /* 0x000000ffff0b9224 */ /* 0x000fe200078e0a0b */
[----:B------:R-:W-:Y:S01]  /*1b70*/  ISETP.GT.U32.AND P0, PT, R0, R23, PT ;  /* 0x000000170000720c */ /* 0x000fe20003f04070 */
[----:B------:R-:W-:Y:S01]  /*1b80*/  @!P5 IMAD.IADD R29, R29, 0x1, -R0 ;  /* 0x000000011d1dd824 */ /* 0x000fe200078e0a00 */
[----:B------:R-:W-:Y:S01]  /*1b90*/  IABS R35, R16 ;  /* 0x0000001000237213 */ /* 0x000fe20000000000 */
[----:B------:R-:W-:Y:S01]  /*1ba0*/  IMAD.HI.U32 R12, R7, R14, RZ ;  /* 0x0000000e070c7227 */ /* 0x000fe200078e00ff */
[----:B------:R-:W-:-:S02]  /*1bb0*/  ISETP.GE.AND P1, PT, R25, RZ, PT ;  /* 0x000000ff1900720c */ /* 0x000fc40003f26270 */
[----:B------:R-:W-:Y:S02]  /*1bc0*/  CS2R R84, SRZ ;  /* 0x0000000000547805 */ /* 0x000fe4000001ff00 */
[----:B------:R-:W-:Y:S01]  /*1bd0*/  CS2R R86, SRZ ;  /* 0x0000000000567805 */ /* 0x000fe2000001ff00 */
[----:B------:R-:W-:Y:S01]  /*1be0*/  @!P6 IMAD.IADD R31, R31, 0x1, -R0 ;  /* 0x000000011f1fe824 */ /* 0x000fe200078e0a00 */
[----:B------:R-:W-:Y:S01]  /*1bf0*/  ISETP.GT.U32.AND P6, PT, R0, R29, PT ;  /* 0x0000001d0000720c */ /* 0x000fe20003fc4070 */
[----:B------:R-:W-:Y:S01]  /*1c00*/  IMAD.MOV R33, RZ, RZ, -R12 ;  /* 0x000000ffff217224 */ /* 0x000fe200078e0a0c */
[----:B------:R-:W-:Y:S01]  /*1c10*/  UMOV UR19, 0x40000040 ;  /* 0x4000004000137882 */ /* 0x000fe20000000000 */
[----:B------:R-:W-:-:S04]  /*1c20*/  IMAD.HI.U32 R12, R7, R35, RZ ;  /* 0x00000023070c7227 */ /* 0x000fc800078e00ff */
[----:B------:R-:W-:Y:S01]  /*1c30*/  @!P3 IMAD.IADD R27, R27, 0x1, -R0 ;  /* 0x000000011b1bb824 */ /* 0x000fe200078e0a00 */
[----:B------:R-:W-:Y:S01]  /*1c40*/  ISETP.GE.AND P3, PT, R18, RZ, PT ;  /* 0x000000ff1200720c */ /* 0x000fe20003f66270 */
[----:B------:R-:W-:Y:S01]  /*1c50*/  IMAD.MOV R12, RZ, RZ, -R12 ;  /* 0x000000ffff0c7224 */ /* 0x000fe200078e0a0c */
[----:B------:R-:W-:Y:S01]  /*1c60*/  LOP3.LUT R18, R8, 0x26, RZ, 0xfc, !PT ;  /* 0x0000002608127812 */ /* 0x000fe200078efcff */
[--C-:B------:R-:W-:Y:S01]  /*1c70*/  @!P0 IMAD.IADD R23, R23, 0x1, -R0.reuse ;  /* 0x0000000117178824 */ /* 0x100fe200078e0a00 */
[C---:B------:R-:W-:Y:S01]  /*1c80*/  ISETP.GT.U32.AND P5, PT, R0.reuse, R27, PT ;  /* 0x0000001b0000720c */ /* 0x040fe20003fa4070 */
[----:B------:R-:W-:Y:S01]  /*1c90*/  IMAD R35, R0, R12, R35 ;  /* 0x0000000c00237224 */ /* 0x000fe200078e0223 */
[----:B------:R-:W-:Y:S01]  /*1ca0*/  ISETP.GE.AND P0, PT, R26, RZ, PT ;  /* 0x000000ff1a00720c */ /* 0x000fe20003f06270 */
[----:B------:R-:W-:Y:S01]  /*1cb0*/  IMAD.MOV.U32 R25, RZ, RZ, R23 ;  /* 0x000000ffff197224 */ /* 0x000fe200078e0017 */
[----:B------:R-:W-:Y:S01]  /*1cc0*/  LOP3.LUT R26, R8, 0x24, RZ, 0xfc, !PT ;  /* 0x00000024081a7812 */ /* 0x000fe200078efcff */
[----:B------:R-:W-:Y:S01]  /*1cd0*/  @!P6 IMAD.IADD R29, R29, 0x1, -R0 ;  /* 0x000000011d1de824 */ /* 0x000fe200078e0a00 */
[C---:B------:R-:W-:Y:S01]  /*1ce0*/  ISETP.GT.U32.AND P6, PT, R0.reuse, R35, PT ;  /* 0x000000230000720c */ /* 0x040fe20003fc4070 */
[C---:B------:R-:W-:Y:S01]  /*1cf0*/  IMAD R23, R0.reuse, R33, R14 ;  /* 0x0000002100177224 */ /* 0x040fe200078e020e */
[----:B------:R-:W-:Y:S01]  /*1d00*/  IABS R37, R18 ;  /* 0x0000001200257213 */ /* 0x000fe20000000000 */
[----:B------:R-:W-:Y:S01]  /*1d10*/  @!P2 IMAD.MOV R25, RZ, RZ, -R25 ;  /* 0x000000ffff19a224 */ /* 0x000fe200078e0a19 */
[C---:B------:R-:W-:Y:S01]  /*1d20*/  ISETP.GT.U32.AND P2, PT, R0.reuse, R31, PT ;  /* 0x0000001f0000720c */ /* 0x040fe20003f44070 */
[----:B------:R-:W-:Y:S01]  /*1d30*/  @!P1 IMAD.MOV R29, RZ, RZ, -R29 ;  /* 0x000000ffff1d9224 */ /* 0x000fe200078e0a1d */
[----:B------:R-:W-:Y:S01]  /*1d40*/  IABS R39, R26 ;  /* 0x0000001a00277213 */ /* 0x000fe20000000000 */
[----:B------:R-:W-:Y:S01]  /*1d50*/  @!P5 IMAD.IADD R27, R27, 0x1, -R0 ;  /* 0x000000011b1bd824 */ /* 0x000fe200078e0a00 */
[----:B------:R-:W-:Y:S01]  /*1d60*/  ISETP.GT.U32.AND P5, PT, R0, R23, PT ;  /* 0x000000170000720c */ /* 0x000fe20003fa4070 */
[----:B------:R-:W-:-:S04]  /*1d70*/  IMAD.HI.U32 R12, R7, R37, RZ ;  /* 0x00000025070c7227 */ /* 0x000fc800078e00ff */
[----:B------:R-:W-:-:S04]  /*1d80*/  IMAD.HI.U32 R14, R7, R39, RZ ;  /* 0x00000027070e7227 */ /* 0x000fc800078e00ff */
[----:B------:R-:W-:Y:S02]  /*1d90*/  IMAD.MOV R12, RZ, RZ, -R12 ;  /* 0x000000ffff0c7224 */ /* 0x000fe400078e0a0c */
[----:B------:R-:W-:Y:S02]  /*1da0*/  @!P6 IMAD.IADD R35, R35, 0x1, -R0 ;  /* 0x000000012323e824 */ /* 0x000fe400078e0a00 */
[----:B------:R-:W-:Y:S02]  /*1db0*/  IMAD.MOV R14, RZ, RZ, -R14 ;  /* 0x000000ffff0e7224 */ /* 0x000fe400078e0a0e */
[C---:B------:R-:W-:Y:S01]  /*1dc0*/  IMAD R37, R0.reuse, R12, R37 ;  /* 0x0000000c00257224 */ /* 0x040fe200078e0225 */
[----:B------:R-:W-:Y:S01]  /*1dd0*/  ISETP.GT.U32.AND P6, PT, R0, R35, PT ;  /* 0x000000230000720c */ /* 0x000fe20003fc4070 */
[----:B------:R-:W-:Y:S01]  /*1de0*/  @!P2 IMAD.IADD R31, R31, 0x1, -R0 ;  /* 0x000000011f1fa824 */ /* 0x000fe200078e0a00 */
[----:B------:R-:W-:Y:S01]  /*1df0*/  ISETP.GE.AND P2, PT, R16, RZ, PT ;  /* 0x000000ff1000720c */ /* 0x000fe20003f46270 */
[----:B------:R-:W-:Y:S01]  /*1e00*/  IMAD.HI.U32 R16, R7, R41, RZ ;  /* 0x0000002907107227 */ /* 0x000fe200078e00ff */
[----:B------:R-:W-:-:S03]  /*1e10*/  ISETP.GT.U32.AND P1, PT, R0, R37, PT ;  /* 0x000000250000720c */ /* 0x000fc60003f24070 */
[----:B------:R-:W-:Y:S02]  /*1e20*/  IMAD R39, R0, R14, R39 ;  /* 0x0000000e00277224 */ /* 0x000fe400078e0227 */
[----:B------:R-:W-:Y:S01]  /*1e30*/  @!P5 IMAD.IADD R23, R23, 0x1, -R0 ;  /* 0x000000011717d824 */ /* 0x000fe200078e0a00 */
[----:B------:R-:W-:Y:S01]  /*1e40*/  ISETP.GE.AND P5, PT, R18, RZ, PT ;  /* 0x000000ff1200720c */ /* 0x000fe20003fa6270 */
[----:B------:R-:W-:Y:S01]  /*1e50*/  IMAD.MOV R16, RZ, RZ, -R16 ;  /* 0x000000ffff107224 */ /* 0x000fe200078e0a10 */
[----:B------:R-:W-:Y:S01]  /*1e60*/  LOP3.LUT R18, R8, 0x1e, RZ, 0xfc, !PT ;  /* 0x0000001e08127812 */ /* 0x000fe200078efcff */
[----:B------:R-:W-:Y:S01]  /*1e70*/  @!P0 IMAD.MOV R31, RZ, RZ, -R31 ;  /* 0x000000ffff1f8224 */ /* 0x000fe200078e0a1f */
[C---:B------:R-:W-:Y:S01]  /*1e80*/  ISETP.GT.U32.AND P0, PT, R0.reuse, R39, PT ;  /* 0x000000270000720c */ /* 0x040fe20003f04070 */
[----:B------:R-:W-:Y:S01]  /*1e90*/  @!P4 IMAD.MOV R27, RZ, RZ, -R27 ;  /* 0x000000ffff1bc224 */ /* 0x000fe200078e0a1b */
[C---:B------:R-:W-:Y:S01]  /*1ea0*/  ISETP.GT.U32.AND P4, PT, R0.reuse, R23, PT ;  /* 0x000000170000720c */ /* 0x040fe20003f84070 */
[----:B------:R-:W-:Y:S01]  /*1eb0*/  IMAD R41, R0, R16, R41 ;  /* 0x0000001000297224 */ /* 0x000fe200078e0229 */
[----:B------:R-:W-:Y:S01]  /*1ec0*/  LOP3.LUT R16, R8, 0x20, RZ, 0xfc, !PT ;  /* 0x0000002008107812 */ /* 0x000fe200078efcff */
[--C-:B------:R-:W-:Y:S01]  /*1ed0*/  @!P6 IMAD.IADD R35, R35, 0x1, -R0.reuse ;  /* 0x000000012323e824 */ /* 0x100fe200078e0a00 */
[----:B------:R-:W-:Y:S01]  /*1ee0*/  IABS R45, R18 ;  /* 0x00000012002d7213 */ /* 0x000fe20000000000 */
[----:B------:R-:W-:Y:S01]  /*1ef0*/  @!P1 IMAD.IADD R37, R37, 0x1, -R0 ;  /* 0x0000000125259824 */ /* 0x000fe200078e0a00 */
[----:B------:R-:W-:Y:S01]  /*1f00*/  ISETP.GT.U32.AND P6, PT, R0, R41, PT ;  /* 0x000000290000720c */ /* 0x000fe20003fc4070 */
[----:B------:R-:W-:Y:S01]  /*1f10*/  @!P2 IMAD.MOV R35, RZ, RZ, -R35 ;  /* 0x000000ffff23a224 */ /* 0x000fe200078e0a23 */
[----:B------:R-:W-:-:S02]  /*1f20*/  IABS R14, R16 ;  /* 0x00000010000e7213 */ /* 0x000fc40000000000 */
[----:B------:R-:W-:Y:S01]  /*1f30*/  ISETP.GE.AND P1, PT, R28, RZ, PT ;  /* 0x000000ff1c00720c */ /* 0x000fe20003f26270 */
[--C-:B------:R-:W-:Y:S01]  /*1f40*/  @!P0 IMAD.IADD R39, R39, 0x1, -R0.reuse ;  /* 0x0000000127278824 */ /* 0x100fe200078e0a00 */
[----:B------:R-:W-:Y:S01]  /*1f50*/  ISETP.GT.U32.AND P0, PT, R0, R37, PT ;  /* 0x000000250000720c */ /* 0x000fe20003f04070 */
[----:B------:R-:W-:Y:S01]  /*1f60*/  @!P4 IMAD.IADD R23, R23, 0x1, -R0 ;  /* 0x000000011717c824 */ /* 0x000fe200078e0a00 */
[----:B------:R-:W-:Y:S01]  /*1f70*/  ISETP.GE.AND P4, PT, R26, RZ, PT ;  /* 0x000000ff1a00720c */ /* 0x000fe20003f86270 */
[----:B------:R-:W-:Y:S01]  /*1f80*/  IMAD.HI.U32 R12, R7, R14, RZ ;  /* 0x0000000e070c7227 */ /* 0x000fe200078e00ff */
[C---:B------:R-:W-:Y:S02]  /*1f90*/  LOP3.LUT R26, R8.reuse, 0x1c, RZ, 0xfc, !PT ;  /* 0x0000001c081a7812 */ /* 0x040fe400078efcff */
[----:B------:R-:W-:Y:S01]  /*1fa0*/  LOP3.LUT R28, R8, 0x1a, RZ, 0xfc, !PT ;  /* 0x0000001a081c7812 */ /* 0x000fe200078efcff */
[----:B------:R-:W-:Y:S01]  /*1fb0*/  IMAD.MOV.U32 R33, RZ, RZ, R23 ;  /* 0x000000ffff217224 */ /* 0x000fe200078e0017 */
[----:B------:R-:W-:Y:S01]  /*1fc0*/  IABS R47, R26 ;  /* 0x0000001a002f7213 */ /* 0x000fe20000000000 */
[----:B------:R-:W-:Y:S01]  /*1fd0*/  IMAD.MOV R23, RZ, RZ, -R12 ;  /* 0x000000ffff177224 */ /* 0x000fe200078e0a0c */
[----:B------:R-:W-:Y:S01]  /*1fe0*/  IABS R49, R28 ;  /* 0x0000001c00317213 */ /* 0x000fe20000000000 */
[----:B------:R-:W-:Y:S01]  /*1ff0*/  @!P6 IMAD.IADD R41, R41, 0x1, -R0 ;  /* 0x000000012929e824 */ /* 0x000fe200078e0a00 */
[----:B------:R-:W-:Y:S01]  /*2000*/  ISETP.GT.U32.AND P6, PT, R0, R39, PT ;  /* 0x000000270000720c */ /* 0x000fe20003fc4070 */
[----:B------:R-:W-:-:S04]  /*2010*/  IMAD.HI.U32 R12, R7, R45, RZ ;  /* 0x0000002d070c7227 */ /* 0x000fc800078e00ff */
[C---:B------:R-:W-:Y:S02]  /*2020*/  IMAD R23, R0.reuse, R23, R14 ;  /* 0x0000001700177224 */ /* 0x040fe400078e020e */
[----:B------:R-:W-:Y:S02]  /*2030*/  IMAD.MOV R12, RZ, RZ, -R12 ;  /* 0x000000ffff0c7224 */ /* 0x000fe400078e0a0c */
[--C-:B------:R-:W-:Y:S01]  /*2040*/  @!P0 IMAD.IADD R37, R37, 0x1, -R0.reuse ;  /* 0x0000000125258824 */ /* 0x100fe200078e0a00 */
[C---:B------:R-:W-:Y:S01]  /*2050*/  ISETP.GT.U32.AND P0, PT, R0.reuse, R23, PT ;  /* 0x000000170000720c */ /* 0x040fe20003f04070 */
[C---:B------:R-:W-:Y:S02]  /*2060*/  IMAD R45, R0.reuse, R12, R45 ;  /* 0x0000000c002d7224 */ /* 0x040fe400078e022d */
[----:B------:R-:W-:Y:S02]  /*2070*/  @!P6 IMAD.IADD R39, R39, 0x1, -R0 ;  /* 0x000000012727e824 */ /* 0x000fe400078e0a00 */
[----:B------:R-:W-:Y:S01]  /*2080*/  IMAD.HI.U32 R12, R7, R47, RZ ;  /* 0x0000002f070c7227 */ /* 0x000fe200078e00ff */
[----:B------:R-:W-:-:S03]  /*2090*/  ISETP.GT.U32.AND P6, PT, R0, R45, PT ;  /* 0x0000002d0000720c */ /* 0x000fc60003fc4070 */
[----:B------:R-:W-:Y:S01]  /*20a0*/  @!P3 IMAD.MOV R33, RZ, RZ, -R33 ;  /* 0x000000ffff21b224 */ /* 0x000fe200078e0a21 */
[----:B------:R-:W-:Y:S01]  /*20b0*/  ISETP.GT.U32.AND P3, PT, R0, R41, PT ;  /* 0x000000290000720c */ /* 0x000fe20003f64070 */
[----:B------:R-:W-:Y:S02]  /*20c0*/  IMAD.MOV R14, RZ, RZ, -R12 ;  /* 0x000000ffff0e7224 */ /* 0x000fe400078e0a0c */
[--C-:B------:R-:W-:Y:S01]  /*20d0*/  @!P0 IMAD.IADD R23, R23, 0x1, -R0.reuse ;  /* 0x0000000117178824 */ /* 0x100fe200078e0a00 */
[----:B------:R-:W-:Y:S01]  /*20e0*/  ISETP.GE.AND P0, PT, R18, RZ, PT ;  /* 0x000000ff1200720c */ /* 0x000fe20003f06270 */
[----:B------:R-:W-:Y:S01]  /*20f0*/  IMAD R47, R0, R14, R47 ;  /* 0x0000000e002f7224 */ /* 0x000fe200078e022f */
[----:B------:R-:W-:Y:S01]  /*2100*/  LOP3.LUT R18, R8, 0x12, RZ, 0xfc, !PT ;  /* 0x0000001208127812 */ /* 0x000fe200078efcff */
[----:B------:R-:W-:Y:S01]  /*2110*/  @!P5 IMAD.MOV R37, RZ, RZ, -R37 ;  /* 0x000000ffff25d224 */ /* 0x000fe200078e0a25 */
[C---:B------:R-:W-:Y:S01]  /*2120*/  ISETP.GT.U32.AND P2, PT, R0.reuse, R23, PT ;  /* 0x000000170000720c */ /* 0x040fe20003f44070 */
[----:B------:R-:W-:Y:S01]  /*2130*/  @!P6 IMAD.IADD R45, R45, 0x1, -R0 ;  /* 0x000000012d2de824 */ /* 0x000fe200078e0a00 */
[----:B------:R-:W-:Y:S01]  /*2140*/  ISETP.GT.U32.AND P6, PT, R0, R47, PT ;  /* 0x0000002f0000720c */ /* 0x000fe20003fc4070 */
[----:B------:R-:W-:Y:S01]  /*2150*/  IMAD.HI.U32 R12, R7, R49, RZ ;  /* 0x00000031070c7227 */ /* 0x000fe200078e00ff */
[----:B------:R-:W-:-:S02]  /*2160*/  IABS R57, R18 ;  /* 0x0000001200397213 */ /* 0x000fc40000000000 */
[----:B------:R-:W-:Y:S01]  /*2170*/  ISETP.GT.U32.AND P5, PT, R0, R45, PT ;  /* 0x0000002d0000720c */ /* 0x000fe20003fa4070 */
[----:B------:R-:W-:Y:S01]  /*2180*/  @!P3 IMAD.IADD R41, R41, 0x1, -R0 ;  /* 0x000000012929b824 */ /* 0x000fe200078e0a00 */
[----:B------:R-:W-:Y:S01]  /*2190*/  ISETP.GE.AND P3, PT, R16, RZ, PT ;  /* 0x000000ff1000720c */ /* 0x000fe20003f66270 */
[----:B------:R-:W-:Y:S01]  /*21a0*/  IMAD.MOV R14, RZ, RZ, -R12 ;  /* 0x000000ffff0e7224 */ /* 0x000fe200078e0a0c */
[----:B------:R-:W-:Y:S01]  /*21b0*/  LOP3.LUT R16, R8, 0x16, RZ, 0xfc, !PT ;  /* 0x0000001608107812 */ /* 0x000fe200078efcff */
[----:B------:R-:W-:-:S04]  /*21c0*/  IMAD.HI.U32 R12, R7, R51, RZ ;  /* 0x00000033070c7227 */ /* 0x000fc800078e00ff */
[----:B------:R-:W-:Y:S02]  /*21d0*/  @!P2 IMAD.IADD R23, R23, 0x1, -R0 ;  /* 0x000000011717a824 */ /* 0x000fe400078e0a00 */
[----:B------:R-:W-:Y:S02]  /*21e0*/  IMAD.MOV R12, RZ, RZ, -R12 ;  /* 0x000000ffff0c7224 */ /* 0x000fe400078e0a0c */
[----:B------:R-:W-:Y:S01]  /*21f0*/  IMAD R49, R0, R14, R49 ;  /* 0x0000000e00317224 */ /* 0x000fe200078e0231 */
[----:B------:R-:W-:Y:S01]  /*2200*/  IABS R14, R16 ;  /* 0x00000010000e7213 */ /* 0x000fe20000000000 */
[--C-:B------:R-:W-:Y:S01]  /*2210*/  @!P6 IMAD.IADD R47, R47, 0x1, -R0.reuse ;  /* 0x000000012f2fe824 */ /* 0x100fe200078e0a00 */
[----:B------:R-:W-:Y:S01]  /*2220*/  ISETP.GE.AND P6, PT, R16, RZ, PT ;  /* 0x000000ff1000720c */ /* 0x000fe20003fc6270 */
[----:B------:R-:W-:Y:S01]  /*2230*/  IMAD.MOV.U32 R43, RZ, RZ, R23 ;  /* 0x000000ffff2b7224 */ /* 0x000fe200078e0017 */
[----:B------:R-:W-:Y:S01]  /*2240*/  ISETP.GT.U32.AND P2, PT, R0, R49, PT ;  /* 0x000000310000720c */ /* 0x000fe20003f44070 */
[----:B------:R-:W-:Y:S01]  /*2250*/  @!P5 IMAD.IADD R45, R45, 0x1, -R0 ;  /* 0x000000012d2dd824 */ /* 0x000fe200078e0a00 */
[----:B------:R-:W-:Y:S01]  /*2260*/  LOP3.LUT R16, R8, 0x14, RZ, 0xfc, !PT ;  /* 0x0000001408107812 */ /* 0x000fe200078efcff */
[----:B------:R-:W-:Y:S01]  /*2270*/  IMAD R51, R0, R12, R51 ;  /* 0x0000000c00337224 */ /* 0x000fe200078e0233 */
[----:B------:R-:W-:Y:S01]  /*2280*/  ISETP.GE.AND P5, PT, R30, RZ, PT ;  /* 0x000000ff1e00720c */ /* 0x000fe20003fa6270 */
[----:B------:R-:W-:Y:S01]  /*2290*/  @!P3 IMAD.MOV R43, RZ, RZ, -R43 ;  /* 0x000000ffff2bb224 */ /* 0x000fe200078e0a2b */
[----:B------:R-:W-:Y:S01]  /*22a0*/  ISETP.GT.U32.AND P3, PT, R0, R47, PT ;  /* 0x0000002f0000720c */ /* 0x000fe20003f64070 */
[----:B------:R-:W-:Y:S01]  /*22b0*/  IMAD.HI.U32 R12, R7, R14, RZ ;  /* 0x0000000e070c7227 */ /* 0x000fe200078e00ff */
[----:B------:R-:W-:-:S02]  /*22c0*/  IABS R55, R16 ;  /* 0x0000001000377213 */ /* 0x000fc40000000000 */
[----:B------:R-:W-:Y:S01]  /*22d0*/  LOP3.LUT R30, R8, 0xc, RZ, 0xfc, !PT ;  /* 0x0000000c081e7812 */ /* 0x000fe200078efcff */
[----:B------:R-:W-:Y:S01]  /*22e0*/  @!P0 IMAD.MOV R45, RZ, RZ, -R45 ;  /* 0x000000ffff2d8224 */ /* 0x000fe200078e0a2d */
[C---:B------:R-:W-:Y:S01]  /*22f0*/  ISETP.GT.U32.AND P0, PT, R0.reuse, R51, PT ;  /* 0x000000330000720c */ /* 0x040fe20003f04070 */
[----:B------:R-:W-:Y:S01]  /*2300*/  IMAD.MOV R23, RZ, RZ, -R12 ;  /* 0x000000ffff177224 */ /* 0x000fe200078e0a0c */
[----:B------:R-:W-:Y:S01]  /*2310*/  IABS R63, R30 ;  /* 0x0000001e003f7213 */ /* 0x000fe20000000000 */
[----:B------:R-:W-:Y:S02]  /*2320*/  @!P2 IMAD.IADD R49, R49, 0x1, -R0 ;  /* 0x000000013131a824 */ /* 0x000fe400078e0a00 */
[C---:B------:R-:W-:Y:S02]  /*2330*/  IMAD R23, R0.reuse, R23, R14 ;  /* 0x0000001700177224 */ /* 0x040fe400078e020e */
[----:B------:R-:W-:Y:S01]  /*2340*/  @!P3 IMAD.IADD R47, R47, 0x1, -R0 ;  /* 0x000000012f2fb824 */ /* 0x000fe200078e0a00 */
[C---:B------:R-:W-:Y:S01]  /*2350*/  ISETP.GT.U32.AND P2, PT, R0.reuse, R49, PT ;  /* 0x000000310000720c */ /* 0x040fe20003f44070 */
[----:B------:R-:W-:Y:S01]  /*2360*/  @!P4 IMAD.MOV R39, RZ, RZ, -R39 ;  /* 0x000000ffff27c224 */ /* 0x000fe200078e0a27 */
[----:B------:R-:W-:Y:S01]  /*2370*/  ISETP.GT.U32.AND P3, PT, R0, R23, PT ;  /* 0x000000170000720c */ /* 0x000fe20003f64070 */
[----:B------:R-:W-:Y:S01]  /*2380*/  IMAD.HI.U32 R14, R7, R57, RZ ;  /* 0x00000039070e7227 */ /* 0x000fe200078e00ff */
[----:B------:R-:W-:-:S02]  /*2390*/  ISETP.GE.AND P4, PT, R26, RZ, PT ;  /* 0x000000ff1a00720c */ /* 0x000fc40003f86270 */
[----:B------:R-:W-:Y:S01]  /*23a0*/  LOP3.LUT R26, R8, 0x10, RZ, 0xfc, !PT ;  /* 0x00000010081a7812 */ /* 0x000fe200078efcff */
[----:B------:R-:W-:Y:S02]  /*23b0*/  @!P0 IMAD.IADD R51, R51, 0x1, -R0 ;  /* 0x0000000133338824 */ /* 0x000fe400078e0a00 */
[----:B------:R-:W-:Y:S01]  /*23c0*/  IMAD.MOV R14, RZ, RZ, -R14 ;  /* 0x000000ffff0e7224 */ /* 0x000fe200078e0a0e */
[----:B------:R-:W-:Y:S01]  /*23d0*/  IABS R59, R26 ;  /* 0x0000001a003b7213 */ /* 0x000fe20000000000 */
[----:B------:R-:W-:Y:S01]  /*23e0*/  @!P1 IMAD.MOV R41, RZ, RZ, -R41 ;  /* 0x000000ffff299224 */ /* 0x000fe200078e0a29 */
[C---:B------:R-:W-:Y:S01]  /*23f0*/  ISETP.GT.U32.AND P0, PT, R0.reuse, R51, PT ;  /* 0x000000330000720c */ /* 0x040fe20003f04070 */
[----:B------:R-:W-:Y:S01]  /*2400*/  IMAD R57, R0, R14, R57 ;  /* 0x0000000e00397224 */ /* 0x000fe200078e0239 */
[----:B------:R-:W-:Y:S01]  /*2410*/  ISETP.GE.AND P1, PT, R28, RZ, PT ;  /* 0x000000ff1c00720c */ /* 0x000fe20003f26270 */
[--C-:B------:R-:W-:Y:S01]  /*2420*/  @!P3 IMAD.IADD R23, R23, 0x1, -R0.reuse ;  /* 0x000000011717b824 */ /* 0x100fe200078e0a00 */
[----:B------:R-:W-:Y:S01]  /*2430*/  LOP3.LUT R28, R8, 0xe, RZ, 0xfc, !PT ;  /* 0x0000000e081c7812 */ /* 0x000fe200078efcff */
[----:B------:R-:W-:Y:S01]  /*2440*/  @!P2 IMAD.IADD R49, R49, 0x1, -R0 ;  /* 0x000000013131a824 */ /* 0x000fe200078e0a00 */
[----:B------:R-:W-:Y:S01]  /*2450*/  ISETP.GE.AND P2, PT, R16, RZ, PT ;  /* 0x000000ff1000720c */ /* 0x000fe20003f46270 */
[----:B------:R-:W-:Y:S01]  /*2460*/  IMAD.HI.U32 R12, R7, R55, RZ ;  /* 0x00000037070c7227 */ /* 0x000fe200078e00ff */
[----:B------:R-:W-:-:S02]  /*2470*/  ISETP.GT.U32.AND P3, PT, R0, R23, PT ;  /* 0x000000170000720c */ /* 0x000fc40003f64070 */
[----:B------:R-:W-:Y:S01]  /*2480*/  IABS R61, R28 ;  /* 0x0000001c003d7213 */ /* 0x000fe20000000000 */
[----:B------:R-:W-:-:S04]  /*2490*/  IMAD.HI.U32 R16, R7, R59, RZ ;  /* 0x0000003b07107227 */ /* 0x000fc800078e00ff */
[----:B------:R-:W-:Y:S01]  /*24a0*/  @!P0 IMAD.IADD R51, R51, 0x1, -R0 ;  /* 0x0000000133338824 */ /* 0x000fe200078e0a00 */
[C---:B------:R-:W-:Y:S01]  /*24b0*/  ISETP.GT.U32.AND P0, PT, R0.reuse, R57, PT ;  /* 0x000000390000720c */ /* 0x040fe20003f04070 */
[----:B------:R-:W-:Y:S02]  /*24c0*/  IMAD.MOV R12, RZ, RZ, -R12 ;  /* 0x000000ffff0c7224 */ /* 0x000fe400078e0a0c */
[----:B------:R-:W-:Y:S02]  /*24d0*/  IMAD.MOV R16, RZ, RZ, -R16 ;  /* 0x000000ffff107224 */ /* 0x000fe400078e0a10 */
[C---:B------:R-:W-:Y:S02]  /*24e0*/  IMAD R55, R0.reuse, R12, R55 ;  /* 0x0000000c00377224 */ /* 0x040fe400078e0237 */
[C---:B------:R-:W-:Y:S02]  /*24f0*/  IMAD R59, R0.reuse, R16, R59 ;  /* 0x00000010003b7224 */ /* 0x040fe400078e023b */
[----:B------:R-:W-:Y:S01]  /*2500*/  @!P1 IMAD.MOV R49, RZ, RZ, -R49 ;  /* 0x000000ffff319224 */ /* 0x000fe200078e0a31 */
[C---:B------:R-:W-:Y:S01]  /*2510*/  ISETP.GT.U32.AND P1, PT, R0.reuse, R55, PT ;  /* 0x000000370000720c */ /* 0x040fe20003f24070 */
[--C-:B------:R-:W-:Y:S01]  /*2520*/  @!P3 IMAD.IADD R23, R23, 0x1, -R0.reuse ;  /* 0x000000011717b824 */ /* 0x100fe200078e0a00 */
[----:B------:R-:W-:Y:S01]  /*2530*/  ISETP.GT.U32.AND P3, PT, R0, R59, PT ;  /* 0x0000003b0000720c */ /* 0x000fe20003f64070 */
[----:B------:R-:W-:-:S02]  /*2540*/  @!P0 IMAD.IADD R57, R57, 0x1, -R0 ;  /* 0x0000000139398824 */ /* 0x000fc400078e0a00 */
[----:B------:R-:W-:-:S03]  /*2550*/  IMAD.HI.U32 R12, R7, R61, RZ ;  /* 0x0000003d070c7227 */ /* 0x000fc600078e00ff */
[----:B------:R-:W-:Y:S01]  /*2560*/  ISETP.GT.U32.AND P0, PT, R0, R57, PT ;  /* 0x000000390000720c */ /* 0x000fe20003f04070 */
[----:B------:R-:W-:Y:S02]  /*2570*/  IMAD.MOV R12, RZ, RZ, -R12 ;  /* 0x000000ffff0c7224 */ /* 0x000fe400078e0a0c */
[----:B------:R-:W-:-:S04]  /*2580*/  IMAD.HI.U32 R14, R7, R63, RZ ;  /* 0x0000003f070e7227 */ /* 0x000fc800078e00ff */
[--C-:B------:R-:W-:Y:S02]  /*2590*/  @!P1 IMAD.IADD R55, R55, 0x1, -R0.reuse ;  /* 0x0000000137379824 */ /* 0x100fe400078e0a00 */
[--C-:B------:R-:W-:Y:S02]  /*25a0*/  @!P3 IMAD.IADD R59, R59, 0x1, -R0.reuse ;  /* 0x000000013b3bb824 */ /* 0x100fe400078e0a00 */
[C---:B------:R-:W-:Y:S01]  /*25b0*/  IMAD R61, R0.reuse, R12, R61 ;  /* 0x0000000c003d7224 */ /* 0x040fe200078e023d */
[C---:B------:R-:W-:Y:S01]  /*25c0*/  ISETP.GT.U32.AND P1, PT, R0.reuse, R55, PT ;  /* 0x000000370000720c */ /* 0x040fe20003f24070 */
[----:B------:R-:W-:Y:S01]  /*25d0*/  @!P0 IMAD.IADD R57, R57, 0x1, -R0 ;  /* 0x0000000139398824 */ /* 0x000fe200078e0a00 */
[C---:B------:R-:W-:Y:S01]  /*25e0*/  ISETP.GT.U32.AND P3, PT, R0.reuse, R59, PT ;  /* 0x0000003b0000720c */ /* 0x040fe20003f64070 */
[----:B------:R-:W-:Y:S01]  /*25f0*/  IMAD.HI.U32 R16, R7, R65, RZ ;  /* 0x0000004107107227 */ /* 0x000fe200078e00ff */
[----:B------:R-:W-:-:S03]  /*2600*/  ISETP.GT.U32.AND P0, PT, R0, R61, PT ;  /* 0x0000003d0000720c */ /* 0x000fc60003f04070 */
[----:B------:R-:W-:Y:S02]  /*2610*/  IMAD.MOV R14, RZ, RZ, -R14 ;  /* 0x000000ffff0e7224 */ /* 0x000fe400078e0a0e */
[----:B------:R-:W-:Y:S02]  /*2620*/  IMAD.MOV R16, RZ, RZ, -R16 ;  /* 0x000000ffff107224 */ /* 0x000fe400078e0a10 */
[----:B------:R-:W-:Y:S02]  /*2630*/  IMAD R63, R0, R14, R63 ;  /* 0x0000000e003f7224 */ /* 0x000fe400078e023f */
[--C-:B------:R-:W-:Y:S01]  /*2640*/  @!P1 IMAD.IADD R55, R55, 0x1, -R0.reuse ;  /* 0x0000000137379824 */ /* 0x100fe200078e0a00 */
[----:B------:R-:W-:Y:S01]  /*2650*/  ISETP.GE.AND P1, PT, R26, RZ, PT ;  /* 0x000000ff1a00720c */ /* 0x000fe20003f26270 */
[----:B------:R-:W-:Y:S01]  /*2660*/  IMAD R65, R0, R16, R65 ;  /* 0x0000001000417224 */ /* 0x000fe200078e0241 */
[----:B------:R-:W-:Y:S01]  /*2670*/  LOP3.LUT R26, R8, 0x6, RZ, 0xfc, !PT ;  /* 0x00000006081a7812 */ /* 0x000fe200078efcff */
[----:B------:R-:W-:Y:S01]  /*2680*/  @!P4 IMAD.MOV R47, RZ, RZ, -R47 ;  /* 0x000000ffff2fc224 */ /* 0x000fe200078e0a2f */
[----:B------:R-:W-:Y:S01]  /*2690*/  ISETP.GE.AND P4, PT, R18, RZ, PT ;  /* 0x000000ff1200720c */ /* 0x000fe20003f86270 */
[----:B------:R-:W-:Y:S01]  /*26a0*/  @!P3 IMAD.IADD R59, R59, 0x1, -R0 ;  /* 0x000000013b3bb824 */ /* 0x000fe200078e0a00 */
[----:B------:R-:W-:Y:S01]  /*26b0*/  ISETP.GT.U32.AND P3, PT, R0, R63, PT ;  /* 0x0000003f0000720c */ /* 0x000fe20003f64070 */
[----:B------:R-:W-:Y:S01]  /*26c0*/  IMAD.HI.U32 R18, R7, R67, RZ ;  /* 0x0000004307127227 */ /* 0x000fe200078e00ff */
[----:B------:R-:W-:-:S03]  /*26d0*/  IABS R69, R26 ;  /* 0x0000001a00457213 */ /* 0x000fc60000000000 */
[----:B------:R-:W-:Y:S01]  /*26e0*/  @!P0 IMAD.IADD R61, R61, 0x1, -R0 ;  /* 0x000000013d3d8824 */ /* 0x000fe200078e0a00 */
[C---:B------:R-:W-:Y:S01]  /*26f0*/  ISETP.GT.U32.AND P0, PT, R0.reuse, R65, PT ;  /* 0x000000410000720c */ /* 0x040fe20003f04070 */
[----:B------:R-:W-:Y:S02]  /*2700*/  IMAD.MOV R18, RZ, RZ, -R18 ;  /* 0x000000ffff127224 */ /* 0x000fe400078e0a12 */
[----:B------:R-:W-:Y:S01]  /*2710*/  @!P5 IMAD.MOV R51, RZ, RZ, -R51 ;  /* 0x000000ffff33d224 */ /* 0x000fe200078e0a33 */
[C---:B------:R-:W-:Y:S01]  /*2720*/  ISETP.GT.U32.AND P5, PT, R0.reuse, R61, PT ;  /* 0x0000003d0000720c */ /* 0x040fe20003fa4070 */
[----:B------:R-:W-:Y:S01]  /*2730*/  IMAD R67, R0, R18, R67 ;  /* 0x0000001200437224 */ /* 0x000fe200078e0243 */
[----:B------:R-:W-:Y:S01]  /*2740*/  IABS R18, R36 ;  /* 0x0000002400127213 */ /* 0x000fe20000000000 */
[----:B------:R-:W-:-:S04]  /*2750*/  IMAD.HI.U32 R12, R7, R69, RZ ;  /* 0x00000045070c7227 */ /* 0x000fc800078e00ff */
[----:B------:R-:W-:Y:S01]  /*2760*/  @!P3 IMAD.IADD R63, R63, 0x1, -R0 ;  /* 0x000000013f3fb824 */ /* 0x000fe200078e0a00 */
[C---:B------:R-:W-:Y:S01]  /*2770*/  ISETP.GT.U32.AND P3, PT, R0.reuse, R67, PT ;  /* 0x000000430000720c */ /* 0x040fe20003f64070 */
[----:B------:R-:W-:Y:S02]  /*2780*/  IMAD.MOV R16, RZ, RZ, -R12 ;  /* 0x000000ffff107224 */ /* 0x000fe400078e0a0c */
[----:B------:R-:W-:Y:S02]  /*2790*/  @!P0 IMAD.IADD R65, R65, 0x1, -R0 ;  /* 0x0000000141418824 */ /* 0x000fe400078e0a00 */
[----:B------:R-:W-:Y:S02]  /*27a0*/  IMAD.MOV.U32 R53, RZ, RZ, R23 ;  /* 0x000000ffff357224 */ /* 0x000fe400078e0017 */
[C---:B------:R-:W-:Y:S01]  /*27b0*/  IMAD R69, R0.reuse, R16, R69 ;  /* 0x0000001000457224 */ /* 0x040fe200078e0245 */
[----:B------:R-:W-:Y:S01]  /*27c0*/  ISETP.GT.U32.AND P0, PT, R0, R65, PT ;  /* 0x000000410000720c */ /* 0x000fe20003f04070 */
[----:B------:R-:W-:-:S04]  /*27d0*/  IMAD.HI.U32 R12, R7, R71, RZ ;  /* 0x00000047070c7227 */ /* 0x000fc800078e00ff */
[----:B------:R-:W-:Y:S01]  /*27e0*/  @!P6 IMAD.MOV R53, RZ, RZ, -R53 ;  /* 0x000000ffff35e224 */ /* 0x000fe200078e0a35 */
[C---:B------:R-:W-:Y:S01]  /*27f0*/  ISETP.GT.U32.AND P6, PT, R0.reuse, R63, PT ;  /* 0x0000003f0000720c */ /* 0x040fe20003fc4070 */
[----:B------:R-:W-:Y:S01]  /*2800*/  @!P5 IMAD.IADD R61, R61, 0x1, -R0 ;  /* 0x000000013d3dd824 */ /* 0x000fe200078e0a00 */
[----:B------:R-:W-:Y:S01]  /*2810*/  ISETP.GT.U32.AND P5, PT, R0, R69, PT ;  /* 0x000000450000720c */ /* 0x000fe20003fa4070 */
[----:B------:R-:W-:-:S04]  /*2820*/  IMAD.HI.U32 R14, R7, R18, RZ ;  /* 0x00000012070e7227 */ /* 0x000fc800078e00ff */
[----:B------:R-:W-:Y:S02]  /*2830*/  IMAD.MOV R12, RZ, RZ, -R12 ;  /* 0x000000ffff0c7224 */ /* 0x000fe400078e0a0c */
[----:B------:R-:W-:-:S04]  /*2840*/  IMAD.HI.U32 R7, R7, R73, RZ ;  /* 0x0000004907077227 */ /* 0x000fc800078e00ff */
[----:B------:R-:W-:Y:S02]  /*2850*/  IMAD.MOV R23, RZ, RZ, -R14 ;  /* 0x000000ffff177224 */ /* 0x000fe400078e0a0e */
[----:B------:R-:W-:Y:S02]  /*2860*/  @!P3 IMAD.IADD R67, R67, 0x1, -R0 ;  /* 0x000000014343b824 */ /* 0x000fe400078e0a00 */
[C---:B------:R-:W-:Y:S02]  /*2870*/  IMAD R71, R0.reuse, R12, R71 ;  /* 0x0000000c00477224 */ /* 0x040fe400078e0247 */
[----:B------:R-:W-:Y:S01]  /*2880*/  IMAD.MOV R12, RZ, RZ, -R7 ;  /* 0x000000ffff0c7224 */ /* 0x000fe200078e0a07 */
[C---:B------:R-:W-:Y:S01]  /*2890*/  ISETP.GT.U32.AND P3, PT, R0.reuse, R67, PT ;  /* 0x000000430000720c */ /* 0x040fe20003f64070 */
[C---:B------:R-:W-:Y:S02]  /*28a0*/  IMAD R7, R0.reuse, R23, R18 ;  /* 0x0000001700077224 */ /* 0x040fe400078e0212 */
[--C-:B------:R-:W-:Y:S01]  /*28b0*/  @!P0 IMAD.IADD R65, R65, 0x1, -R0.reuse ;  /* 0x0000000141418824 */ /* 0x100fe200078e0a00 */
[----:B------:R-:W0:Y:S01]  /*28c0*/  LDC R23, c[0x0][0x23c] ;  /* 0x00008f00ff177b82 */ /* 0x000e220000000800 */
[--C-:B------:R-:W-:Y:S01]  /*28d0*/  @!P6 IMAD.IADD R63, R63, 0x1, -R0.reuse ;  /* 0x000000013f3fe824 */ /* 0x100fe200078e0a00 */
[C---:B------:R-:W-:Y:S01]  /*28e0*/  ISETP.GT.U32.AND P0, PT, R0.reuse, R7, PT ;  /* 0x000000070000720c */ /* 0x040fe20003f04070 */
[--C-:B------:R-:W-:Y:S01]  /*28f0*/  @!P5 IMAD.IADD R69, R69, 0x1, -R0.reuse ;  /* 0x000000014545d824 */ /* 0x100fe200078e0a00 */
[----:B------:R-:W-:Y:S01]  /*2900*/  ISETP.GT.U32.AND P6, PT, R0, R71, PT ;  /* 0x000000470000720c */ /* 0x000fe20003fc4070 */
[----:B------:R-:W-:Y:S01]  /*2910*/  @!P2 IMAD.MOV R55, RZ, RZ, -R55 ;  /* 0x000000ffff37a224 */ /* 0x000fe200078e0a37 */
[----:B------:R-:W-:Y:S01]  /*2920*/  ISETP.GE.AND P5, PT, R28, RZ, PT ;  /* 0x000000ff1c00720c */ /* 0x000fe20003fa6270 */
[C---:B------:R-:W-:Y:S01]  /*2930*/  IMAD R73, R0.reuse, R12, R73 ;  /* 0x0000000c00497224 */ /* 0x040fe200078e0249 */
[C---:B------:R-:W-:Y:S01]  /*2940*/  ISETP.GT.U32.AND P2, PT, R0.reuse, R69, PT ;  /* 0x000000450000720c */ /* 0x040fe20003f44070 */
[----:B------:R-:W-:Y:S01]  /*2950*/  @!P3 IMAD.IADD R67, R67, 0x1, -R0 ;  /* 0x000000014343b824 */ /* 0x000fe200078e0a00 */
[----:B------:R-:W-:Y:S01]  /*2960*/  SHF.R.U32.HI R12, RZ, 0x4, R248 ;  /* 0x00000004ff0c7819 */ /* 0x000fe200000116f8 */
[----:B------:R-:W-:Y:S01]  /*2970*/  @!P1 IMAD.MOV R59, RZ, RZ, -R59 ;  /* 0x000000ffff3b9224 */ /* 0x000fe200078e0a3b */
[----:B------:R-:W-:Y:S01]  /*2980*/  ISETP.GT.U32.AND P3, PT, R0, R73, PT ;  /* 0x000000490000720c */ /* 0x000fe20003f64070 */
[----:B------:R-:W-:Y:S01]  /*2990*/  @!P4 IMAD.MOV R57, RZ, RZ, -R57 ;  /* 0x000000ffff39c224 */ /* 0x000fe200078e0a39 */
[----:B------:R-:W-:Y:S01]  /*29a0*/  SGXT.U32 R42, R12, 0xe ;  /* 0x0000000e0c2a781a */ /* 0x000fe20000000000 */
[--C-:B------:R-:W-:Y:S01]  /*29b0*/  @!P0 IMAD.IADD R7, R7, 0x1, -R0.reuse ;  /* 0x0000000107078824 */ /* 0x100fe200078e0a00 */
[----:B------:R-:W-:Y:S01]  /*29c0*/  ISETP.GE.AND P4, PT, R8, RZ, PT ;  /* 0x000000ff0800720c */ /* 0x000fe20003f86270 */
[--C-:B------:R-:W-:Y:S01]  /*29d0*/  @!P6 IMAD.IADD R71, R71, 0x1, -R0.reuse ;  /* 0x000000014747e824 */ /* 0x100fe200078e0a00 */
[----:B------:R-:W-:Y:S01]  /*29e0*/  IADD3 R12, P6, R42, 0x80, RZ ;  /* 0x000000802a0c7810 */ /* 0x000fe20007fde0ff */
[----:B------:R-:W-:Y:S01]  /*29f0*/  IMAD.MOV.U32 R8, RZ, RZ, RZ ;  /* 0x000000ffff087224 */ /* 0x000fe200078e00ff */
[C---:B------:R-:W-:Y:S01]  /*2a00*/  ISETP.GT.U32.AND P1, PT, R0.reuse, R7, PT ;  /* 0x000000070000720c */ /* 0x040fe20003f24070 */
[--C-:B------:R-:W-:Y:S01]  /*2a10*/  @!P2 IMAD.IADD R69, R69, 0x1, -R0.reuse ;  /* 0x000000014545a824 */ /* 0x100fe200078e0a00 */
[----:B------:R-:W-:Y:S01]  /*2a20*/  ISETP.GT.U32.AND P0, PT, R0, R71, PT ;  /* 0x000000470000720c */ /* 0x000fe20003f04070 */
[----:B------:R-:W-:Y:S01]  /*2a30*/  @!P5 IMAD.MOV R61, RZ, RZ, -R61 ;  /* 0x000000ffff3dd224 */ /* 0x000fe200078e0a3d */
[----:B------:R-:W-:Y:S01]  /*2a40*/  ISETP.GE.AND P2, PT, R30, RZ, PT ;  /* 0x000000ff1e00720c */ /* 0x000fe20003f46270 */
[----:B------:R-:W-:Y:S01]  /*2a50*/  @!P3 IMAD.IADD R73, R73, 0x1, -R0 ;  /* 0x000000014949b824 */ /* 0x000fe200078e0a00 */
[----:B------:R-:W-:-:S02]  /*2a60*/  IADD3.X R8, R8, 0x40000040, RZ, P6, !PT ;  /* 0x4000004008087810 */ /* 0x000fc400037fe4ff */
[----:B------:R-:W-:Y:S02]  /*2a70*/  ISETP.GE.AND P3, PT, R32, RZ, PT ;  /* 0x000000ff2000720c */ /* 0x000fe40003f66270 */
[----:B------:R-:W-:Y:S02]  /*2a80*/  ISETP.GT.U32.AND P5, PT, R0, R73, PT ;  /* 0x000000490000720c */ /* 0x000fe40003fa4070 */
[----:B------:R-:W-:Y:S01]  /*2a90*/  ISETP.GE.AND P6, PT, R36, RZ, PT ;  /* 0x000000ff2400720c */ /* 0x000fe20003fc6270 */
[--C-:B------:R-:W-:Y:S01]  /*2aa0*/  @!P1 IMAD.IADD R7, R7, 0x1, -R0.reuse ;  /* 0x0000000107079824 */ /* 0x100fe200078e0a00 */
[----:B------:R-:W-:Y:S01]  /*2ab0*/  ISETP.GE.AND P1, PT, R26, RZ, PT ;  /* 0x000000ff1a00720c */ /* 0x000fe20003f26270 */
[--C-:B------:R-:W-:Y:S01]  /*2ac0*/  @!P0 IMAD.IADD R71, R71, 0x1, -R0.reuse ;  /* 0x0000000147478824 */ /* 0x100fe200078e0a00 */
[----:B------:R-:W-:Y:S01]  /*2ad0*/  ISETP.GE.AND P0, PT, R34, RZ, PT ;  /* 0x000000ff2200720c */ /* 0x000fe20003f06270 */
[----:B------:R-:W-:Y:S01]  /*2ae0*/  @!P2 IMAD.MOV R63, RZ, RZ, -R63 ;  /* 0x000000ffff3fa224 */ /* 0x000fe200078e0a3f */
[----:B------:R-:W-:Y:S01]  /*2af0*/  ISETP.GE.AND P2, PT, R38, RZ, PT ;  /* 0x000000ff2600720c */ /* 0x000fe20003f46270 */
[----:B------:R-:W1:Y:S01]  /*2b00*/  LDC R26, c[0x0][0x240] ;  /* 0x00009000ff1a7b82 */ /* 0x000e620000000800 */
[----:B------:R-:W-:Y:S01]  /*2b10*/  IMAD.MOV.U32 R75, RZ, RZ, R71 ;  /* 0x000000ffff4b7224 */ /* 0x000fe200078e0047 */
[----:B------:R-:W-:Y:S01]  /*2b20*/  R2UR UR5, R8 ;  /* 0x00000000080572ca */ /* 0x000fe200000e0000 */
[----:B------:R-:W-:Y:S01]  /*2b30*/  IMAD.MOV.U32 R71, RZ, RZ, R7 ;  /* 0x000000ffff477224 */ /* 0x000fe200078e0007 */
[----:B------:R-:W-:Y:S01]  /*2b40*/  R2UR UR4, R12 ;  /* 0x000000000c0472ca */ /* 0x000fe200000e0000 */
[----:B------:R-:W-:Y:S01]  /*2b50*/  @!P5 IMAD.IADD R73, R73, 0x1, -R0 ;  /* 0x000000014949d824 */ /* 0x000fe200078e0a00 */
[----:B------:R-:W-:Y:S01]  /*2b60*/  ISETP.NE.AND P5, PT, R3, RZ, PT ;  /* 0x000000ff0300720c */ /* 0x000fe20003fa5270 */
[----:B------:R-:W-:Y:S01]  /*2b70*/  @!P3 IMAD.MOV R65, RZ, RZ, -R65 ;  /* 0x000000ffff41b224 */ /* 0x000fe200078e0a41 */
[----:B------:R-:W-:Y:S01]  /*2b80*/  LOP3.LUT R0, RZ, R3, RZ, 0x33, !PT ;  /* 0x00000003ff007212 */ /* 0x000fe200078e33ff */
[----:B------:R-:W-:Y:S01]  /*2b90*/  @!P1 IMAD.MOV R69, RZ, RZ, -R69 ;  /* 0x000000ffff459224 */ /* 0x000fe200078e0a45 */
[----:B---3--:R-:W-:Y:S01]  /*2ba0*/  LEA R16, P1, R4, R78, 0x1 ;  /* 0x0000004e04107211 */ /* 0x008fe200078208ff */
[----:B------:R-:W-:Y:S01]  /*2bb0*/  @!P0 IMAD.MOV R67, RZ, RZ, -R67 ;  /* 0x000000ffff438224 */ /* 0x000fe200078e0a43 */
[C---:B------:R-:W-:Y:S01]  /*2bc0*/  SEL R3, R0.reuse, R13, !P5 ;  /* 0x0000000d00037207 */ /* 0x040fe20006800000 */
[----:B------:R-:W-:Y:S01]  /*2bd0*/  @!P4 IMAD.MOV R75, RZ, RZ, -R75 ;  /* 0x000000ffff4bc224 */ /* 0x000fe200078e0a4b */
[C---:B------:R-:W-:Y:S01]  /*2be0*/  SEL R7, R0.reuse, R15, !P5 ;  /* 0x0000000f00077207 */ /* 0x040fe20006800000 */
[----:B------:R-:W-:Y:S01]  /*2bf0*/  @!P6 IMAD.MOV R71, RZ, RZ, -R71 ;  /* 0x000000ffff47e224 */ /* 0x000fe200078e0a47 */
[C---:B------:R-:W-:Y:S01]  /*2c00*/  SEL R8, R0.reuse, R17, !P5 ;  /* 0x0000001100087207 */ /* 0x040fe20006800000 */
[----:B------:R-:W-:Y:S01]  /*2c10*/  @!P2 IMAD.MOV R73, RZ, RZ, -R73 ;  /* 0x000000ffff49a224 */ /* 0x000fe200078e0a49 */
[C---:B------:R-:W-:Y:S01]  /*2c20*/  SEL R9, R0.reuse, R9, !P5 ;  /* 0x0000000900097207 */ /* 0x040fe20006800000 */
[----:B------:R-:W-:Y:S01]  /*2c30*/  UIADD3.64 UR14, UR4, 0x180, URZ ;  /* 0x00000180040e7897 */ /* 0x000fe2000fffe03f */
[C---:B------:R-:W-:Y:S01]  /*2c40*/  SEL R11, R0.reuse, R11, !P5 ;  /* 0x0000000b000b7207 */ /* 0x040fe20006800000 */
[----:B------:R-:W-:Y:S01]  /*2c50*/  UIADD3.64 UR10, UR4, 0x200, URZ ;  /* 0x00000200040a7897 */ /* 0x000fe2000fffe03f */
[C---:B------:R-:W-:Y:S01]  /*2c60*/  SEL R22, R0.reuse, R19, !P5 ;  /* 0x0000001300167207 */ /* 0x040fe20006800000 */
[----:B------:R-:W-:Y:S01]  /*2c70*/  UIADD3.64 UR14, UR4, 0x280, URZ ;  /* 0x00000280040e7897 */ /* 0x000fe2000fffe03f */
[C---:B------:R-:W-:Y:S01]  /*2c80*/  SEL R25, R0.reuse, R25, !P5 ;  /* 0x0000001900197207 */ /* 0x040fe20006800000 */
[-C--:B-1----:R-:W-:Y:S01]  /*2c90*/  IMAD R3, R3, R26.reuse, RZ ;  /* 0x0000001a03037224 */ /* 0x082fe200078e02ff */
[C---:B------:R-:W-:Y:S01]  /*2ca0*/  SEL R27, R0.reuse, R27, !P5 ;  /* 0x0000001b001b7207 */ /* 0x040fe20006800000 */
[-C--:B------:R-:W-:Y:S01]  /*2cb0*/  IMAD R7, R7, R26.reuse, RZ ;  /* 0x0000001a07077224 */ /* 0x080fe200078e02ff */
[----:B------:R-:W-:Y:S01]  /*2cc0*/  SEL R29, R0, R29, !P5 ;  /* 0x0000001d001d7207 */ /* 0x000fe20006800000 */
[-C--:B------:R-:W-:Y:S01]  /*2cd0*/  IMAD R8, R8, R26.reuse, RZ ;  /* 0x0000001a08087224 */ /* 0x080fe200078e02ff */
[C---:B------:R-:W-:Y:S01]  /*2ce0*/  SEL R31, R0.reuse, R31, !P5 ;  /* 0x0000001f001f7207 */ /* 0x040fe20006800000 */
[-C--:B------:R-:W-:Y:S01]  /*2cf0*/  IMAD R9, R9, R26.reuse, RZ ;  /* 0x0000001a09097224 */ /* 0x080fe200078e02ff */
        /* <DEDUP_REMOVED lines=41> */
[----:B------:R-:W-:Y:S01]  /*2f90*/  IMAD R61, R61, R26, RZ ;  /* 0x0000001a3d3d7224 */ /* 0x000fe200078e02ff */
[----:B------:R-:W-:Y:S01]  /*2fa0*/  SEL R75, R0, R75, !P5 ;  /* 0x0000004b004b7207 */ /* 0x000fe20006800000 */
[----:B0-----:R-:W-:Y:S01]  /*2fb0*/  IMAD R0, R40, R23, RZ ;  /* 0x0000001728007224 */ /* 0x001fe200078e02ff */
[----:B------:R-:W-:Y:S01]  /*2fc0*/  LEA R14, P2, R2, R78, 0x1 ;  /* 0x0000004e020e7211 */ /* 0x000fe200078408ff */
[----:B------:R-:W-:Y:S01]  /*2fd0*/  IMAD R63, R63, R26, RZ ;  /* 0x0000001a3f3f7224 */ /* 0x000fe200078e02ff */
[----:B------:R-:W-:Y:S01]  /*2fe0*/  LEA R18, P0, R5, R78, 0x1 ;  /* 0x0000004e05127211 */ /* 0x000fe200078008ff */
[----:B------:R-:W-:Y:S01]  /*2ff0*/  IMAD R65, R65, R26, RZ ;  /* 0x0000001a41417224 */ /* 0x000fe200078e02ff */
[----:B-----5:R-:W-:Y:S01]  /*3000*/  LEA R24, P4, R0, R80, 0x1 ;  /* 0x0000005000187211 */ /* 0x020fe200078808ff */
[----:B------:R-:W-:Y:S01]  /*3010*/  IMAD R67, R67, R26, RZ ;  /* 0x0000001a43437224 */ /* 0x000fe200078e02ff */
[----:B------:R-:W-:Y:S01]  /*3020*/  LEA R12, P3, R6, R78, 0x1 ;  /* 0x0000004e060c7211 */ /* 0x000fe200078608ff */
[-C--:B------:R-:W-:Y:S01]  /*3030*/  IMAD R69, R69, R26.reuse, RZ ;  /* 0x0000001a45457224 */ /* 0x080fe200078e02ff */
[-C--:B------:R-:W-:Y:S01]  /*3040*/  LEA.HI.X.SX32 R17, R4, R79.reuse, 0x1, P1 ;  /* 0x0000004f04117211 */ /* 0x080fe200008f0eff */
[-C--:B------:R-:W-:Y:S01]  /*3050*/  IMAD R71, R71, R26.reuse, RZ ;  /* 0x0000001a47477224 */ /* 0x080fe200078e02ff */
[----:B------:R-:W-:Y:S01]  /*3060*/  LEA.HI.X.SX32 R15, R2, R79, 0x1, P2 ;  /* 0x0000004f020f7211 */ /* 0x000fe200010f0eff */
[-C--:B------:R-:W-:Y:S01]  /*3070*/  IMAD R73, R73, R26.reuse, RZ ;  /* 0x0000001a49497224 */ /* 0x080fe200078e02ff */
[----:B------:R-:W-:Y:S01]  /*3080*/  LEA.HI.X.SX32 R4, R0, R81, 0x1, P4 ;  /* 0x0000005100047211 */ /* 0x000fe200020f0eff */
[----:B------:R-:W-:Y:S01]  /*3090*/  IMAD R75, R75, R26, RZ ;  /* 0x0000001a4b4b7224 */ /* 0x000fe200078e02ff */
[-C--:B------:R-:W-:Y:S01]  /*30a0*/  LEA R2, P4, R3, R24.reuse, 0x1 ;  /* 0x0000001803027211 */ /* 0x080fe200078808ff */
[----:B------:R-:W0:Y:S01]  /*30b0*/  LDC R0, c[0x0][0x238] ;  /* 0x00008e00ff007b82 */ /* 0x000e220000000800 */
[-C--:B------:R-:W-:Y:S01]  /*30c0*/  LEA.HI.X.SX32 R19, R5, R79.reuse, 0x1, P0 ;  /* 0x0000004f05137211 */ /* 0x080fe200000f0eff */
[----:B------:R-:W-:Y:S01]  /*30d0*/  IMAD.SHL.U32 R23, R23, 0x40, RZ ;  /* 0x0000004017177824 */ /* 0x000fe200078e00ff */
[----:B------:R-:W-:Y:S01]  /*30e0*/  LEA.HI.X.SX32 R13, R6, R79, 0x1, P3 ;  /* 0x0000004f060d7211 */ /* 0x000fe200018f0eff */
[----:B------:R1:W-:Y:S01]  /*30f0*/  STL [R1+0x148], R2 ;  /* 0x0001480201007387 */ /* 0x0003e20000100800 */
[-C--:B------:R-:W-:Y:S01]  /*3100*/  LEA R5, P3, R7, R24.reuse, 0x1 ;  /* 0x0000001807057211 */ /* 0x080fe200078608ff */
[----:B------:R-:W-:Y:S01]  /*3110*/  UIADD3.64 UR10, UR4, 0x300, URZ ;  /* 0x00000300040a7897 */ /* 0x000fe2000fffe03f */
[-C--:B------:R-:W-:Y:S01]  /*3120*/  LEA R6, P2, R8, R24.reuse, 0x1 ;  /* 0x0000001808067211 */ /* 0x080fe200078408ff */
[----:B------:R-:W-:Y:S01]  /*3130*/  UIADD3.64 UR14, UR4, 0x380, URZ ;  /* 0x00000380040e7897 */ /* 0x000fe2000fffe03f */
[----:B------:R-:W-:Y:S01]  /*3140*/  CS2R R78, SRZ ;  /* 0x00000000004e7805 */ /* 0x000fe2000001ff00 */
[----:B------:R2:W-:Y:S01]  /*3150*/  STL [R1+0x150], R5 ;  /* 0x0001500501007387 */ /* 0x0005e20000100800 */
[----:B------:R-:W-:Y:S01]  /*3160*/  UIADD3.64 UR10, UR4, 0x400, URZ ;  /* 0x00000400040a7897 */ /* 0x000fe2000fffe03f */
[----:B------:R-:W-:Y:S01]  /*3170*/  CS2R R80, SRZ ;  /* 0x0000000000507805 */ /* 0x000fe2000001ff00 */
[----:B------:R-:W-:Y:S01]  /*3180*/  UIADD3.64 UR14, UR4, 0x480, URZ ;  /* 0x00000480040e7897 */ /* 0x000fe2000fffe03f */
[----:B-1----:R-:W-:Y:S01]  /*3190*/  LEA R2, P1, R9, R24, 0x1 ;  /* 0x0000001809027211 */ /* 0x002fe200078208ff */
[----:B------:R1:W-:Y:S01]  /*31a0*/  STL [R1+0x158], R6 ;  /* 0x0001580601007387 */ /* 0x0003e20000100800 */
[----:B------:R-:W-:-:S02]  /*31b0*/  UIADD3.64 UR10, UR4, 0x500, URZ ;  /* 0x00000500040a7897 */ /* 0x000fc4000fffe03f */
[----:B------:R-:W-:Y:S01]  /*31c0*/  UIADD3.64 UR14, UR4, 0x580, URZ ;  /* 0x00000580040e7897 */ /* 0x000fe2000fffe03f */
[----:B------:R3:W-:Y:S01]  /*31d0*/  STL [R1+0x160], R2 ;  /* 0x0001600201007387 */ /* 0x0007e20000100800 */
[-C--:B--2---:R-:W-:Y:S01]  /*31e0*/  LEA R5, P0, R11, R24.reuse, 0x1 ;  /* 0x000000180b057211 */ /* 0x084fe200078008ff */
[----:B------:R-:W-:Y:S02]  /*31f0*/  UIADD3.64 UR10, UR4, 0x600, URZ ;  /* 0x00000600040a7897 */ /* 0x000fe4000fffe03f */
[----:B------:R-:W-:Y:S01]  /*3200*/  UIADD3.64 UR14, UR4, 0x680, URZ ;  /* 0x00000680040e7897 */ /* 0x000fe2000fffe03f */
[----:B0-----:R-:W-:Y:S01]  /*3210*/  IMAD R77, R0, 0x3f, RZ ;  /* 0x0000003f004d7824 */ /* 0x001fe200078e02ff */
[-C--:B-1----:R-:W-:Y:S01]  /*3220*/  LEA R6, P6, R22, R24.reuse, 0x1 ;  /* 0x0000001816067211 */ /* 0x082fe200078c08ff */
[----:B------:R0:W-:Y:S01]  /*3230*/  STL [R1+0x168], R5 ;  /* 0x0001680501007387 */ /* 0x0001e20000100800 */
[----:B------:R-:W-:Y:S01]  /*3240*/  UIADD3.64 UR10, UR4, 0x700, URZ ;  /* 0x00000700040a7897 */ /* 0x000fe2000fffe03f */
[----:B---3--:R-:W-:-:S02]  /*3250*/  LEA R2, P5, R25, R24, 0x1 ;  /* 0x0000001819027211 */ /* 0x008fc400078a08ff */
[----:B------:R-:W-:Y:S01]  /*3260*/  STL [R1+0x170], R6 ;  /* 0x0001700601007387 */ /* 0x000fe20000100800 */
[----:B------:R-:W-:Y:S02]  /*3270*/  UIADD3.64 UR14, UR4, 0x780, URZ ;  /* 0x00000780040e7897 */ /* 0x000fe4000fffe03f */
[----:B------:R-:W-:Y:S01]  /*3280*/  UIADD3.64 UR10, UR4, 0x800, URZ ;  /* 0x00000800040a7897 */ /* 0x000fe2000fffe03f */
[----:B------:R1:W-:Y:S01]  /*3290*/  STL [R1+0x178], R2 ;  /* 0x0001780201007387 */ /* 0x0003e20000100800 */
[----:B------:R-:W-:Y:S01]  /*32a0*/  UIADD3.64 UR14, UR4, 0x880, URZ ;  /* 0x00000880040e7897 */ /* 0x000fe2000fffe03f */
[----:B0-----:R-:W-:Y:S01]  /*32b0*/  LEA.HI.X.SX32 R5, R3, R4, 0x1, P4 ;  /* 0x0000000403057211 */ /* 0x001fe200020f0eff */
[----:B------:R-:W-:Y:S01]  /*32c0*/  UIADD3.64 UR10, UR4, 0x900, URZ ;  /* 0x00000900040a7897 */ /* 0x000fe2000fffe03f */
[----:B------:R-:W-:Y:S01]  /*32d0*/  LEA R3, P4, R27, R24, 0x1 ;  /* 0x000000181b037211 */ /* 0x000fe200078808ff */
[----:B------:R-:W-:Y:S02]  /*32e0*/  UIADD3.64 UR14, UR4, 0x980, URZ ;  /* 0x00000980040e7897 */ /* 0x000fe4000fffe03f */
[----:B------:R0:W-:Y:S01]  /*32f0*/  STL [R1+0x144], R5 ;  /* 0x0001440501007387 */ /* 0x0001e20000100800 */
[----:B------:R-:W-:Y:S01]  /*3300*/  UIADD3.64 UR10, UR4, 0xa00, URZ ;  /* 0x00000a00040a7897 */ /* 0x000fe2000fffe03f */
[----:B-1----:R-:W-:-:S02]  /*3310*/  LEA.HI.X.SX32 R2, R7, R4, 0x1, P3 ;  /* 0x0000000407027211 */ /* 0x002fc400018f0eff */
[----:B------:R1:W-:Y:S01]  /*3320*/  STL [R1+0x180], R3 ;  /* 0x0001800301007387 */ /* 0x0003e20000100800 */
[----:B------:R-:W-:Y:S02]  /*3330*/  UIADD3.64 UR8, UR4, 0x80, URZ ;  /* 0x0000008004087897 */ /* 0x000fe4000fffe03f */
[----:B------:R-:W-:Y:S01]  /*3340*/  UIADD3.64 UR12, UR4, 0x100, URZ ;  /* 0x00000100040c7897 */ /* 0x000fe2000fffe03f */
[----:B------:R2:W-:Y:S01]  /*3350*/  STL [R1+0x14c], R2 ;  /* 0x00014c0201007387 */ /* 0x0005e20000100800 */
[----:B------:R-:W-:Y:S01]  /*3360*/  UIADD3.64 UR20, UR4, 0xa80, URZ ;  /* 0x00000a8004147897 */ /* 0x000fe2000fffe03f */
[----:B0-----:R-:W-:Y:S01]  /*3370*/  LEA R5, P3, R29, R24, 0x1 ;  /* 0x000000181d057211 */ /* 0x001fe200078608ff */
[----:B------:R-:W-:Y:S02]  /*3380*/  UIADD3.64 UR24, UR4, 0xb00, URZ ;  /* 0x00000b0004187897 */ /* 0x000fe4000fffe03f */
[----:B------:R-:W-:Y:S01]  /*3390*/  UIADD3.64 UR28, UR4, 0xb80, URZ ;  /* 0x00000b80041c7897 */ /* 0x000fe2000fffe03f */
[----:B-1----:R-:W-:Y:S01]  /*33a0*/  LEA.HI.X.SX32 R3, R8, R4, 0x1, P2 ;  /* 0x0000000408037211 */ /* 0x002fe200010f0eff */
[----:B------:R0:W-:Y:S01]  /*33b0*/  STL [R1+0x188], R5 ;  /* 0x0001880501007387 */ /* 0x0001e20000100800 */
[----:B------:R-:W-:Y:S01]  /*33c0*/  UIADD3.64 UR32, UR4, 0xc00, URZ ;  /* 0x00000c0004207897 */ /* 0x000fe2000fffe03f */
[----:B--2---:R-:W-:-:S02]  /*33d0*/  LEA R2, P2, R31, R24, 0x1 ;  /* 0x000000181f027211 */ /* 0x004fc400078408ff */
[----:B------:R1:W-:Y:S01]  /*33e0*/  STL [R1+0x154], R3 ;  /* 0x0001540301007387 */ /* 0x0003e20000100800 */
[----:B------:R-:W-:Y:S02]  /*33f0*/  UIADD3.64 UR36, UR4, 0xc80, URZ ;  /* 0x00000c8004247897 */ /* 0x000fe4000fffe03f */
[----:B------:R-:W-:Y:S01]  /*3400*/  UIADD3.64 UR40, UR4, 0xd00, URZ ;  /* 0x00000d0004287897 */ /* 0x000fe2000fffe03f */
[----:B------:R2:W-:Y:S01]  /*3410*/  STL [R1+0x190], R2 ;  /* 0x0001900201007387 */ /* 0x0005e20000100800 */
[----:B------:R-:W-:Y:S01]  /*3420*/  UIADD3.64 UR44, UR4, 0xd80, URZ ;  /* 0x00000d80042c7897 */ /* 0x000fe2000fffe03f */
[----:B0-----:R-:W-:Y:S01]  /*3430*/  LEA.HI.X.SX32 R5, R9, R4, 0x1, P1 ;  /* 0x0000000409057211 */ /* 0x001fe200008f0eff */
[----:B------:R-:W-:Y:S01]  /*3440*/  IMAD R9, R0, 0x3e, RZ ;  /* 0x0000003e00097824 */ /* 0x000fe200078e02ff */
[----:B------:R-:W-:Y:S01]  /*3450*/  UIADD3.64 UR48, UR4, 0xe00, URZ ;  /* 0x00000e0004307897 */ /* 0x000fe2000fffe03f */
[----:B-1----:R-:W-:Y:S02]  /*3460*/  LEA R3, P1, R33, R24, 0x1 ;  /* 0x0000001821037211 */ /* 0x002fe400078208ff */
[----:B------:R0:W-:Y:S01]  /*3470*/  STL [R1+0x15c], R5 ;  /* 0x00015c0501007387 */ /* 0x0001e20000100800 */
[----:B------:R-:W-:Y:S01]  /*3480*/  UIADD3.64 UR52, UR4, 0xe80, URZ ;  /* 0x00000e8004347897 */ /* 0x000fe2000fffe03f */
[----:B--2---:R-:W-:-:S02]  /*3490*/  LEA.HI.X.SX32 R2, R11, R4, 0x1, P0 ;  /* 0x000000040b027211 */ /* 0x004fc400000f0eff */
[----:B------:R1:W-:Y:S01]  /*34a0*/  STL [R1+0x198], R3 ;  /* 0x0001980301007387 */ /* 0x0003e20000100800 */
[----:B------:R-:W-:Y:S01]  /*34b0*/  IMAD R11, R0, 0x3d, RZ ;  /* 0x0000003d000b7824 */ /* 0x000fe200078e02ff */
[----:B------:R-:W-:Y:S02]  /*34c0*/  UIADD3.64 UR56, UR4, 0xf00, URZ ;  /* 0x00000f0004387897 */ /* 0x000fe4000fffe03f */
[----:B------:R2:W-:Y:S01]  /*34d0*/  STL [R1+0x164], R2 ;  /* 0x0001640201007387 */ /* 0x0005e20000100800 */
[----:B------:R-:W-:Y:S01]  /*34e0*/  UIADD3.64 UR10, UR6, 0x2, URZ ;  /* 0x00000002060a7897 */ /* 0x000fe2000fffe03f */
[----:B0-----:R-:W-:Y:S01]  /*34f0*/  LEA R5, P0, R35, R24, 0x1 ;  /* 0x0000001823057211 */ /* 0x001fe200078008ff */
[----:B------:R-:W-:Y:S01]  /*3500*/  UIADD3.64 UR14, UR6, 0x4, URZ ;  /* 0x00000004060e7897 */ /* 0x000fe2000fffe03f */
[----:B-1----:R-:W-:-:S03]  /*3510*/  LEA.HI.X.SX32 R3, R22, R4, 0x1, P6 ;  /* 0x0000000416037211 */ /* 0x002fc600030f0eff */
[----:B------:R0:W-:Y:S01]  /*3520*/  STL [R1+0x1a0], R5 ;  /* 0x0001a00501007387 */ /* 0x0001e20000100800 */
[C---:B------:R-:W-:Y:S01]  /*3530*/  IMAD R22, R0.reuse, 0x2c, RZ ;  /* 0x0000002c00167824 */ /* 0x040fe200078e02ff */
[----:B--2---:R-:W-:Y:S02]  /*3540*/  LEA R2, P6, R37, R24, 0x1 ;  /* 0x0000001825027211 */ /* 0x004fe400078c08ff */
[----:B------:R1:W-:Y:S04]  /*3550*/  STL [R1+0x16c], R3 ;  /* 0x00016c0301007387 */ /* 0x0003e80000100800 */
[----:B------:R2:W-:Y:S01]  /*3560*/  STL [R1+0x1a8], R2 ;  /* 0x0001a80201007387 */ /* 0x0005e20000100800 */
[----:B0-----:R-:W-:Y:S01]  /*3570*/  LEA.HI.X.SX32 R5, R25, R4, 0x1, P5 ;  /* 0x0000000419057211 */ /* 0x001fe200028f0eff */
[----:B------:R-:W-:Y:S01]  /*3580*/  IMAD R25, R0, 0x38, RZ ;  /* 0x0000003800197824 */ /* 0x000fe200078e02ff */
[----:B-1----:R-:W-:-:S03]  /*3590*/  LEA R3, P5, R39, R24, 0x1 ;  /* 0x0000001827037211 */ /* 0x002fc600078a08ff */
[----:B------:R0:W-:Y:S01]  /*35a0*/  STL [R1+0x174], R5 ;  /* 0x0001740501007387 */ /* 0x0001e20000100800 */
[----:B--2---:R-:W-:-:S03]  /*35b0*/  LEA.HI.X.SX32 R2, R27, R4, 0x1, P4 ;  /* 0x000000041b027211 */ /* 0x004fc600020f0eff */
[----:B------:R1:W-:Y:S01]  /*35c0*/  STL [R1+0x1b0], R3 ;  /* 0x0001b00301007387 */ /* 0x0003e20000100800 */
[----:B------:R-:W-:-:S03]  /*35d0*/  CS2R R26, SRZ ;  /* 0x00000000001a7805 */ /* 0x000fc6000001ff00 */
[----:B------:R2:W-:Y:S01]  /*35e0*/  STL [R1+0x17c], R2 ;  /* 0x00017c0201007387 */ /* 0x0005e20000100800 */
[----:B0-----:R-:W-:Y:S02]  /*35f0*/  LEA R5, P4, R41, R24, 0x1 ;  /* 0x0000001829057211 */ /* 0x001fe400078808ff */
[----:B-1----:R-:W-:-:S03]  /*3600*/  LEA.HI.X.SX32 R3, R29, R4, 0x1, P3 ;  /* 0x000000041d037211 */ /* 0x002fc600018f0eff */
[----:B------:R0:W-:Y:S01]  /*3610*/  STL [R1+0x1b8], R5 ;  /* 0x0001b80501007387 */ /* 0x0001e20000100800 */
[----:B------:R-:W-:Y:S02]  /*3620*/  CS2R R28, SRZ ;  /* 0x00000000001c7805 */ /* 0x000fe4000001ff00 */
[----:B--2---:R-:W-:Y:S01]  /*3630*/  LEA R2, P3, R43, R24, 0x1 ;  /* 0x000000182b027211 */ /* 0x004fe200078608ff */
[----:B------:R1:W-:Y:S04]  /*3640*/  STL [R1+0x184], R3 ;  /* 0x0001840301007387 */ /* 0x0003e80000100800 */
[----:B------:R2:W-:Y:S01]  /*3650*/  STL [R1+0x1c0], R2 ;  /* 0x0001c00201007387 */ /* 0x0005e20000100800 */
[----:B0-----:R-:W-:Y:S02]  /*3660*/  LEA.HI.X.SX32 R5, R31, R4, 0x1, P2 ;  /* 0x000000041f057211 */ /* 0x001fe400010f0eff */
[----:B------:R-:W-:-:S02]  /*3670*/  CS2R R30, SRZ ;  /* 0x00000000001e7805 */ /* 0x000fc4000001ff00 */
[----:B-1----:R-:W-:Y:S01]  /*3680*/  LEA R3, P2, R45, R24, 0x1 ;  /* 0x000000182d037211 */ /* 0x002fe200078408ff */
        /* <DEDUP_REMOVED lines=53> */
[----:B------:R-:W-:Y:S02]  /*39e0*/  LEA.HI.X.SX32 R6, R65, R4, 0x1, P6 ;  /* 0x0000000441067211 */ /* 0x000fe400030f0eff */
[----:B------:R-:W-:Y:S02]  /*39f0*/  CS2R R64, SRZ ;  /* 0x0000000000407805 */ /* 0x000fe4000001ff00 */
[----:B--2---:R-:W-:Y:S01]  /*3a00*/  LEA R2, P5, R67, R24, 0x1 ;  /* 0x0000001843027211 */ /* 0x004fe200078a08ff */
[----:B------:R1:W-:Y:S01]  /*3a10*/  STL [R1+0x1e4], R3 ;  /* 0x0001e40301007387 */ /* 0x0003e20000100800 */
[----:B------:R-:W-:-:S03]  /*3a20*/  CS2R R52, SRZ ;  /* 0x0000000000347805 */ /* 0x000fc6000001ff00 */
[----:B------:R2:W-:Y:S01]  /*3a30*/  STL [R1+0x220], R2 ;  /* 0x0002200201007387 */ /* 0x0005e20000100800 */
[----:B0-----:R-:W-:Y:S02]  /*3a40*/  LEA.HI.X.SX32 R5, R55, R4, 0x1, P4 ;  /* 0x0000000437057211 */ /* 0x001fe400020f0eff */
[----:B------:R-:W-:Y:S02]  /*3a50*/  CS2R R54, SRZ ;  /* 0x0000000000367805 */ /* 0x000fe4000001ff00 */
[----:B-1----:R-:W-:Y:S01]  /*3a60*/  LEA R3, P4, R69, R24, 0x1 ;  /* 0x0000001845037211 */ /* 0x002fe200078808ff */
[----:B------:R0:W-:Y:S01]  /*3a70*/  STL [R1+0x1ec], R5 ;  /* 0x0001ec0501007387 */ /* 0x0001e20000100800 */
[----:B--2---:R-:W-:-:S03]  /*3a80*/  LEA.HI.X.SX32 R2, R57, R4, 0x1, P3 ;  /* 0x0000000439027211 */ /* 0x004fc600018f0eff */
[----:B------:R1:W-:Y:S01]  /*3a90*/  STL [R1+0x228], R3 ;  /* 0x0002280301007387 */ /* 0x0003e20000100800 */
[----:B------:R-:W-:Y:S02]  /*3aa0*/  LEA.HI.X.SX32 R7, R69, R4, 0x1, P4 ;  /* 0x0000000445077211 */ /* 0x000fe400020f0eff */
[----:B------:R-:W-:Y:S02]  /*3ab0*/  CS2R R56, SRZ ;  /* 0x0000000000387805 */ /* 0x000fe4000001ff00 */
[----:B------:R-:W-:Y:S01]  /*3ac0*/  CS2R R68, SRZ ;  /* 0x0000000000447805 */ /* 0x000fe2000001ff00 */
        /* <DEDUP_REMOVED lines=13> */
[----:B------:R-:W-:Y:S01]  /*3ba0*/  STL [R1+0x240], R3 ;  /* 0x0002400301007387 */ /* 0x000fe20000100800 */
[----:B------:R-:W-:-:S03]  /*3bb0*/  CS2R R62, SRZ ;  /* 0x00000000003e7805 */ /* 0x000fc6000001ff00 */
[----:B------:R1:W-:Y:S01]  /*3bc0*/  STL [R1+0x20c], R2 ;  /* 0x00020c0201007387 */ /* 0x0003e20000100800 */
[----:B0-----:R-:W-:Y:S02]  /*3bd0*/  LEA.HI.X.SX32 R5, R67, R4, 0x1, P5 ;  /* 0x0000000443057211 */ /* 0x001fe400028f0eff */
[----:B------:R-:W-:Y:S01]  /*3be0*/  CS2R R66, SRZ ;  /* 0x0000000000427805 */ /* 0x000fe2000001ff00 */
[----:B------:R0:W-:Y:S04]  /*3bf0*/  STL [R1+0x214], R6 ;  /* 0x0002140601007387 */ /* 0x0001e80000100800 */
[----:B------:R2:W-:Y:S01]  /*3c00*/  STL [R1+0x21c], R5 ;  /* 0x00021c0501007387 */ /* 0x0005e20000100800 */
[----:B-1----:R-:W-:-:S03]  /*3c10*/  IMAD.WIDE R2, R77, 0x2, R12 ;  /* 0x000000024d027825 */ /* 0x002fc600078e020c */
[----:B------:R-:W-:Y:S01]  /*3c20*/  STL [R1+0x224], R7 ;  /* 0x0002240701007387 */ /* 0x000fe20000100800 */
[-C--:B0-----:R-:W-:Y:S02]  /*3c30*/  LEA.HI.X.SX32 R6, R71, R4.reuse, 0x1, P3 ;  /* 0x0000000447067211 */ /* 0x081fe400018f0eff */
[----:B------:R-:W-:Y:S02]  /*3c40*/  CS2R R70, SRZ ;  /* 0x0000000000467805 */ /* 0x000fe4000001ff00 */
[-C--:B--2---:R-:W-:Y:S01]  /*3c50*/  LEA.HI.X.SX32 R5, R73, R4.reuse, 0x1, P2 ;  /* 0x0000000449057211 */ /* 0x084fe200010f0eff */
[----:B------:R0:W-:Y:S01]  /*3c60*/  STL [R1+0x22c], R6 ;  /* 0x00022c0601007387 */ /* 0x0001e20000100800 */
[----:B------:R-:W-:Y:S02]  /*3c70*/  LEA.HI.X.SX32 R4, R75, R4, 0x1, P1 ;  /* 0x000000044b047211 */ /* 0x000fe400008f0eff */
[----:B------:R-:W-:Y:S02]  /*3c80*/  CS2R R72, SRZ ;  /* 0x0000000000487805 */ /* 0x000fe4000001ff00 */
[----:B------:R-:W-:Y:S01]  /*3c90*/  CS2R R74, SRZ ;  /* 0x00000000004a7805 */ /* 0x000fe2000001ff00 */
[----:B------:R-:W-:Y:S04]  /*3ca0*/  STL [R1+0x234], R5 ;  /* 0x0002340501007387 */ /* 0x000fe80000100800 */
[----:B------:R-:W-:Y:S01]  /*3cb0*/  STL [R1+0x248], R2 ;  /* 0x0002480201007387 */ /* 0x000fe20000100800 */
[----:B0-----:R-:W-:-:S03]  /*3cc0*/  IMAD.WIDE R6, R77, 0x2, R18 ;  /* 0x000000024d067825 */ /* 0x001fc600078e0212 */
[----:B------:R0:W-:Y:S04]  /*3cd0*/  STL [R1+0x23c], R4 ;  /* 0x00023c0401007387 */ /* 0x0001e80000100800 */
[----:B------:R1:W-:Y:S01]  /*3ce0*/  STL [R1+0x244], R3 ;  /* 0x0002440301007387 */ /* 0x0003e20000100800 */
[----:B0-----:R-:W-:-:S04]  /*3cf0*/  IMAD.WIDE R4, R77, 0x2, R16 ;  /* 0x000000024d047825 */ /* 0x001fc800078e0210 */
[----:B-1----:R-:W-:Y:S01]  /*3d00*/  IMAD.WIDE R2, R77, 0x2, R14 ;  /* 0x000000024d027825 */ /* 0x002fe200078e020e */
[----:B------:R-:W-:-:S04]  /*3d10*/  CS2R R76, SRZ ;  /* 0x00000000004c7805 */ /* 0x000fc8000001ff00 */
[----:B------:R-:W-:Y:S04]  /*3d20*/  STL [R1+0x250], R2 ;  /* 0x0002500201007387 */ /* 0x000fe80000100800 */
[----:B------:R0:W-:Y:S04]  /*3d30*/  STL [R1+0x24c], R3 ;  /* 0x00024c0301007387 */ /* 0x0001e80000100800 */
[----:B------:R-:W-:Y:S04]  /*3d40*/  STL [R1+0x258], R4 ;  /* 0x0002580401007387 */ /* 0x000fe80000100800 */
[----:B------:R1:W-:Y:S01]  /*3d50*/  STL [R1+0x254], R5 ;  /* 0x0002540501007387 */ /* 0x0003e20000100800 */
[----:B0-----:R-:W-:-:S03]  /*3d60*/  IMAD.WIDE R2, R9, 0x2, R12 ;  /* 0x0000000209027825 */ /* 0x001fc600078e020c */
[----:B------:R-:W-:Y:S04]  /*3d70*/  STL [R1+0x260], R6 ;  /* 0x0002600601007387 */ /* 0x000fe80000100800 */
[----:B------:R0:W-:Y:S01]  /*3d80*/  STL [R1+0x25c], R7 ;  /* 0x00025c0701007387 */ /* 0x0001e20000100800 */
[----:B-1----:R-:W-:-:S03]  /*3d90*/  IMAD.WIDE R4, R9, 0x2, R14 ;  /* 0x0000000209047825 */ /* 0x002fc600078e020e */
[----:B------:R-:W-:Y:S04]  /*3da0*/  STL [R1+0x268], R2 ;  /* 0x0002680201007387 */ /* 0x000fe80000100800 */
[----:B------:R1:W-:Y:S01]  /*3db0*/  STL [R1+0x264], R3 ;  /* 0x0002640301007387 */ /* 0x0003e20000100800 */
[----:B0-----:R-:W-:-:S03]  /*3dc0*/  IMAD.WIDE R6, R9, 0x2, R18 ;  /* 0x0000000209067825 */ /* 0x001fc600078e0212 */
[----:B------:R-:W-:Y:S04]  /*3dd0*/  STL [R1+0x270], R4 ;  /* 0x0002700401007387 */ /* 0x000fe80000100800 */
[----:B------:R0:W-:Y:S01]  /*3de0*/  STL [R1+0x26c], R5 ;  /* 0x00026c0501007387 */ /* 0x0001e20000100800 */
[----:B-1----:R-:W-:-:S04]  /*3df0*/  IMAD.WIDE R2, R9, 0x2, R16 ;  /* 0x0000000209027825 */ /* 0x002fc800078e0210 */
[----:B------:R-:W-:Y:S01]  /*3e00*/  IMAD R9, R0, 0x3c, RZ ;  /* 0x0000003c00097824 */ /* 0x000fe200078e02ff */
[----:B------:R-:W-:Y:S01]  /*3e10*/  STL [R1+0x278], R2 ;  /* 0x0002780201007387 */ /* 0x000fe20000100800 */
[----:B0-----:R-:W-:-:S03]  /*3e20*/  IMAD.WIDE R4, R11, 0x2, R12 ;  /* 0x000000020b047825 */ /* 0x001fc600078e020c */
        /* <DEDUP_REMOVED lines=9> */
[----:B0-----:R-:W-:-:S04]  /*3ec0*/  IMAD.WIDE R4, R11, 0x2, R16 ;  /* 0x000000020b047825 */ /* 0x001fc800078e0210 */
[----:B------:R-:W-:Y:S01]  /*3ed0*/  IMAD R11, R0, 0x3b, RZ ;  /* 0x0000003b000b7824 */ /* 0x000fe200078e02ff */
[----:B------:R-:W-:Y:S01]  /*3ee0*/  STL [R1+0x298], R4 ;  /* 0x0002980401007387 */ /* 0x000fe20000100800 */
[----:B-1----:R-:W-:-:S03]  /*3ef0*/  IMAD.WIDE R2, R9, 0x2, R12 ;  /* 0x0000000209027825 */ /* 0x002fc600078e020c */
        /* <DEDUP_REMOVED lines=36> */
[----:B------:R-:W-:Y:S01]  /*4140*/  STL [R1+0x2f8], R6 ;  /* 0x0002f80601007387 */ /* 0x000fe20000100800 */
[----:B------:R-:W-:-:S03]  /*4150*/  IMAD.WIDE R8, R25, 0x2, R12 ;  /* 0x0000000219087825 */ /* 0x000fc600078e020c */
[----:B------:R0:W-:Y:S01]  /*4160*/  STL [R1+0x2f4], R7 ;  /* 0x0002f40701007387 */ /* 0x0001e20000100800 */
[----:B-1----:R-:W-:-:S03]  /*4170*/  IMAD.WIDE R4, R11, 0x2, R12 ;  /* 0x000000020b047825 */ /* 0x002fc600078e020c */
[----:B------:R-:W-:Y:S04]  /*4180*/  STL [R1+0x300], R2 ;  /* 0x0003000201007387 */ /* 0x000fe80000100800 */
[----:B------:R1:W-:Y:S01]  /*4190*/  STL [R1+0x2fc], R3 ;  /* 0x0002fc0301007387 */ /* 0x0003e20000100800 */
[----:B0-----:R-:W-:-:S03]  /*41a0*/  IMAD.WIDE R6, R11, 0x2, R18 ;  /* 0x000000020b067825 */ /* 0x001fc600078e0212 */
[----:B------:R-:W-:Y:S04]  /*41b0*/  STL [R1+0x308], R4 ;  /* 0x0003080401007387 */ /* 0x000fe80000100800 */
[----:B------:R0:W-:Y:S01]  /*41c0*/  STL [R1+0x304], R5 ;  /* 0x0003040501007387 */ /* 0x0001e20000100800 */
[----:B-1----:R-:W-:-:S05]  /*41d0*/  IMAD.WIDE R2, R11, 0x2, R14 ;  /* 0x000000020b027825 */ /* 0x002fca00078e020e */
[----:B------:R-:W-:Y:S01]  /*41e0*/  STL [R1+0x310], R2 ;  /* 0x0003100201007387 */ /* 0x000fe20000100800 */
[----:B0-----:R-:W-:-:S03]  /*41f0*/  IMAD.WIDE R4, R11, 0x2, R16 ;  /* 0x000000020b047825 */ /* 0x001fc600078e0210 */
[----:B------:R0:W-:Y:S01]  /*4200*/  STL [R1+0x30c], R3 ;  /* 0x00030c0301007387 */ /* 0x0001e20000100800 */
[----:B------:R-:W-:-:S03]  /*4210*/  IMAD R11, R0, 0x37, RZ ;  /* 0x00000037000b7824 */ /* 0x000fc600078e02ff */
        /* <DEDUP_REMOVED lines=10> */
[----:B------:R-:W-:-:S03]  /*42c0*/  IMAD R25, R0, 0x36, RZ ;  /* 0x0000003600197824 */ /* 0x000fc600078e02ff */
[----:B------:R0:W-:Y:S01]  /*42d0*/  STL [R1+0x32c], R3 ;  /* 0x00032c0301007387 */ /* 0x0001e20000100800 */
[----:B-1----:R-:W-:-:S03]  /*42e0*/  IMAD.WIDE R8, R11, 0x2, R12 ;  /* 0x000000020b087825 */ /* 0x002fc600078e020c */
        /* <DEDUP_REMOVED lines=125> */
[----:B0-----:R-:W-:Y:S01]  /*4ac0*/  IMAD.WIDE R6, R25, 0x2, R18 ;  /* 0x0000000219067825 */ /* 0x001fe200078e0212 */
[----:B------:R-:W-:Y:S02]  /*4ad0*/  CS2R R24, SRZ ;  /* 0x0000000000187805 */ /* 0x000fe4000001ff00 */
        /* <DEDUP_REMOVED lines=156> */
[----:B------:R-:W-:-:S03]  /*54a0*/  IMAD.SHL.U32 R22, R0, 0x20, RZ ;  /* 0x0000002000167824 */ /* 0x000fc600078e00ff */
        /* <DEDUP_REMOVED lines=388> */
[----:B------:R-:W-:Y:S02]  /*6cf0*/  LOP3.LUT R22, R21, 0x40, RZ, 0x3c, !PT ;  /* 0x0000004015167812 */ /* 0x000fe400078e3cff */
[----:B------:R-:W-:Y:S04]  /*6d00*/  STL [R1+0x9b0], R2 ;  /* 0x0009b00201007387 */ /* 0x000fe80000100800 */
[----:B------:R0:W-:Y:S01]  /*6d10*/  STL [R1+0x9ac], R3 ;  /* 0x0009ac0301007387 */ /* 0x0001e20000100800 */
[----:B------:R-:W-:-:S02]  /*6d20*/  IMAD.IADD R22, R248, 0x1, R22 ;  /* 0x00000001f8167824 */ /* 0x000fc400078e0216 */
[C---:B-1----:R-:W-:Y:S01]  /*6d30*/  IMAD.WIDE R8, R11.reuse, 0x2, R12 ;  /* 0x000000020b087825 */ /* 0x042fe200078e020c */
[----:B------:R-:W-:Y:S04]  /*6d40*/  STL [R1+0x9b8], R4 ;  /* 0x0009b80401007387 */ /* 0x000fe80000100800 */
[----:B------:R1:W-:Y:S01]  /*6d50*/  STL [R1+0x9b4], R5 ;  /* 0x0009b40501007387 */ /* 0x0003e20000100800 */
[----:B0-----:R-:W-:-:S03]  /*6d60*/  IMAD.WIDE R2, R11, 0x2, R14 ;  /* 0x000000020b027825 */ /* 0x001fc600078e020e */
[----:B------:R-:W-:Y:S04]  /*6d70*/  STL [R1+0x9c0], R6 ;  /* 0x0009c00601007387 */ /* 0x000fe80000100800 */
[----:B------:R0:W-:Y:S01]  /*6d80*/  STL [R1+0x9bc], R7 ;  /* 0x0009bc0701007387 */ /* 0x0001e20000100800 */
[----:B-1----:R-:W-:-:S03]  /*6d90*/  IMAD.WIDE R4, R11, 0x2, R16 ;  /* 0x000000020b047825 */ /* 0x002fc600078e0210 */
[----:B------:R1:W-:Y:S04]  /*6da0*/  STL [R1+0x9c8], R8 ;  /* 0x0009c80801007387 */ /* 0x0003e80000100800 */
[----:B------:R-:W-:Y:S01]  /*6db0*/  STL [R1+0x9c4], R9 ;  /* 0x0009c40901007387 */ /* 0x000fe20000100800 */
[----:B0-----:R-:W-:-:S03]  /*6dc0*/  IMAD.WIDE R6, R11, 0x2, R18 ;  /* 0x000000020b067825 */ /* 0x001fc600078e0212 */
[----:B------:R-:W-:Y:S01]  /*6dd0*/  STL [R1+0x9d0], R2 ;  /* 0x0009d00201007387 */ /* 0x000fe20000100800 */
[C---:B------:R-:W-:Y:S02]  /*6de0*/  IMAD.SHL.U32 R11, R0.reuse, 0x40, RZ ;  /* 0x00000040000b7824 */ /* 0x040fe400078e00ff */
[----:B-1----:R-:W-:Y:S01]  /*6df0*/  IMAD.SHL.U32 R8, R0, 0x2, RZ ;  /* 0x0000000200087824 */ /* 0x002fe200078e00ff */
        /* <DEDUP_REMOVED lines=17> */
[----:B------:R0:W-:Y:S04]  /*6f10*/  STL [R1+0xa00], R8 ;  /* 0x000a000801007387 */ /* 0x0001e80000100800 */
[----:B------:R2:W-:Y:S01]  /*6f20*/  STL [R1+0x9fc], R9 ;  /* 0x0009fc0901007387 */ /* 0x0005e20000100800 */
[----:B-1----:R-:W-:-:S03]  /*6f30*/  IMAD.WIDE R6, R0, 0x2, R16 ;  /* 0x0000000200067825 */ /* 0x002fc600078e0210 */
[----:B------:R-:W-:Y:S04]  /*6f40*/  STL [R1+0xa08], R2 ;  /* 0x000a080201007387 */ /* 0x000fe80000100800 */
[----:B------:R1:W-:Y:S01]  /*6f50*/  STL [R1+0xa04], R3 ;  /* 0x000a040301007387 */ /* 0x0003e20000100800 */
[C---:B0-----:R-:W-:Y:S02]  /*6f60*/  LOP3.LUT R8, R20.reuse, 0x20, RZ, 0x3c, !PT ;  /* 0x0000002014087812 */ /* 0x041fe400078e3cff */
[----:B--2---:R-:W-:Y:S01]  /*6f70*/  LOP3.LUT R9, R20, 0x10, RZ, 0x3c, !PT ;  /* 0x0000001014097812 */ /* 0x004fe200078e3cff */
[----:B------:R0:W-:Y:S02]  /*6f80*/  STL [R1+0xa10], R4 ;  /* 0x000a100401007387 */ /* 0x0001e40000100800 */
[----:B------:R-:W-:-:S02]  /*6f90*/  IMAD.IADD R8, R248, 0x1, R8 ;  /* 0x00000001f8087824 */ /* 0x000fc400078e0208 */
[----:B------:R2:W-:Y:S01]  /*6fa0*/  STL [R1+0xa0c], R5 ;  /* 0x000a0c0501007387 */ /* 0x0005e20000100800 */
[----:B------:R-:W-:Y:S02]  /*6fb0*/  IMAD.IADD R9, R248, 0x1, R9 ;  /* 0x00000001f8097824 */ /* 0x000fe400078e0209 */
[----:B-1----:R-:W-:Y:S01]  /*6fc0*/  IMAD.WIDE R2, R0, 0x2, R18 ;  /* 0x0000000200027825 */ /* 0x002fe200078e0212 */
[----:B------:R1:W-:Y:S01]  /*6fd0*/  STL [R1+0xa18], R6 ;  /* 0x000a180601007387 */ /* 0x0003e20000100800 */
[----:B------:R-:W-:-:S03]  /*6fe0*/  SHF.R.S32.HI R0, RZ, 0x1f, R11 ;  /* 0x0000001fff007819 */ /* 0x000fc6000001140b */
[----:B------:R3:W-:Y:S01]  /*6ff0*/  STL [R1+0xa14], R7 ;  /* 0x000a140701007387 */ /* 0x0007e20000100800 */
[C---:B0-----:R-:W-:Y:S02]  /*7000*/  LOP3.LUT R4, R20.reuse, 0x60, RZ, 0x3c, !PT ;  /* 0x0000006014047812 */ /* 0x041fe400078e3cff */
[C---:B--2---:R-:W-:Y:S01]  /*7010*/  LOP3.LUT R5, R20.reuse, 0x50, RZ, 0x3c, !PT ;  /* 0x0000005014057812 */ /* 0x044fe200078e3cff */
[----:B------:R0:W-:Y:S01]  /*7020*/  STL [R1+0xa20], R2 ;  /* 0x000a200201007387 */ /* 0x0001e20000100800 */
[C---:B------:R-:W-:Y:S01]  /*7030*/  SHF.L.U64.HI R0, R11.reuse, 0x1, R0 ;  /* 0x000000010b007819 */ /* 0x040fe20000010200 */
[----:B------:R-:W-:Y:S02]  /*7040*/  IMAD.SHL.U32 R11, R11, 0x2, RZ ;  /* 0x000000020b0b7824 */ /* 0x000fe400078e00ff */
[----:B------:R2:W-:Y:S01]  /*7050*/  STL [R1+0xa1c], R3 ;  /* 0x000a1c0301007387 */ /* 0x0005e20000100800 */
[----:B-1----:R-:W-:Y:S01]  /*7060*/  LOP3.LUT R6, R20, 0x40, RZ, 0x3c, !PT ;  /* 0x0000004014067812 */ /* 0x002fe200078e3cff */
[----:B------:R-:W-:Y:S01]  /*7070*/  IMAD.IADD R5, R248, 0x1, R5 ;  /* 0x00000001f8057824 */ /* 0x000fe200078e0205 */
[----:B---3--:R-:W-:Y:S01]  /*7080*/  LOP3.LUT R7, R20, 0x30, RZ, 0x3c, !PT ;  /* 0x0000003014077812 */ /* 0x008fe200078e3cff */
[----:B------:R-:W-:Y:S01]  /*7090*/  STL [R1+0x98], RZ ;  /* 0x000098ff01007387 */ /* 0x000fe20000100800 */
[----:B------:R-:W-:-:S02]  /*70a0*/  IMAD.IADD R4, R248, 0x1, R4 ;  /* 0x00000001f8047824 */ /* 0x000fc400078e0204 */
[C---:B------:R-:W-:Y:S01]  /*70b0*/  IMAD.IADD R6, R248.reuse, 0x1, R6 ;  /* 0x00000001f8067824 */ /* 0x040fe200078e0206 */
[----:B------:R-:W-:Y:S01]  /*70c0*/  STL [R1], RZ ;  /* 0x000000ff01007387 */ /* 0x000fe20000100800 */
[----:B0-----:R-:W-:Y:S01]  /*70d0*/  SHF.R.S32.HI R2, RZ, 0x1f, R23 ;  /* 0x0000001fff027819 */ /* 0x001fe20000011417 */
[C---:B------:R-:W-:Y:S01]  /*70e0*/  IMAD.IADD R7, R248.reuse, 0x1, R7 ;  /* 0x00000001f8077824 */ /* 0x040fe200078e0207 */
[----:B--2---:R-:W-:Y:S01]  /*70f0*/  SHF.R.S32.HI R3, RZ, 0x6, R10 ;  /* 0x00000006ff037819 */ /* 0x004fe2000001140a */
[----:B------:R-:W-:Y:S01]  /*7100*/  STL [R1+0x4], RZ ;  /* 0x000004ff01007387 */ /* 0x000fe20000100800 */
[C---:B------:R-:W-:Y:S01]  /*7110*/  IMAD.IADD R10, R248.reuse, 0x1, R20 ;  /* 0x00000001f80a7824 */ /* 0x040fe200078e0214 */
[----:B------:R-:W-:Y:S01]  /*7120*/  SHF.L.U64.HI R2, R23, 0x1, R2 ;  /* 0x0000000117027819 */ /* 0x000fe20000010202 */
[----:B------:R-:W-:Y:S01]  /*7130*/  IMAD.IADD R23, R248, 0x1, R21 ;  /* 0x00000001f8177824 */ /* 0x000fe200078e0215 */
[----:B------:R-:W-:Y:S04]  /*7140*/  STL [R1+0x8], RZ ;  /* 0x000008ff01007387 */ /* 0x000fe80000100800 */
        /* <DEDUP_REMOVED lines=29> */
[----:B------:R0:W-:Y:S04]  /*7320*/  STL [R1+0xa40], R3 ;  /* 0x000a400301007387 */ /* 0x0001e80000100800 */
[----:B------:R-:W-:Y:S01]  /*7330*/  STL [R1+0x8c], R23 ;  /* 0x00008c1701007387 */ /* 0x000fe20000100800 */
[----:B0-----:R-:W-:-:S02]  /*7340*/  LOP3.LUT R3, R20, 0x70, RZ, 0x3c, !PT ;  /* 0x0000007014037812 */ /* 0x001fc400078e3cff */
[C---:B------:R-:W-:Y:S02]  /*7350*/  LOP3.LUT R20, R21.reuse, 0x20, RZ, 0x3c, !PT ;  /* 0x0000002015147812 */ /* 0x040fe400078e3cff */
[----:B------:R-:W-:Y:S01]  /*7360*/  LOP3.LUT R21, R21, 0x60, RZ, 0x3c, !PT ;  /* 0x0000006015157812 */ /* 0x000fe200078e3cff */
[C---:B------:R-:W-:Y:S02]  /*7370*/  IMAD.IADD R3, R248.reuse, 0x1, R3 ;  /* 0x00000001f8037824 */ /* 0x040fe400078e0203 */
[----:B------:R-:W-:-:S05]  /*7380*/  IMAD.IADD R20, R248, 0x1, R20 ;  /* 0x00000001f8147824 */ /* 0x000fca00078e0214 */
[----:B------:R0:W-:Y:S04]  /*7390*/  STL [R1+0x88], R20 ;  /* 0x0000881401007387 */ /* 0x0001e80000100800 */
[----:B------:R1:W-:Y:S01]  /*73a0*/  STL [R1+0x84], R22 ;  /* 0x0000841601007387 */ /* 0x0003e20000100800 */
[----:B0-----:R-:W-:-:S05]  /*73b0*/  IMAD.IADD R20, R248, 0x1, R21 ;  /* 0x00000001f8147824 */ /* 0x001fca00078e0215 */
[----:B------:R1:W-:Y:S02]  /*73c0*/  STL [R1+0x80], R20 ;  /* 0x0000801401007387 */ /* 0x0003e40000100800 */
.L_x_1:
[----:B------:R-:W2:Y:S01]  /*73d0*/  LDL R23, [R1+0x98] ;  /* 0x0000980001177983 */ /* 0x000ea20000100800 */
[----:B-1----:R-:W2:Y:S01]  /*73e0*/  LDC R20, c[0x0][0x230] ;  /* 0x00008c00ff147b82 */ /* 0x002ea20000000800 */
[----:B------:R-:W-:Y:S02]  /*73f0*/  PRMT R22, RZ, 0x7610, R22 ;  /* 0x00007610ff167816 */ /* 0x000fe40000000016 */
[----:B-----5:R-:W-:Y:S04]  /*7400*/  STL [R1+0xf34], R248 ;  /* 0x000f34f801007387 */ /* 0x020fe80000100800 */
[----:B------:R-:W-:Y:S04]  /*7410*/  STL [R1+0xf30], R21 ;  /* 0x000f301501007387 */ /* 0x000fe80000100800 */
[----:B------:R0:W-:Y:S04]  /*7420*/  STL [R1+0xf2c], R10 ;  /* 0x000f2c0a01007387 */ /* 0x0001e80000100800 */
[----:B------:R-:W-:Y:S04]  /*7430*/  STL [R1+0xec8], R9 ;  /* 0x000ec80901007387 */ /* 0x000fe80000100800 */
        /* <DEDUP_REMOVED lines=69> */
[----:B------:R-:W-:Y:S01]  /*7890*/  STL [R1+0xd5c], R215 ;  /* 0x000d5cd701007387 */ /* 0x000fe20000100800 */
[----:B--2---:R-:W-:-:S03]  /*78a0*/  IMAD R20, R23, -0x40, R20 ;  /* 0xffffffc017147824 */ /* 0x004fc600078e0214 */
[----:B------:R-:W-:Y:S02]  /*78b0*/  STL [R1+0xd58], R152 ;  /* 0x000d589801007387 */ /* 0x000fe40000100800 */
[----:B------:R-:W-:Y:S02]  /*78c0*/  ISETP.GT.AND P0, PT, R20, RZ, PT ;  /* 0x000000ff1400720c */ /* 0x000fe40003f04270 */
[----:B------:R-:W-:Y:S04]  /*78d0*/  STL [R1+0xd54], R153 ;  /* 0x000d549901007387 */ /* 0x000fe80000100800 */
[----:B------:R-:W-:Y:S04]  /*78e0*/  STL [R1+0xd50], R154 ;  /* 0x000d509a01007387 */ /* 0x000fe80000100800 */
[----:B------:R-:W-:Y:S04]  /*78f0*/  STL [R1+0xd4c], R155 ;  /* 0x000d4c9b01007387 */ /* 0x000fe80000100800 */
[----:B------:R-:W2:Y:S04]  /*7900*/  @P0 LDG.E.U16 R22, desc[UR60][R18.64] ;  /* 0x0000003c12160981 */ /* 0x000ea8000c1e1500 */
        /* <DEDUP_REMOVED lines=131> */
[----:B------:R-:W-:Y:S04]  /*8140*/  STL.64 [R1+0xb60], R86 ;  /* 0x000b605601007387 */ /* 0x000fe80000100a00 */
[----:B------:R-:W-:Y:S04]  /*8150*/  STL.64 [R1+0xb58], R84 ;  /* 0x000b585401007387 */ /* 0x000fe80000100a00 */
[----:B------:R-:W-:Y:S04]  /*8160*/  STL.64 [R1+0xb50], R82 ;  /* 0x000b505201007387 */ /* 0x000fe80000100a00 */
[----:B------:R-:W-:Y:S04]  /*8170*/  STL.64 [R1+0xb48], R80 ;  /* 0x000b485001007387 */ /* 0x000fe80000100a00 */
[----:B------:R-:W-:Y:S04]  /*8180*/  STL.64 [R1+0xb40], R78 ;  /* 0x000b404e01007387 */ /* 0x000fe80000100a00 */
[----:B------:R-:W-:Y:S04]  /*8190*/  STL [R1+0xea0], R78 ;  /* 0x000ea04e01007387 */ /* 0x000fe80000100800 */
[----:B------:R-:W-:Y:S04]  /*81a0*/  STL [R1+0xe9c], R79 ;  /* 0x000e9c4f01007387 */ /* 0x000fe80000100800 */
        /* <DEDUP_REMOVED lines=20> */
[----:B------:R-:W-:Y:S04]  /*82f0*/  STL.64 [R1+0xb00], R62 ;  /* 0x000b003e01007387 */ /* 0x000fe80000100a00 */
[----:B------:R-:W-:Y:S04]  /*8300*/  STL.64 [R1+0xaf8], R60 ;  /* 0x000af83c01007387 */ /* 0x000fe80000100a00 */
[----:B------:R-:W-:Y:S01]  /*8310*/  STL.64 [R1+0xaf0], R58 ;  /* 0x000af03a01007387 */ /* 0x000fe20000100a00 */
[----:B0-----:R-:W-:-:S03]  /*8320*/  PRMT R10, RZ, 0x7610, R10 ;  /* 0x00007610ff0a7816 */ /* 0x001fc6000000000a */
[----:B------:R-:W-:Y:S04]  /*8330*/  STL.64 [R1+0xae8], R56 ;  /* 0x000ae83801007387 */ /* 0x000fe80000100a00 */
[----:B------:R0:W-:Y:S04]  /*8340*/  STL [R1+0xae4], R53 ;  /* 0x000ae43501007387 */ /* 0x0001e80000100800 */
[----:B------:R1:W-:Y:S04]  /*8350*/  STL [R1+0xae0], R54 ;  /* 0x000ae03601007387 */ /* 0x0003e80000100800 */
[----:B------:R3:W-:Y:S01]  /*8360*/  STL [R1+0xadc], R55 ;  /* 0x000adc3701007387 */ /* 0x0007e20000100800 */
[----:B0-----:R-:W-:-:S03]  /*8370*/  MOV R53, UR48 ;  /* 0x0000003000357c02 */ /* 0x001fc60008000f00 */
[----:B------:R0:W-:Y:S01]  /*8380*/  STL [R1+0xad8], R0 ;  /* 0x000ad80001007387 */ /* 0x0001e20000100800 */
[----:B------:R-:W-:-:S03]  /*8390*/  PRMT R248, RZ, 0x7610, R248 ;  /* 0x00007610fff87816 */ /* 0x000fc600000000f8 */
[----:B------:R4:W-:Y:S01]  /*83a0*/  STL [R1+0xad0], R2 ;  /* 0x000ad00201007387 */ /* 0x0009e20000100800 */
[----:B-1----:R-:W-:Y:S02]  /*83b0*/  MOV R54, UR53 ;  /* 0x0000003500367c02 */ /* 0x002fe40008000f00 */
[----:B---3--:R-:W-:Y:S01]  /*83c0*/  MOV R55, UR52 ;  /* 0x0000003400377c02 */ /* 0x008fe20008000f00 */
[----:B------:R-:W3:Y:S01]  /*83d0*/  @P0 LDG.E.U16 R10, desc[UR60][R16.64] ;  /* 0x0000003c100a0981 */ /* 0x000ee2000c1e1500 */
[----:B0-----:R-:W-:Y:S02]  /*83e0*/  MOV R0, UR49 ;  /* 0x0000003100007c02 */ /* 0x001fe40008000f00 */
[----:B------:R-:W-:Y:S01]  /*83f0*/  PRMT R21, RZ, 0x7610, R21 ;  /* 0x00007610ff157816 */ /* 0x000fe20000000015 */
[----:B------:R-:W3:Y:S04]  /*8400*/  @P0 LDG.E.U16 R248, desc[UR60][R14.64] ;  /* 0x0000003c0ef80981 */ /* 0x000ee8000c1e1500 */
[----:B----4-:R-:W4:Y:S01]  /*8410*/  LDL.LU R2, [R1+0x254] ;  /* 0x0002540001027983 */ /* 0x010f220000300800 */
[----:B------:R-:W-:-:S02]  /*8420*/  MOV R11, UR56 ;  /* 0x00000038000b7c02 */ /* 0x000fc40008000f00 */
[----:B------:R-:W-:Y:S01]  /*8430*/  ISETP.GT.AND P1, PT, R20, 0x1, PT ;  /* 0x000000011400780c */ /* 0x000fe20003f24270 */
[----:B------:R-:W-:Y:S04]  /*8440*/  STL [R1+0xedc], R53 ;  /* 0x000edc3501007387 */ /* 0x000fe80000100800 */
[----:B------:R0:W-:Y:S04]  /*8450*/  STL [R1+0xa38], R0 ;  /* 0x000a380001007387 */ /* 0x0001e80000100800 */
[----:B------:R-:W-:Y:S04]  /*8460*/  STL [R1+0xee0], R54 ;  /* 0x000ee03601007387 */ /* 0x000fe80000100800 */
[----:B------:R-:W-:Y:S01]  /*8470*/  STL [R1+0xee4], R55 ;  /* 0x000ee43701007387 */ /* 0x000fe20000100800 */
[----:B0-----:R-:W-:-:S03]  /*8480*/  MOV R0, UR57 ;  /* 0x0000003900007c02 */ /* 0x001fc60008000f00 */
[----:B------:R-:W4:Y:S04]  /*8490*/  @P0 LDG.E.U16 R21, desc[UR60][R12.64] ;  /* 0x0000003c0c150981 */ /* 0x000f28000c1e1500 */
[----:B------:R-:W-:Y:S04]  /*84a0*/  STL [R1+0xee8], R0 ;  /* 0x000ee80001007387 */ /* 0x000fe80000100800 */
[----:B------:R-:W-:Y:S04]  /*84b0*/  STL [R1+0xeec], R11 ;  /* 0x000eec0b01007387 */ /* 0x000fe80000100800 */
[----:B------:R-:W4:Y:S04]  /*84c0*/  LDL R23, [R1+0xa1c] ;  /* 0x000a1c0001177983 */ /* 0x000f280000100800 */
[----:B--2---:R0:W-:Y:S04]  /*84d0*/  STL [R1+0x12c], R22 ;  /* 0x00012c1601007387 */ /* 0x0041e80000100800 */
[----:B0-----:R-:W2:Y:S04]  /*84e0*/  LDL R22, [R1+0xa20] ;  /* 0x000a200001167983 */ /* 0x001ea80000100800 */
[----:B------:R-:W-:Y:S04]  /*84f0*/  STL [R1+0xef4], R18 ;  /* 0x000ef41201007387 */ /* 0x000fe80000100800 */
[----:B------:R-:W-:Y:S01]  /*8500*/  STL [R1+0xef0], R19 ;  /* 0x000ef01301007387 */ /* 0x000fe20000100800 */
[----:B------:R-:W-:-:S03]  /*8510*/  PRMT R74, RZ, 0x7610, R74 ;  /* 0x00007610ff4a7816 */ /* 0x000fc6000000004a */
[----:B---3--:R0:W-:Y:S04]  /*8520*/  STL [R1+0x128], R10 ;  /* 0x0001280a01007387 */ /* 0x0081e80000100800 */
[----:B0-----:R-:W3:Y:S04]  /*8530*/  LDL R10, [R1+0xa18] ;  /* 0x000a1800010a7983 */ /* 0x001ee80000100800 */
[----:B------:R-:W-:Y:S04]  /*8540*/  STL [R1+0xefc], R16 ;  /* 0x000efc1001007387 */ /* 0x000fe80000100800 */
[----:B------:R-:W-:Y:S04]  /*8550*/  STL [R1+0xef8], R17 ;  /* 0x000ef81101007387 */ /* 0x000fe80000100800 */
[----:B------:R0:W-:Y:S04]  /*8560*/  STL [R1+0x124], R248 ;  /* 0x000124f801007387 */ /* 0x0001e80000100800 */
[----:B0-----:R-:W3:Y:S04]  /*8570*/  LDL.LU R248, [R1+0xf34] ;  /* 0x000f340001f87983 */ /* 0x001ee80000300800 */
[----:B------:R-:W-:Y:S04]  /*8580*/  STL [R1+0xf04], R14 ;  /* 0x000f040e01007387 */ /* 0x000fe80000100800 */
[----:B------:R-:W-:Y:S04]  /*8590*/  STL [R1+0xf00], R15 ;  /* 0x000f000f01007387 */ /* 0x000fe80000100800 */
[----:B----4-:R0:W-:Y:S04]  /*85a0*/  STL [R1+0x120], R21 ;  /* 0x0001201501007387 */ /* 0x0101e80000100800 */
[----:B0-----:R-:W4:Y:S04]  /*85b0*/  LDL.LU R21, [R1+0xf30] ;  /* 0x000f300001157983 */ /* 0x001f280000300800 */
[----:B------:R-:W-:Y:S04]  /*85c0*/  STL [R1+0xf0c], R12 ;  /* 0x000f0c0c01007387 */ /* 0x000fe80000100800 */
[----:B------:R-:W-:Y:S04]  /*85d0*/  STL [R1+0xf08], R13 ;  /* 0x000f080d01007387 */ /* 0x000fe80000100800 */
[----:B--2---:R3:W2:Y:S04]  /*85e0*/  @P1 LDG.E.U16 R74, desc[UR60][R22.64] ;  /* 0x0000003c164a1981 */ /* 0x0046a8000c1e1500 */
[----:B------:R-:W4:Y:S01]  /*85f0*/  LDL R23, [R1+0xa14] ;  /* 0x000a140001177983 */ /* 0x000f220000100800 */
[----:B------:R-:W-:Y:S01]  /*8600*/  PRMT R75, RZ, 0x7610, R75 ;  /* 0x00007610ff4b7816 */ /* 0x000fe2000000004b */
[----:B---3--:R-:W-:-:S02]  /*8610*/  @P1 IMAD.MOV.U32 R22, RZ, RZ, R10 ;  /* 0x000000ffff161224 */ /* 0x008fc400078e000a */
[----:B--2---:R-:W-:Y:S01]  /*8620*/  STL [R1+0xf10], R74 ;  /* 0x000f104a01007387 */ /* 0x004fe20000100800 */
[----:B------:R-:W-:-:S03]  /*8630*/  PRMT R76, RZ, 0x7610, R76 ;  /* 0x00007610ff4c7816 */ /* 0x000fc6000000004c */
[----:B------:R-:W2:Y:S04]  /*8640*/  LDL R10, [R1+0x9f8] ;  /* 0x0009f800010a7983 */ /* 0x000ea80000100800 */
[----:B----4-:R-:W3:Y:S04]  /*8650*/  @P1 LDG.E.U16 R75, desc[UR60][R22.64] ;  /* 0x0000003c164b1981 */ /* 0x010ee8000c1e1500 */
[----:B------:R-:W4:Y:S04]  /*8660*/  LDL R22, [R1+0xa0c] ;  /* 0x000a0c0001167983 */ /* 0x000f280000100800 */
[----:B------:R-:W4:Y:S04]  /*8670*/  LDL R23, [R1+0xa10] ;  /* 0x000a100001177983 */ /* 0x000f280000100800 */
[----:B---3--:R-:W-:Y:S01]  /*8680*/  STL [R1+0xf14], R75 ;  /* 0x000f144b01007387 */ /* 0x008fe20000100800 */
[----:B----4-:R-:W-:-:S04]  /*8690*/  @P1 LOP3.LUT R23, R23, R22, RZ, 0x3c, !PT ;  /* 0x0000001617171212 */ /* 0x010fc800078e3cff */
[----:B------:R-:W-:-:S04]  /*86a0*/  @P1 LOP3.LUT R22, R23, R22, RZ, 0x3c, !PT ;  /* 0x0000001617161212 */ /* 0x000fc800078e3cff */
[----:B------:R-:W-:-:S05]  /*86b0*/  @P1 LOP3.LUT R23, R23, R22, RZ, 0x3c, !PT ;  /* 0x0000001617171212 */ /* 0x000fca00078e3cff */
[----:B------:R-:W3:Y:S04]  /*86c0*/  @P1 LDG.E.U16 R76, desc[UR60][R22.64] ;  /* 0x0000003c164c1981 */ /* 0x000ee8000c1e1500 */
[----:B------:R-:W4:Y:S04]  /*86d0*/  LDL R22, [R1+0xa04] ;  /* 0x000a040001167983 */ /* 0x000f280000100800 */
[----:B------:R-:W4:Y:S01]  /*86e0*/  LDL R23, [R1+0xa08] ;  /* 0x000a080001177983 */ /* 0x000f220000100800 */
[----:B------:R-:W-:-:S03]  /*86f0*/  PRMT R77, RZ, 0x7610, R77 ;  /* 0x00007610ff4d7816 */ /* 0x000fc6000000004d */
[----:B---3--:R-:W-:Y:S01]  /*8700*/  STL [R1+0xf18], R76 ;  /* 0x000f184c01007387 */ /* 0x008fe20000100800 */
[----:B----4-:R-:W-:-:S04]  /*8710*/  @P1 LOP3.LUT R23, R23, R22, RZ, 0x3c, !PT ;  /* 0x0000001617171212 */ /* 0x010fc800078e3cff */
[----:B------:R-:W-:-:S04]  /*8720*/  @P1 LOP3.LUT R22, R23, R22, RZ, 0x3c, !PT ;  /* 0x0000001617161212 */ /* 0x000fc800078e3cff */
[----:B------:R-:W-:-:S05]  /*8730*/  @P1 LOP3.LUT R23, R23, R22, RZ, 0x3c, !PT ;  /* 0x0000001617171212 */ /* 0x000fca00078e3cff */
[----:B------:R-:W3:Y:S04]  /*8740*/  @P1 LDG.E.U16 R77, desc[UR60][R22.64] ;  /* 0x0000003c164d1981 */ /* 0x000ee8000c1e1500 */
[----:B------:R-:W4:Y:S04]  /*8750*/  LDL R22, [R1+0x9fc] ;  /* 0x0009fc0001167983 */ /* 0x000f280000100800 */
[----:B------:R-:W4:Y:S01]  /*8760*/  LDL R23, [R1+0xa00] ;  /* 0x000a000001177983 */ /* 0x000f220000100800 */
[----:B------:R-:W-:Y:S02]  /*8770*/  ISETP.GT.AND P0, PT, R20, 0x2, PT ;  /* 0x000000021400780c */ /* 0x000fe40003f04270 */
[----:B------:R-:W-:Y:S01]  /*8780*/  PRMT R226, RZ, 0x7610, R226 ;  /* 0x00007610ffe27816 */ /* 0x000fe200000000e2 */
[----:B---3--:R-:W-:Y:S10]  /*8790*/  STL [R1+0xf1c], R77 ;  /* 0x000f1c4d01007387 */ /* 0x008ff40000100800 */
[----:B----4-:R-:W-:-:S04]  /*87a0*/  @P0 LOP3.LUT R23, R23, R22, RZ, 0x3c, !PT ;  /* 0x0000001617170212 */ /* 0x010fc800078e3cff */
[----:B------:R-:W-:-:S04]  /*87b0*/  @P0 LOP3.LUT R22, R23, R22, RZ, 0x3c, !PT ;  /* 0x0000001617160212 */ /* 0x000fc800078e3cff */
[----:B------:R-:W-:-:S05]  /*87c0*/  @P0 LOP3.LUT R23, R23, R22, RZ, 0x3c, !PT ;  /* 0x0000001617170212 */ /* 0x000fca00078e3cff */
[----:B------:R2:W3:Y:S04]  /*87d0*/  @P0 LDG.E.U16 R226, desc[UR60][R22.64] ;  /* 0x0000003c16e20981 */ /* 0x0004e8000c1e1500 */
[----:B------:R-:W4:Y:S01]  /*87e0*/  LDL R23, [R1+0x9f4] ;  /* 0x0009f40001177983 */ /* 0x000f220000100800 */
[----:B------:R-:W-:Y:S01]  /*87f0*/  PRMT R227, RZ, 0x7610, R227 ;  /* 0x00007610ffe37816 */ /* 0x000fe200000000e3 */
[----:B--2---:R-:W-:Y:S02]  /*8800*/  @P0 IMAD.MOV.U32 R22, RZ, RZ, R10 ;  /* 0x000000ffff160224 */ /* 0x004fe400078e000a */
[----:B---3--:R-:W-:Y:S01]  /*8810*/  STL [R1+0xf20], R226 ;  /* 0x000f20e201007387 */ /* 0x008fe20000100800 */
[----:B------:R-:W-:-:S03]  /*8820*/  PRMT R228, RZ, 0x7610, R228 ;  /* 0x00007610ffe47816 */ /* 0x000fc600000000e4 */
[----:B------:R-:W2:Y:S04]  /*8830*/  LDL R10, [R1+0x9d0] ;  /* 0x0009d000010a7983 */ /* 0x000ea80000100800 */
[----:B----4-:R-:W3:Y:S04]  /*8840*/  @P0 LDG.E.U16 R227, desc[UR60][R22.64] ;  /* 0x0000003c16e30981 */ /* 0x010ee8000c1e1500 */
[----:B------:R-:W4:Y:S04]  /*8850*/  LDL R22, [R1+0x9ec] ;  /* 0x0009ec0001167983 */ /* 0x000f280000100800 */
[----:B------:R-:W4:Y:S04]  /*8860*/  LDL R23, [R1+0x9f0] ;  /* 0x0009f00001177983 */ /* 0x000f280000100800 */
[----:B---3--:R0:W-:Y:S04]  /*8870*/  STL [R1+0xf24], R227 ;  /* 0x000f24e301007387 */ /* 0x0081e80000100800 */
[----:B0-----:R-:W3:Y:S01]  /*8880*/  LDL R227, [R1+0x9e8] ;  /* 0x0009e80001e37983 */ /* 0x001ee20000100800 */
[----:B----4-:R-:W-:-:S04]  /*8890*/  @P0 LOP3.LUT R23, R23, R22, RZ, 0x3c, !PT ;  /* 0x0000001617170212 */ /* 0x010fc800078e3cff */
[----:B------:R-:W-:-:S04]  /*88a0*/  @P0 LOP3.LUT R22, R23, R22, RZ, 0x3c, !PT ;  /* 0x0000001617160212 */ /* 0x000fc800078e3cff */
[----:B------:R-:W-:-:S05]  /*88b0*/  @P0 LOP3.LUT R23, R23, R22, RZ, 0x3c, !PT ;  /* 0x0000001617170212 */ /* 0x000fca00078e3cff */
[----:B------:R3:W4:Y:S04]  /*88c0*/  @P0 LDG.E.U16 R228, desc[UR60][R22.64] ;  /* 0x0000003c16e40981 */ /* 0x000728000c1e1500 */
[----:B------:R-:W2:Y:S01]  /*88d0*/  LDL R23, [R1+0x9e4] ;  /* 0x0009e40001177983 */ /* 0x000ea20000100800 */
[----:B------:R-:W-:Y:S01]  /*88e0*/  PRMT R229, RZ, 0x7610, R229 ;  /* 0x00007610ffe57816 */ /* 0x000fe200000000e5 */
[----:B---3--:R-:W-:Y:S02]  /*88f0*/  @P0 IMAD.MOV.U32 R22, RZ, RZ, R227 ;  /* 0x000000ffff160224 */ /* 0x008fe400078e00e3 */
[----:B----4-:R0:W-:Y:S01]  /*8900*/  STL [R1+0xf28], R228 ;  /* 0x000f28e401007387 */ /* 0x0101e20000100800 */
[----:B------:R-:W-:Y:S02]  /*8910*/  ISETP.GT.AND P1, PT, R20, 0x3, PT ;  /* 0x000000031400780c */ /* 0x000fe40003f24270 */
[----:B------:R-:W-:Y:S01]  /*8920*/  PRMT R194, RZ, 0x7610, R194 ;  /* 0x00007610ffc27816 */ /* 0x000fe200000000c2 */
[----:B------:R-:W3:Y:S04]  /*8930*/  LDL R227, [R1+0x9c0] ;  /* 0x0009c00001e37983 */ /* 0x000ee80000100800 */
[----:B--2---:R1:W2:Y:S01]  /*8940*/  @P0 LDG.E.U16 R229, desc[UR60][R22.64] ;  /* 0x0000003c16e50981 */ /* 0x0042a2000c1e1500 */
[----:B------:R-:W-:-:S02]  /*8950*/  PRMT R195, RZ, 0x7610, R195 ;  /* 0x00007610ffc37816 */ /* 0x000fc400000000c3 */
[----:B------:R-:W-:Y:S01]  /*8960*/  PRMT R196, RZ, 0x7610, R196 ;  /* 0x00007610ffc47816 */ /* 0x000fe200000000c4 */
[----:B0-----:R-:W4:Y:S04]  /*8970*/  LDL R228, [R1+0x9bc] ;  /* 0x0009bc0001e47983 */ /* 0x001f280000100800 */
[----:B------:R-:W1:Y:S04]  /*8980*/  LDL R22, [R1+0x9dc] ;  /* 0x0009dc0001167983 */ /* 0x000e680000100800 */
[----:B------:R-:W1:Y:S02]  /*8990*/  LDL R23, [R1+0x9e0] ;  /* 0x0009e00001177983 */ /* 0x000e640000100800 */
[----:B-1----:R-:W-:-:S04]  /*89a0*/  @P1 LOP3.LUT R23, R23, R22, RZ, 0x3c, !PT ;  /* 0x0000001617171212 */ /* 0x002fc800078e3cff */
[----:B------:R-:W-:-:S04]  /*89b0*/  @P1 LOP3.LUT R22, R23, R22, RZ, 0x3c, !PT ;  /* 0x0000001617161212 */ /* 0x000fc800078e3cff */
[----:B------:R-:W-:-:S05]  /*89c0*/  @P1 LOP3.LUT R23, R23, R22, RZ, 0x3c, !PT ;  /* 0x0000001617171212 */ /* 0x000fca00078e3cff */
[----:B------:R0:W2:Y:S04]  /*89d0*/  @P1 LDG.E.U16 R194, desc[UR60][R22.64] ;  /* 0x0000003c16c21981 */ /* 0x0000a8000c1e1500 */
[----:B------:R-:W0:Y:S04]  /*89e0*/  LDL R22, [R1+0x9d4] ;  /* 0x0009d40001167983 */ /* 0x000e280000100800 */
[----:B------:R-:W0:Y:S02]  /*89f0*/  LDL R23, [R1+0x9d8] ;  /* 0x0009d80001177983 */ /* 0x000e240000100800 */
[----:B0-----:R-:W-:-:S04]  /*8a00*/  @P1 LOP3.LUT R23, R23, R22, RZ, 0x3c, !PT ;  /* 0x0000001617171212 */ /* 0x001fc800078e3cff */
[----:B------:R-:W-:-:S04]  /*8a10*/  @P1 LOP3.LUT R22, R23, R22, RZ, 0x3c, !PT ;  /* 0x0000001617161212 */ /* 0x000fc800078e3cff */
[----:B------:R-:W-:-:S05]  /*8a20*/  @P1 LOP3.LUT R23, R23, R22, RZ, 0x3c, !PT ;  /* 0x0000001617171212 */ /* 0x000fca00078e3cff */
[----:B------:R0:W2:Y:S04]  /*8a30*/  @P1 LDG.E.U16 R195, desc[UR60][R22.64] ;  /* 0x0000003c16c31981 */ /* 0x0000a8000c1e1500 */
[----:B------:R-:W3:Y:S01]  /*8a40*/  LDL R23, [R1+0x9cc] ;  /* 0x0009cc0001177983 */ /* 0x000ee20000100800 */
[----:B0-----:R-:W-:Y:S01]  /*8a50*/  @P1 IMAD.MOV.U32 R22, RZ, RZ, R10 ;  /* 0x000000ffff161224 */ /* 0x001fe200078e000a */
[----:B------:R-:W-:Y:S02]  /*8a60*/  ISETP.GT.AND P0, PT, R20, 0x4, PT ;  /* 0x000000041400780c */ /* 0x000fe40003f04270 */
[----:B------:R-:W-:Y:S01]  /*8a70*/  PRMT R197, RZ, 0x7610, R197 ;  /* 0x00007610ffc57816 */ /* 0x000fe200000000c5 */
[----:B------:R-:W2:Y:S04]  /*8a80*/  LDL R10, [R1+0x9a8] ;  /* 0x0009a800010a7983 */ /* 0x000ea80000100800 */
[----:B---3--:R0:W3:Y:S04]  /*8a90*/  @P1 LDG.E.U16 R196, desc[UR60][R22.64] ;  /* 0x0000003c16c41981 */ /* 0x0080e8000c1e1500 */
[----:B------:R-:W0:Y:S04]  /*8aa0*/  LDL R22, [R1+0x9c4] ;  /* 0x0009c40001167983 */ /* 0x000e280000100800 */
[----:B------:R-:W0:Y:S01]  /*8ab0*/  LDL R23, [R1+0x9c8] ;  /* 0x0009c80001177983 */ /* 0x000e220000100800 */
[----:B------:R-:W-:-:S02]  /*8ac0*/  PRMT R162, RZ, 0x7610, R162 ;  /* 0x00007610ffa27816 */ /* 0x000fc400000000a2 */
[----:B0-----:R-:W-:-:S04]  /*8ad0*/  @P1 LOP3.LUT R23, R23, R22, RZ, 0x3c, !PT ;  /* 0x0000001617171212 */ /* 0x001fc800078e3cff */
[----:B------:R-:W-:-:S04]  /*8ae0*/  @P1 LOP3.LUT R22, R23, R22, RZ, 0x3c, !PT ;  /* 0x0000001617161212 */ /* 0x000fc800078e3cff */
[----:B------:R-:W-:-:S05]  /*8af0*/  @P1 LOP3.LUT R23, R23, R22, RZ, 0x3c, !PT ;  /* 0x0000001617171212 */ /* 0x000fca00078e3cff */
[----:B------:R0:W3:Y:S02]  /*8b00*/  @P1 LDG.E.U16 R197, desc[UR60][R22.64] ;  /* 0x0000003c16c51981 */ /* 0x0000e4000c1e1500 */
[----:B0-----:R-:W-:Y:S02]  /*8b10*/  @P0 IMAD.MOV.U32 R22, RZ, RZ, R227 ;  /* 0x000000ffff160224 */ /* 0x001fe400078e00e3 */
[----:B----4-:R-:W-:Y:S01]  /*8b20*/  @P0 IMAD.MOV.U32 R23, RZ, RZ, R228 ;  /* 0x000000ffff170224 */ /* 0x010fe200078e00e4 */
[----:B------:R-:W-:Y:S01]  /*8b30*/  PRMT R163, RZ, 0x7610, R163 ;  /* 0x00007610ffa37816 */ /* 0x000fe200000000a3 */
[----:B------:R-:W4:Y:S04]  /*8b40*/  LDL R228, [R1+0x994] ;  /* 0x0009940001e47983 */ /* 0x000f280000100800 */
[----:B------:R0:W3:Y:S01]  /*8b50*/  @P0 LDG.E.U16 R162, desc[UR60][R22.64] ;  /* 0x0000003c16a20981 */ /* 0x0000e2000c1e1500 */
[----:B------:R-:W-:-:S02]  /*8b60*/  PRMT R164, RZ, 0x7610, R164 ;  /* 0x00007610ffa47816 */ /* 0x000fc400000000a4 */
[----:B------:R-:W-:Y:S01]  /*8b70*/  PRMT R165, RZ, 0x7610, R165 ;  /* 0x00007610ffa57816 */ /* 0x000fe200000000a5 */
[----:B------:R-:W4:Y:S04]  /*8b80*/  LDL R227, [R1+0x998] ;  /* 0x0009980001e37983 */ /* 0x000f280000100800 */
[----:B------:R-:W0:Y:S04]  /*8b90*/  LDL R22, [R1+0x9b4] ;  /* 0x0009b40001167983 */ /* 0x000e280000100800 */
[----:B------:R-:W0:Y:S02]  /*8ba0*/  LDL R23, [R1+0x9b8] ;  /* 0x0009b80001177983 */ /* 0x000e240000100800 */
[----:B0-----:R-:W-:-:S04]  /*8bb0*/  @P0 LOP3.LUT R23, R23, R22, RZ, 0x3c, !PT ;  /* 0x0000001617170212 */ /* 0x001fc800078e3cff */
[----:B------:R-:W-:-:S04]  /*8bc0*/  @P0 LOP3.LUT R22, R23, R22, RZ, 0x3c, !PT ;  /* 0x0000001617160212 */ /* 0x000fc800078e3cff */
[----:B------:R-:W-:-:S05]  /*8bd0*/  @P0 LOP3.LUT R23, R23, R22, RZ, 0x3c, !PT ;  /* 0x0000001617170212 */ /* 0x000fca00078e3cff */
[----:B------:R0:W3:Y:S04]  /*8be0*/  @P0 LDG.E.U16 R163, desc[UR60][R22.64] ;  /* 0x0000003c16a30981 */ /* 0x0000e8000c1e1500 */
[----:B------:R-:W0:Y:S04]  /*8bf0*/  LDL R22, [R1+0x9ac] ;  /* 0x0009ac0001167983 */ /* 0x000e280000100800 */
[----:B------:R-:W0:Y:S02]  /*8c00*/  LDL R23, [R1+0x9b0] ;  /* 0x0009b00001177983 */ /* 0x000e240000100800 */
[----:B0-----:R-:W-:-:S04]  /*8c10*/  @P0 LOP3.LUT R23, R23, R22, RZ, 0x3c, !PT ;  /* 0x0000001617170212 */ /* 0x001fc800078e3cff */
[----:B------:R-:W-:-:S04]  /*8c20*/  @P0 LOP3.LUT R22, R23, R22, RZ, 0x3c, !PT ;  /* 0x0000001617160212 */ /* 0x000fc800078e3cff */
[----:B------:R-:W-:-:S05]  /*8c30*/  @P0 LOP3.LUT R23, R23, R22, RZ, 0x3c, !PT ;  /* 0x0000001617170212 */ /* 0x000fca00078e3cff */
[----:B------:R2:W3:Y:S04]  /*8c40*/  @P0 LDG.E.U16 R164, desc[UR60][R22.64] ;  /* 0x0000003c16a40981 */ /* 0x0004e8000c1e1500 */
[----:B------:R-:W4:Y:S01]  /*8c50*/  LDL R23, [R1+0x9a4] ;  /* 0x0009a40001177983 */ /* 0x000f220000100800 */
[----:B--2---:R-:W-:Y:S01]  /*8c60*/  @P0 IMAD.MOV.U32 R22, RZ, RZ, R10 ;  /* 0x000000ffff160224 */ /* 0x004fe200078e000a */
[----:B------:R-:W-:Y:S02]  /*8c70*/  ISETP.GT.AND P1, PT, R20, 0x5, PT ;  /* 0x000000051400780c */ /* 0x000fe40003f24270 */
[----:B------:R-:W-:Y:S01]  /*8c80*/  PRMT R128, RZ, 0x7610, R128 ;  /* 0x00007610ff807816 */ /* 0x000fe20000000080 */
[----:B------:R-:W2:Y:S04]  /*8c90*/  LDL R10, [R1+0x980] ;  /* 0x00098000010a7983 */ /* 0x000ea80000100800 */
[----:B----4-:R0:W4:Y:S04]  /*8ca0*/  @P0 LDG.E.U16 R165, desc[UR60][R22.64] ;  /* 0x0000003c16a50981 */ /* 0x010128000c1e1500 */
[----:B------:R-:W0:Y:S04]  /*8cb0*/  LDL R22, [R1+0x99c] ;  /* 0x00099c0001167983 */ /* 0x000e280000100800 */
[----:B------:R-:W0:Y:S01]  /*8cc0*/  LDL R23, [R1+0x9a0] ;  /* 0x0009a00001177983 */ /* 0x000e220000100800 */
[----:B------:R-:W-:-:S02]  /*8cd0*/  PRMT R129, RZ, 0x7610, R129 ;  /* 0x00007610ff817816 */ /* 0x000fc40000000081 */
[----:B0-----:R-:W-:-:S04]  /*8ce0*/  @P1 LOP3.LUT R23, R23, R22, RZ, 0x3c, !PT ;  /* 0x0000001617171212 */ /* 0x001fc800078e3cff */
[----:B------:R-:W-:-:S04]  /*8cf0*/  @P1 LOP3.LUT R22, R23, R22, RZ, 0x3c, !PT ;  /* 0x0000001617161212 */ /* 0x000fc800078e3cff */
[----:B------:R-:W-:-:S05]  /*8d00*/  @P1 LOP3.LUT R23, R23, R22, RZ, 0x3c, !PT ;  /* 0x0000001617171212 */ /* 0x000fca00078e3cff */
[----:B------:R0:W4:Y:S02]  /*8d10*/  @P1 LDG.E.U16 R128, desc[UR60][R22.64] ;  /* 0x0000003c16801981 */ /* 0x000124000c1e1500 */
[----:B0-----:R-:W-:Y:S02]  /*8d20*/  @P1 IMAD.MOV.U32 R22, RZ, RZ, R227 ;  /* 0x000000ffff161224 */ /* 0x001fe400078e00e3 */
[----:B------:R-:W-:Y:S01]  /*8d30*/  @P1 IMAD.MOV.U32 R23, RZ, RZ, R228 ;  /* 0x000000ffff171224 */ /* 0x000fe200078e00e4 */
[----:B------:R-:W-:Y:S01]  /*8d40*/  PRMT R130, RZ, 0x7610, R130 ;  /* 0x00007610ff827816 */ /* 0x000fe20000000082 */
[----:B------:R-:W3:Y:S04]  /*8d50*/  LDL R228, [R1+0x96c] ;  /* 0x00096c0001e47983 */ /* 0x000ee80000100800 */
[----:B------:R0:W4:Y:S01]  /*8d60*/  @P1 LDG.E.U16 R129, desc[UR60][R22.64] ;  /* 0x0000003c16811981 */ /* 0x000122000c1e1500 */
[----:B------:R-:W-:-:S02]  /*8d70*/  PRMT R131, RZ, 0x7610, R131 ;  /* 0x00007610ff837816 */ /* 0x000fc40000000083 */
[----:B------:R-:W-:Y:S01]  /*8d80*/  ISETP.GT.AND P0, PT, R20, 0x6, PT ;  /* 0x000000061400780c */ /* 0x000fe20003f04270 */
[----:B------:R-:W3:Y:S04]  /*8d90*/  LDL R227, [R1+0x970] ;  /* 0x0009700001e37983 */ /* 0x000ee80000100800 */
[----:B------:R-:W0:Y:S04]  /*8da0*/  LDL R22, [R1+0x98c] ;  /* 0x00098c0001167983 */ /* 0x000e280000100800 */
[----:B------:R-:W0:Y:S02]  /*8db0*/  LDL R23, [R1+0x990] ;  /* 0x0009900001177983 */ /* 0x000e240000100800 */
[----:B0-----:R-:W-:-:S04]  /*8dc0*/  @P1 LOP3.LUT R23, R23, R22, RZ, 0x3c, !PT ;  /* 0x0000001617171212 */ /* 0x001fc800078e3cff */
[----:B------:R-:W-:-:S04]  /*8dd0*/  @P1 LOP3.LUT R22, R23, R22, RZ, 0x3c, !PT ;  /* 0x0000001617161212 */ /* 0x000fc800078e3cff */
[----:B------:R-:W-:-:S05]  /*8de0*/  @P1 LOP3.LUT R23, R23, R22, RZ, 0x3c, !PT ;  /* 0x0000001617171212 */ /* 0x000fca00078e3cff */
[----:B------:R0:W4:Y:S04]  /*8df0*/  @P1 LDG.E.U16 R130, desc[UR60][R22.64] ;  /* 0x0000003c16821981 */ /* 0x000128000c1e1500 */
[----:B------:R-:W0:Y:S04]  /*8e00*/  LDL R22, [R1+0x984] ;  /* 0x0009840001167983 */ /* 0x000e280000100800 */
[----:B------:R-:W0:Y:S02]  /*8e10*/  LDL R23, [R1+0x988] ;  /* 0x0009880001177983 */ /* 0x000e240000100800 */
[----:B0-----:R-:W-:-:S04]  /*8e20*/  @P1 LOP3.LUT R23, R23, R22, RZ, 0x3c, !PT ;  /* 0x0000001617171212 */ /* 0x001fc800078e3cff */
[----:B------:R-:W-:-:S04]  /*8e30*/  @P1 LOP3.LUT R22, R23, R22, RZ, 0x3c, !PT ;  /* 0x0000001617161212 */ /* 0x000fc800078e3cff */
[----:B------:R-:W-:-:S05]  /*8e40*/  @P1 LOP3.LUT R23, R23, R22, RZ, 0x3c, !PT ;  /* 0x0000001617171212 */ /* 0x000fca00078e3cff */
[----:B------:R2:W4:Y:S04]  /*8e50*/  @P1 LDG.E.U16 R131, desc[UR60][R22.64] ;  /* 0x0000003c16831981 */ /* 0x000528000c1e1500 */
[----:B------:R-:W3:Y:S01]  /*8e60*/  LDL R23, [R1+0x97c] ;  /* 0x00097c0001177983 */ /* 0x000ee20000100800 */
[----:B------:R-:W-:Y:S01]  /*8e70*/  PRMT R63, RZ, 0x7610, R63 ;  /* 0x00007610ff3f7816 */ /* 0x000fe2000000003f */
[----:B--2---:R-:W-:Y:S01]  /*8e80*/  @P0 IMAD.MOV.U32 R22, RZ, RZ, R10 ;  /* 0x000000ffff160224 */ /* 0x004fe200078e000a */
        /* <DEDUP_REMOVED lines=11> */
[----:B------:R-:W-:Y:S01]  /*8f40*/  @P0 IMAD.MOV.U32 R23, RZ, RZ, R228 ;  /* 0x000000ffff170224 */ /* 0x000fe200078e00e4 */
[----:B------:R-:W-:Y:S01]  /*8f50*/  PRMT R60, RZ, 0x7610, R60 ;  /* 0x00007610ff3c7816 */ /* 0x000fe2000000003c */
[----:B------:R-:W4:Y:S04]  /*8f60*/  LDL R228, [R1+0x944] ;  /* 0x0009440001e47983 */ /* 0x000f280000100800 */
[----:B------:R0:W3:Y:S01]  /*8f70*/  @P0 LDG.E.U16 R61, desc[UR60][R22.64] ;  /* 0x0000003c163d0981 */ /* 0x0000e2000c1e1500 */
[----:B------:R-:W-:-:S02]  /*8f80*/  ISETP.GT.AND P1, PT, R20, 0x7, PT ;  /* 0x000000071400780c */ /* 0x000fc40003f24270 */
        /* <DEDUP_REMOVED lines=15> */
[----:B------:R-:W-:Y:S01]  /*9080*/  PRMT R116, RZ, 0x7610, R116 ;  /* 0x00007610ff747816 */ /* 0x000fe20000000074 */
[----:B--2---:R-:W-:Y:S01]  /*9090*/  @P1 IMAD.MOV.U32 R22, RZ, RZ, R10 ;  /* 0x000000ffff161224 */ /* 0x004fe200078e000a */
        /* <DEDUP_REMOVED lines=12> */
[----:B------:R-:W-:Y:S01]  /*9160*/  ISETP.GT.AND P0, PT, R20, 0x8, PT ;  /* 0x000000081400780c */ /* 0x000fe20003f04270 */
[----:B------:R-:W3:Y:S04]  /*9170*/  LDL R228, [R1+0x91c] ;  /* 0x00091c0001e47983 */ /* 0x000ee80000100800 */
[----:B------:R0:W4:Y:S01]  /*9180*/  @P1 LDG.E.U16 R118, desc[UR60][R22.64] ;  /* 0x0000003c16761981 */ /* 0x000122000c1e1500 */
[----:B------:R-:W-:-:S02]  /*9190*/  PRMT R226, RZ, 0x7610, R226 ;  /* 0x00007610ffe27816 */ /* 0x000fc400000000e2 */
[----:B------:R-:W-:Y:S01]  /*91a0*/  PRMT R77, RZ, 0x7610, R77 ;  /* 0x00007610ff4d7816 */ /* 0x000fe2000000004d */
        /* <DEDUP_REMOVED lines=16> */
[----:B------:R-:W-:Y:S01]  /*92b0*/  ISETP.GT.AND P1, PT, R20, 0x9, PT ;  /* 0x000000091400780c */ /* 0x000fe20003f24270 */
[----:B------:R-:W2:Y:S04]  /*92c0*/  LDL R10, [R1+0x908] ;  /* 0x00090800010a7983 */ /* 0x000ea80000100800 */
[----:B---3--:R0:W3:Y:S04]  /*92d0*/  @P0 LDG.E.U16 R76, desc[UR60][R22.64] ;  /* 0x0000003c164c0981 */ /* 0x0080e8000c1e1500 */
[----:B------:R-:W0:Y:S04]  /*92e0*/  LDL R22, [R1+0x924] ;  /* 0x0009240001167983 */ /* 0x000e280000100800 */
[----:B------:R-:W0:Y:S01]  /*92f0*/  LDL R23, [R1+0x928] ;  /* 0x0009280001177983 */ /* 0x000e220000100800 */
[----:B------:R-:W-:-:S02]  /*9300*/  PRMT R75, RZ, 0x7610, R75 ;  /* 0x00007610ff4b7816 */ /* 0x000fc4000000004b */
[----:B------:R-:W-:Y:S02]  /*9310*/  PRMT R78, RZ, 0x7610, R78 ;  /* 0x00007610ff4e7816 */ /* 0x000fe4000000004e */
        /* <DEDUP_REMOVED lines=208> */
[----:B------:R-:W-:-:S02]  /*a020*/  ISETP.GT.AND P1, PT, R20, 0x11, PT ;  /* 0x000000111400780c */ /* 0x000fc40003f24270 */
        /* <DEDUP_REMOVED lines=29> */
[----:B------:R-:W-:Y:S01]  /*a200*/  ISETP.GT.AND P0, PT, R20, 0x12, PT ;  /* 0x000000121400780c */ /* 0x000fe20003f04270 */
        /* <DEDUP_REMOVED lines=20> */
[----:B------:R-:W-:Y:S01]  /*a350*/  ISETP.GT.AND P1, PT, R20, 0x13, PT ;  /* 0x000000131400780c */ /* 0x000fe20003f24270 */
[----:B------:R-:W2:Y:S04]  /*a360*/  LDL R10, [R1+0x7c8] ;  /* 0x0007c800010a7983 */ /* 0x000ea80000100800 */
[----:B----4-:R0:W4:Y:S04]  /*a370*/  @P0 LDG.E.U16 R236, desc[UR60][R22.64] ;  /* 0x0000003c16ec0981 */ /* 0x010128000c1e1500 */
[----:B------:R-:W0:Y:S04]  /*a380*/  LDL R22, [R1+0x7e4] ;  /* 0x0007e40001167983 */ /* 0x000e280000100800 */
[----:B------:R-:W0:Y:S01]  /*a390*/  LDL R23, [R1+0x7e8] ;  /* 0x0007e80001177983 */ /* 0x000e220000100800 */
[----:B------:R-:W-:-:S02]  /*a3a0*/  PRMT R237, RZ, 0x7610, R237 ;  /* 0x00007610ffed7816 */ /* 0x000fc400000000ed */
[----:B------:R-:W-:Y:S02]  /*a3b0*/  PRMT R202, RZ, 0x7610, R202 ;  /* 0x00007610ffca7816 */ /* 0x000fe400000000ca */
        /* <DEDUP_REMOVED lines=25> */
[----:B--2---:R-:W-:Y:S01]  /*a550*/  @P1 IMAD.MOV.U32 R22, RZ, RZ, R10 ;  /* 0x000000ffff161224 */ /* 0x004fe200078e000a */
        /* <DEDUP_REMOVED lines=17> */
[----:B------:R-:W-:Y:S01]  /*a670*/  ISETP.GT.AND P1, PT, R20, 0x15, PT ;  /* 0x000000151400780c */ /* 0x000fe20003f24270 */
        /* <DEDUP_REMOVED lines=752> */
[----:B------:R-:W0:Y:S02]  /*d580*/  LDL R23, [R1+0x420] ;  /* 0x0004200001177983 */ /* 0x000e240000100800 */
[----:B0-----:R-:W-:-:S04]  /*d590*/  @P2 LOP3.LUT R23, R23, R22, RZ, 0x3c, !PT ;  /* 0x0000001617172212 */ /* 0x001fc800078e3cff */
[----:B------:R-:W-:-:S04]  /*d5a0*/  @P2 LOP3.LUT R22, R23, R22, RZ, 0x3c, !PT ;  /* 0x0000001617162212 */ /* 0x000fc800078e3cff */
[----:B------:R-:W-:-:S05]  /*d5b0*/  @P2 LOP3.LUT R23, R23, R22, RZ, 0x3c, !PT ;  /* 0x0000001617172212 */ /* 0x000fca00078e3cff */
[----:B------:R0:W3:Y:S04]  /*d5c0*/  @P2 LDG.E.U16 R218, desc[UR60][R22.64] ;  /* 0x0000003c16da2981 */ /* 0x0000e8000c1e1500 */
[----:B------:R-:W0:Y:S04]  /*d5d0*/  LDL R22, [R1+0x414] ;  /* 0x0004140001167983 */ /* 0x000e280000100800 */
[----:B------:R-:W0:Y:S01]  /*d5e0*/  LDL R23, [R1+0x418] ;  /* 0x0004180001177983 */ /* 0x000e220000100800 */
[----:B------:R-:W-:Y:S02]  /*d5f0*/  PRMT R219, RZ, 0x7610, R219 ;  /* 0x00007610ffdb7816 */ /* 0x000fe400000000db */
        /* <DEDUP_REMOVED lines=21> */
[----:B------:R-:W-:Y:S02]  /*d750*/  PRMT R187, RZ, 0x7610, R187 ;  /* 0x00007610ffbb7816 */ /* 0x000fe400000000bb */
[----:B------:R-:W-:Y:S01]  /*d760*/  PRMT R188, RZ, 0x7610, R188 ;  /* 0x00007610ffbc7816 */ /* 0x000fe200000000bc */
[----:B------:R-:W2:Y:S04]  /*d770*/  LDL R10, [R1+0x3d8] ;  /* 0x0003d800010a7983 */ /* 0x000ea80000100800 */
[----:B----4-:R0:W4:Y:S04]  /*d780*/  @P1 LDG.E.U16 R186, desc[UR60][R22.64] ;  /* 0x0000003c16ba1981 */ /* 0x010128000c1e1500 */
[----:B------:R-:W0:Y:S04]  /*d790*/  LDL R22, [R1+0x3f4] ;  /* 0x0003f40001167983 */ /* 0x000e280000100800 */
[----:B------:R-:W0:Y:S02]  /*d7a0*/  LDL R23, [R1+0x3f8] ;  /* 0x0003f80001177983 */ /* 0x000e240000100800 */
[----:B0-----:R-:W-:-:S04]  /*d7b0*/  @P1 LOP3.LUT R23, R23, R22, RZ, 0x3c, !PT ;  /* 0x0000001617171212 */ /* 0x001fc800078e3cff */
[----:B------:R-:W-:-:S04]  /*d7c0*/  @P1 LOP3.LUT R22, R23, R22, RZ, 0x3c, !PT ;  /* 0x0000001617161212 */ /* 0x000fc800078e3cff */
[----:B------:R-:W-:-:S05]  /*d7d0*/  @P1 LOP3.LUT R23, R23, R22, RZ, 0x3c, !PT ;  /* 0x0000001617171212 */ /* 0x000fca00078e3cff */
[----:B------:R0:W4:Y:S04]  /*d7e0*/  @P1 LDG.E.U16 R187, desc[UR60][R22.64] ;  /* 0x0000003c16bb1981 */ /* 0x000128000c1e1500 */
[----:B------:R-:W0:Y:S04]  /*d7f0*/  LDL R22, [R1+0x3ec] ;  /* 0x0003ec0001167983 */ /* 0x000e280000100800 */
[----:B------:R-:W0:Y:S01]  /*d800*/  LDL R23, [R1+0x3f0] ;  /* 0x0003f00001177983 */ /* 0x000e220000100800 */
[----:B------:R-:W-:Y:S02]  /*d810*/  PRMT R189, RZ, 0x7610, R189 ;  /* 0x00007610ffbd7816 */ /* 0x000fe400000000bd */
        /* <DEDUP_REMOVED lines=20> */
[----:B------:R-:W-:Y:S02]  /*d960*/  PRMT R156, RZ, 0x7610, R156 ;  /* 0x00007610ff9c7816 */ /* 0x000fe4000000009c */
[----:B------:R-:W-:Y:S01]  /*d970*/  ISETP.GT.AND P1, PT, R20, 0x34, PT ;  /* 0x000000341400780c */ /* 0x000fe20003f24270 */
        /* <DEDUP_REMOVED lines=77> */
[----:B------:R-:W-:Y:S02]  /*de50*/  ISETP.GT.AND P2, PT, R20, 0x39, PT ;  /* 0x000000391400780c */ /* 0x000fe40003f44270 */
[----:B------:R-:W-:-:S11]  /*de60*/  PRMT R223, RZ, 0x7610, R223 ;  /* 0x00007610ffdf7816 */ /* 0x000fd600000000df */
        /* <DEDUP_REMOVED lines=32> */
[----:B------:R-:W-:-:S13]  /*e070*/  ISETP.GT.AND P2, PT, R20, 0x3a, PT ;  /* 0x0000003a1400780c */ /* 0x000fda0003f44270 */
        /* <DEDUP_REMOVED lines=32> */
[----:B------:R-:W-:-:S13]  /*e280*/  ISETP.GT.AND P2, PT, R20, 0x3b, PT ;  /* 0x0000003b1400780c */ /* 0x000fda0003f44270 */
        /* <DEDUP_REMOVED lines=137> */
[----:B------:R-:W-:Y:S02]  /*eb20*/  @P0 IMAD.MOV.U32 R23, RZ, RZ, R228 ;  /* 0x000000ffff170224 */ /* 0x000fe400078e00e4 */
[----:B------:R-:W3:Y:S04]  /*eb30*/  LDL.LU R228, [R1+0x12c] ;  /* 0x00012c0001e47983 */ /* 0x000ee80000300800 */
[----:B------:R-:W4:Y:S04]  /*eb40*/  LDL.LU R227, [R1+0x128] ;  /* 0x0001280001e37983 */ /* 0x000f280000300800 */
[----:B------:R0:W4:Y:S04]  /*eb50*/  @P0 LDG.E.U16 R84, desc[UR60][R22.64] ;  /* 0x0000003c16540981 */ /* 0x000128000c1e1500 */
[----:B------:R-:W0:Y:S04]  /*eb60*/  LDL R22, [R1+0x27c] ;  /* 0x00027c0001167983 */ /* 0x000e280000100800 */
[----:B------:R-:W0:Y:S01]  /*eb70*/  LDL R23, [R1+0x280] ;  /* 0x0002800001177983 */ /* 0x000e220000100800 */
[----:B------:R-:W-:-:S02]  /*eb80*/  ISETP.GT.AND P1, PT, R20, 0x3e, PT ;  /* 0x0000003e1400780c */ /* 0x000fc40003f24270 */
[----:B------:R-:W-:-:S11]  /*eb90*/  PRMT R111, RZ, 0x7610, R111 ;  /* 0x00007610ff6f7816 */ /* 0x000fd6000000006f */
        /* <DEDUP_REMOVED lines=22> */
[----:B------:R0:W3:Y:S04]  /*ed00*/  @P1 LDG.E.U16 R114, desc[UR60][R22.64] ;  /* 0x0000003c16721981 */ /* 0x0000e8000c1e1500 */
[----:B------:R-:W0:Y:S04]  /*ed10*/  LDL R22, [R1+0x25c] ;  /* 0x00025c0001167983 */ /* 0x000e280000100800 */
[----:B------:R-:W0:Y:S01]  /*ed20*/  LDL R23, [R1+0x260] ;  /* 0x0002600001177983 */ /* 0x000e220000100800 */
[----:B------:R-:W-:Y:S02]  /*ed30*/  ISETP.GT.AND P0, PT, R20, 0x3f, PT ;  /* 0x0000003f1400780c */ /* 0x000fe40003f04270 */
[----:B------:R-:W-:-:S11]  /*ed40*/  PRMT R83, RZ, 0x7610, R83 ;  /* 0x00007610ff537816 */ /* 0x000fd60000000053 */
[----:B0-----:R-:W-:-:S04]  /*ed50*/  @P0 LOP3.LUT R23, R23, R22, RZ, 0x3c, !PT ;  /* 0x0000001617170212 */ /* 0x001fc800078e3cff */
[----:B------:R-:W-:-:S04]  /*ed60*/  @P0 LOP3.LUT R22, R23, R22, RZ, 0x3c, !PT ;  /* 0x0000001617160212 */ /* 0x000fc800078e3cff */
[----:B------:R-:W-:-:S05]  /*ed70*/  @P0 LOP3.LUT R23, R23, R22, RZ, 0x3c, !PT ;  /* 0x0000001617170212 */ /* 0x000fca00078e3cff */
[----:B------:R0:W3:Y:S04]  /*ed80*/  @P0 LDG.E.U16 R83, desc[UR60][R22.64] ;  /* 0x0000003c16530981 */ /* 0x0000e8000c1e1500 */
[----:B------:R-:W0:Y:S01]  /*ed90*/  LDL R23, [R1+0x258] ;  /* 0x0002580001177983 */ /* 0x000e220000100800 */
[----:B------:R-:W-:-:S03]  /*eda0*/  PRMT R82, RZ, 0x7610, R82 ;  /* 0x00007610ff527816 */ /* 0x000fc60000000052 */
[----:B------:R1:W-:Y:S01]  /*edb0*/  STL [R1+0xad4], R2 ;  /* 0x000ad40201007387 */ /* 0x0003e20000100800 */
[----:B0-----:R-:W-:Y:S02]  /*edc0*/  @P0 IMAD.MOV.U32 R22, RZ, RZ, R23 ;  /* 0x000000ffff160224 */ /* 0x001fe400078e0017 */
[----:B------:R-:W-:Y:S02]  /*edd0*/  @P0 IMAD.MOV.U32 R23, RZ, RZ, R2 ;  /* 0x000000ffff170224 */ /* 0x000fe400078e0002 */
[----:B-1----:R-:W3:Y:S04]  /*ede0*/  LDL.LU R2, [R1+0x120] ;  /* 0x0001200001027983 */ /* 0x002ee80000300800 */
[----:B------:R2:W3:Y:S04]  /*edf0*/  @P0 LDG.E.U16 R82, desc[UR60][R22.64] ;  /* 0x0000003c16520981 */ /* 0x0004e8000c1e1500 */
[----:B------:R-:W4:Y:S01]  /*ee00*/  LDL R23, [R1+0x24c] ;  /* 0x00024c0001177983 */ /* 0x000f220000100800 */
[----:B------:R-:W-:Y:S01]  /*ee10*/  PRMT R81, RZ, 0x7610, R81 ;  /* 0x00007610ff517816 */ /* 0x000fe20000000051 */
[----:B--2---:R-:W-:-:S02]  /*ee20*/  @P0 IMAD.MOV.U32 R22, RZ, RZ, R10 ;  /* 0x000000ffff160224 */ /* 0x004fc400078e000a */
[----:B------:R-:W0:Y:S03]  /*ee30*/  S2R R10, SR_TID.X ;  /* 0x00000000000a7919 */ /* 0x000e260000002100 */
[----:B----4-:R1:W2:Y:S04]  /*ee40*/  @P0 LDG.E.U16 R81, desc[UR60][R22.64] ;  /* 0x0000003c16510981 */ /* 0x0102a8000c1e1500 */
[----:B------:R-:W1:Y:S04]  /*ee50*/  LDL R22, [R1+0x244] ;  /* 0x0002440001167983 */ /* 0x000e680000100800 */
[----:B------:R-:W1:Y:S01]  /*ee60*/  LDL R23, [R1+0x248] ;  /* 0x0002480001177983 */ /* 0x000e620000100800 */
[----:B------:R-:W-:-:S02]  /*ee70*/  PRMT R80, RZ, 0x7610, R80 ;  /* 0x00007610ff507816 */ /* 0x000fc40000000050 */
[----:B0-----:R-:W-:Y:S02]  /*ee80*/  LOP3.LUT R10, R10, 0x3f, RZ, 0xc0, !PT ;  /* 0x0000003f0a0a7812 */ /* 0x001fe400078ec0ff */
[----:B-1----:R-:W-:-:S04]  /*ee90*/  @P0 LOP3.LUT R23, R23, R22, RZ, 0x3c, !PT ;  /* 0x0000001617170212 */ /* 0x002fc800078e3cff */
[----:B------:R-:W-:-:S04]  /*eea0*/  @P0 LOP3.LUT R22, R23, R22, RZ, 0x3c, !PT ;  /* 0x0000001617160212 */ /* 0x000fc800078e3cff */
[----:B------:R-:W-:-:S05]  /*eeb0*/  @P0 LOP3.LUT R23, R23, R22, RZ, 0x3c, !PT ;  /* 0x0000001617170212 */ /* 0x000fca00078e3cff */
[----:B------:R-:W4:Y:S01]  /*eec0*/  @P0 LDG.E.U16 R80, desc[UR60][R22.64] ;  /* 0x0000003c16500981 */ /* 0x000f22000c1e1500 */
[----:B------:R-:W-:-:S03]  /*eed0*/  ISETP.GE.AND P0, PT, R10, R20, PT ;  /* 0x000000140a00720c */ /* 0x000fc60003f06270 */
[----:B------:R-:W3:Y:S01]  /*eee0*/  LDL.LU R10, [R1+0xf2c] ;  /* 0x000f2c00010a7983 */ /* 0x000ee20000300800 */
[----:B------:R-:W-:Y:S06]  /*eef0*/  BAR.SYNC.DEFER_BLOCKING 0x0 ;  /* 0x0000000000007b1d */ /* 0x000fec0000010000 */
[----:B------:R-:W2:Y:S04]  /*ef00*/  LDL.LU R20, [R1+0x124] ;  /* 0x0001240001147983 */ /* 0x000ea80000300800 */
[----:B---3--:R0:W-:Y:S04]  /*ef10*/  STS.U16 [R10], R228 ;  /* 0x000000e40a007388 */ /* 0x0081e80000000400 */
[----:B------:R1:W-:Y:S04]  /*ef20*/  STS.U16 [R10+0x4000], R227 ;  /* 0x004000e30a007388 */ /* 0x0003e80000000400 */
[----:B------:R3:W-:Y:S04]  /*ef30*/  STS.U16 [R10+0x400], R226 ;  /* 0x000400e20a007388 */ /* 0x0007e80000000400 */
[----:B0-----:R-:W4:Y:S04]  /*ef40*/  LDL.LU R228, [R1+0xf28] ;  /* 0x000f280001e47983 */ /* 0x001f280000300800 */
[----:B-1----:R-:W4:Y:S04]  /*ef50*/  LDL.LU R227, [R1+0xf24] ;  /* 0x000f240001e37983 */ /* 0x002f280000300800 */
[----:B---3--:R-:W3:Y:S04]  /*ef60*/  LDL.LU R226, [R1+0xf20] ;  /* 0x000f200001e27983 */ /* 0x008ee80000300800 */
[----:B------:R0:W-:Y:S04]  /*ef70*/  STS.U16 [R10+0x4400], R77 ;  /* 0x0044004d0a007388 */ /* 0x0001e80000000400 */
[----:B------:R1:W-:Y:S04]  /*ef80*/  STS.U16 [R10+0x8400], R76 ;  /* 0x0084004c0a007388 */ /* 0x0003e80000000400 */
[----:B------:R2:W-:Y:S04]  /*ef90*/  STS.U16 [R10+0xc400], R75 ;  /* 0x00c4004b0a007388 */ /* 0x0005e80000000400 */
[----:B0-----:R-:W4:Y:S04]  /*efa0*/  LDL.LU R77, [R1+0xf1c] ;  /* 0x000f1c00014d7983 */ /* 0x001f280000300800 */
[----:B-1----:R-:W3:Y:S04]  /*efb0*/  LDL.LU R76, [R1+0xf18] ;  /* 0x000f1800014c7983 */ /* 0x002ee80000300800 */
[----:B--2---:R-:W2:Y:S04]  /*efc0*/  LDL.LU R75, [R1+0xf14] ;  /* 0x000f1400014b7983 */ /* 0x004ea80000300800 */
[----:B------:R0:W-:Y:S04]  /*efd0*/  STS.U16 [R10+0x800], R74 ;  /* 0x0008004a0a007388 */ /* 0x0001e80000000400 */
[----:B------:R1:W-:Y:S04]  /*efe0*/  STS.U16 [R10+0x4800], R12 ;  /* 0x0048000c0a007388 */ /* 0x0003e80000000400 */
[----:B------:R1:W-:Y:S04]  /*eff0*/  STS.U16 [R10+0x8800], R13 ;  /* 0x0088000d0a007388 */ /* 0x0003e80000000400 */
[----:B0-----:R-:W4:Y:S04]  /*f000*/  LDL.LU R74, [R1+0xf10] ;  /* 0x000f1000014a7983 */ /* 0x001f280000300800 */
[----:B-1----:R-:W3:Y:S04]  /*f010*/  LDL.LU R12, [R1+0xf0c] ;  /* 0x000f0c00010c7983 */ /* 0x002ee80000300800 */
[----:B------:R-:W3:Y:S04]  /*f020*/  LDL.LU R13, [R1+0xf08] ;  /* 0x000f0800010d7983 */ /* 0x000ee80000300800 */
[----:B------:R0:W-:Y:S04]  /*f030*/  STS.U16 [R10+0xc800], R14 ;  /* 0x00c8000e0a007388 */ /* 0x0001e80000000400 */
[----:B------:R1:W-:Y:S04]  /*f040*/  STS.U16 [R10+0xc00], R15 ;  /* 0x000c000f0a007388 */ /* 0x0003e80000000400 */
[----:B------:R1:W-:Y:S04]  /*f050*/  STS.U16 [R10+0x4c00], R16 ;  /* 0x004c00100a007388 */ /* 0x0003e80000000400 */
[----:B0-----:R-:W3:Y:S04]  /*f060*/  LDL.LU R14, [R1+0xf04] ;  /* 0x000f0400010e7983 */ /* 0x001ee80000300800 */
        /* <DEDUP_REMOVED lines=27> */
[----:B0-----:R-:W4:Y:S04]  /*f220*/  LDL.LU R9, [R1+0xec8] ;  /* 0x000ec80001097983 */ /* 0x001f280000300800 */
        /* <DEDUP_REMOVED lines=8> */
[----:B------:R-:W-:Y:S04]  /*f2b0*/  STS.U16 [R10+0x8000], R20 ;  /* 0x008000140a007388 */ /* 0x000fe80000000400 */
[----:B0-----:R-:W3:Y:S04]  /*f2c0*/  LDL.LU R72, [R1+0xeb8] ;  /* 0x000eb80001487983 */ /* 0x001ee80000300800 */
[----:B------:R-:W-:Y:S04]  /*f2d0*/  STS.U16 [R10+0xc000], R2 ;  /* 0x00c000020a007388 */ /* 0x000fe80000000400 */
[----:B-1----:R-:W3:Y:S04]  /*f2e0*/  LDL.LU R73, [R1+0xeb4] ;  /* 0x000eb40001497983 */ /* 0x002ee80000300800 */
[----:B------:R-:W-:Y:S04]  /*f2f0*/  STL [R1+0xa48], R10 ;  /* 0x000a480a01007387 */ /* 0x000fe80000100800 */
[----:B----4-:R0:W-:Y:S04]  /*f300*/  STS.U16 [R9+0x80], R74 ;  /* 0x0000804a09007388 */ /* 0x0101e80000000400 */
[----:B--2---:R1:W-:Y:S04]  /*f310*/  STS.U16 [R9+0x4080], R75 ;  /* 0x0040804b09007388 */ /* 0x0043e80000000400 */
[----:B---3--:R2:W-:Y:S04]  /*f320*/  STS.U16 [R9+0x8080], R76 ;  /* 0x0080804c09007388 */ /* 0x0085e80000000400 */
[----:B0-----:R-:W3:Y:S04]  /*f330*/  LDL.LU R74, [R1+0xeb0] ;  /* 0x000eb000014a7983 */ /* 0x001ee80000300800 */
[----:B-1----:R-:W4:Y:S04]  /*f340*/  LDL.LU R75, [R1+0xeac] ;  /* 0x000eac00014b7983 */ /* 0x002f280000300800 */
[----:B--2---:R-:W2:Y:S04]  /*f350*/  LDL.LU R76, [R1+0xea8] ;  /* 0x000ea800014c7983 */ /* 0x004ea80000300800 */
[----:B------:R0:W-:Y:S04]  /*f360*/  STS.U16 [R9+0xc080], R77 ;  /* 0x00c0804d09007388 */ /* 0x0001e80000000400 */
[----:B------:R1:W-:Y:S04]  /*f370*/  STS.U16 [R9+0x480], R78 ;  /* 0x0004804e09007388 */ /* 0x0003e80000000400 */
[----:B------:R1:W-:Y:S04]  /*f380*/  STS.U16 [R9+0x4480], R79 ;  /* 0x0044804f09007388 */ /* 0x0003e80000000400 */
[----:B0-----:R-:W3:Y:S04]  /*f390*/  LDL.LU R77, [R1+0xea4] ;  /* 0x000ea400014d7983 */ /* 0x001ee80000300800 */
[----:B-1----:R-:W4:Y:S04]  /*f3a0*/  LDL.LU R78, [R1+0xea0] ;  /* 0x000ea000014e7983 */ /* 0x002f280000300800 */
[----:B------:R-:W2:Y:S04]  /*f3b0*/  LDL.LU R79, [R1+0xe9c] ;  /* 0x000e9c00014f7983 */ /* 0x000ea80000300800 */
        /* <DEDUP_REMOVED lines=10> */
[----:B-1----:R-:W4:Y:S04]  /*f460*/  LDL.LU R48, [R1+0xe88] ;  /* 0x000e880001307983 */ /* 0x002f280000300800 */
        /* <DEDUP_REMOVED lines=9> */
[----:B0-----:R-:W4:Y:S04]  /*f500*/  LDL.LU R43, [R1+0xe74] ;  /* 0x000e7400012b7983 */ /* 0x001f280000300800 */
[----:B-1----:R-:W2:Y:S04]  /*f510*/  LDL.LU R8, [R1+0xe70] ;  /* 0x000e700001087983 */ /* 0x002ea80000300800 */
[----:B------:R0:W-:Y:S04]  /*f520*/  STS.U16 [R9+0x5080], R7 ;  /* 0x0050800709007388 */ /* 0x0001e80000000400 */
[----:B0-----:R-:W3:Y:S04]  /*f530*/  LDL.LU R7, [R1+0xe6c] ;  /* 0x000e6c0001077983 */ /* 0x001ee80000300800 */
[----:B------:R0:W-:Y:S04]  /*f540*/  STS.U16 [R9+0x9080], R6 ;  /* 0x0090800609007388 */ /* 0x0001e80000000400 */
[----:B0-----:R-:W4:Y:S04]  /*f550*/  LDL.LU R6, [R1+0xe68] ;  /* 0x000e680001067983 */ /* 0x001f280000300800 */
[----:B------:R0:W-:Y:S04]  /*f560*/  STS.U16 [R9+0xd080], R5 ;  /* 0x00d0800509007388 */ /* 0x0001e80000000400 */
[----:B0-----:R-:W4:Y:S04]  /*f570*/  LDL.LU R5, [R1+0xe64] ;  /* 0x000e640001057983 */ /* 0x001f280000300800 */
[----:B------:R0:W-:Y:S04]  /*f580*/  STS.U16 [R9+0x1480], R4 ;  /* 0x0014800409007388 */ /* 0x0001e80000000400 */
[----:B0-----:R-:W4:Y:S04]  /*f590*/  LDL.LU R4, [R1+0xe60] ;  /* 0x000e600001047983 */ /* 0x001f280000300800 */
[----:B------:R0:W-:Y:S04]  /*f5a0*/  STS.U16 [R9+0x5480], R3 ;  /* 0x0054800309007388 */ /* 0x0001e80000000400 */
[----:B------:R1:W-:Y:S04]  /*f5b0*/  STS.U16 [R9+0x9480], R216 ;  /* 0x009480d809007388 */ /* 0x0003e80000000400 */
[----:B------:R1:W-:Y:S04]  /*f5c0*/  STS.U16 [R9+0xd480], R217 ;  /* 0x00d480d909007388 */ /* 0x0003e80000000400 */
[----:B0-----:R-:W4:Y:S04]  /*f5d0*/  LDL.LU R3, [R1+0xe5c] ;  /* 0x000e5c0001037983 */ /* 0x001f280000300800 */
[----:B-1----:R-:W4:Y:S04]  /*f5e0*/  LDL.LU R216, [R1+0xe58] ;  /* 0x000e580001d87983 */ /* 0x002f280000300800 */
[----:B------:R-:W4:Y:S04]  /*f5f0*/  LDL.LU R217, [R1+0xe54] ;  /* 0x000e540001d97983 */ /* 0x000f280000300800 */
        /* <DEDUP_REMOVED lines=14> */
[----:B0-----:R-:W4:Y:S04]  /*f6e0*/  LDL.LU R224, [R1+0xe38] ;  /* 0x000e380001e07983 */ /* 0x001f280000300800 */
[----:B-1----:R-:W4:Y:S04]  /*f6f0*/  LDL.LU R225, [R1+0xe34] ;  /* 0x000e340001e17983 */ /* 0x002f280000300800 */
[----:B------:R-:W-:Y:S04]  /*f700*/  STL [R1+0xa4c], R9 ;  /* 0x000a4c0901007387 */ /* 0x000fe80000100800 */
[----:B--2---:R0:W-:Y:S04]  /*f710*/  STS.U16 [R8+0x100], R226 ;  /* 0x000100e208007388 */ /* 0x0041e80000000400 */
[----:B------:R1:W-:Y:S04]  /*f720*/  STS.U16 [R8+0x4100], R227 ;  /* 0x004100e308007388 */ /* 0x0003e80000000400 */
[----:B------:R2:W-:Y:S04]  /*f730*/  STS.U16 [R8+0x8100], R228 ;  /* 0x008100e408007388 */ /* 0x0005e80000000400 */
[----:B0-----:R-:W4:Y:S04]  /*f740*/  LDL.LU R226, [R1+0xe30] ;  /* 0x000e300001e27983 */ /* 0x001f280000300800 */
[----:B-1----:R-:W4:Y:S04]  /*f750*/  LDL.LU R227, [R1+0xe2c] ;  /* 0x000e2c0001e37983 */ /* 0x002f280000300800 */
[----:B--2---:R-:W2:Y:S04]  /*f760*/  LDL.LU R228, [R1+0xe28] ;  /* 0x000e280001e47983 */ /* 0x004ea80000300800 */
[----:B------:R0:W-:Y:S04]  /*f770*/  STS.U16 [R8+0xc100], R229 ;  /* 0x00c100e508007388 */ /* 0x0001e80000000400 */
[----:B------:R1:W-:Y:S04]  /*f780*/  STS.U16 [R8+0x500], R230 ;  /* 0x000500e608007388 */ /* 0x0003e80000000400 */
[----:B------:R3:W-:Y:S04]  /*f790*/  STS.U16 [R8+0x4500], R231 ;  /* 0x004500e708007388 */ /* 0x0007e80000000400 */
[----:B0-----:R-:W2:Y:S04]  /*f7a0*/  LDL.LU R229, [R1+0xe24] ;  /* 0x000e240001e57983 */ /* 0x001ea80000300800 */
[----:B-1----:R-:W2:Y:S04]  /*f7b0*/  LDL.LU R230, [R1+0xe20] ;  /* 0x000e200001e67983 */ /* 0x002ea80000300800 */
[----:B---3--:R-:W2:Y:S04]  /*f7c0*/  LDL.LU R231, [R1+0xe1c] ;  /* 0x000e1c0001e77983 */ /* 0x008ea80000300800 */
        /* <DEDUP_REMOVED lines=35> */
[----:B---3--:R-:W3:Y:S04]  /*fa00*/  LDL.LU R185, [R1+0xdd4] ;  /* 0x000dd40001b97983 */ /* 0x008ee80000300800 */
        /* <DEDUP_REMOVED lines=17> */
[----:B------:R-:W-:Y:S04]  /*fb20*/  STL [R1+0xa50], R8 ;  /* 0x000a500801007387 */ /* 0x000fe80000100800 */
        /* <DEDUP_REMOVED lines=18> */
[----:B----4-:R-:W3:Y:S04]  /*fc50*/  LDL.LU R203, [R1+0xd8c] ;  /* 0x000d8c0001cb7983 */ /* 0x010ee80000300800 */
        /* <DEDUP_REMOVED lines=29> */
[----:B----4-:R-:W4:Y:S04]  /*fe30*/  LDL.LU R154, [R1+0xd50] ;  /* 0x000d5000019a7983 */ /* 0x010f280000300800 */
        /* <DEDUP_REMOVED lines=11> */
[----:B--2---:R-:W4:Y:S04]  /*fef0*/  LDL.LU R160, [R1+0xd38] ;  /* 0x000d380001a07983 */ /* 0x004f280000300800 */
[----:B------:R0:W-:Y:S04]  /*ff00*/  STS.U16 [R7+0xdd80], R161 ;  /* 0x00dd80a107007388 */ /* 0x0001e80000000400 */
[----:B------:R1:W-:Y:S04]  /*ff10*/  STS.U16 [R6+0x200], R162 ;  /* 0x000200a206007388 */ /* 0x0003e80000000400 */
[----:B------:R2:W-:Y:S04]  /*ff20*/  STS.U16 [R6+0x4200], R163 ;  /* 0x004200a306007388 */ /* 0x0005e80000000400 */
[----:B0-----:R-:W4:Y:S04]  /*ff30*/  LDL.LU R161, [R1+0xd34] ;  /* 0x000d340001a17983 */ /* 0x001f280000300800 */
[----:B------:R-:W-:Y:S04]  /*ff40*/  STL [R1+0xa54], R7 ;  /* 0x000a540701007387 */ /* 0x000fe80000100800 */
[----:B-1----:R-:W4:Y:S04]  /*ff50*/  LDL.LU R162, [R1+0xd30] ;  /* 0x000d300001a27983 */ /* 0x002f280000300800 */
[----:B--2---:R-:W4:Y:S04]  /*ff60*/  LDL.LU R163, [R1+0xd2c] ;  /* 0x000d2c0001a37983 */ /* 0x004f280000300800 */
        /* <DEDUP_REMOVED lines=47> */
[----:B------:R-:W2:Y:S04]  /*10260*/  LDL.LU R123, [R1+0xccc] ;  /* 0x000ccc00017b7983 */ /* 0x000ea80000300800 */
[----:B------:R0:W-:Y:S04]  /*10270*/  STS.U16 [R6+0x9a00], R124 ;  /* 0x009a007c06007388 */ /* 0x0001e80000000400 */
[----:B------:R1:W-:Y:S04]  /*10280*/  STS.U16 [R6+0xda00], R125 ;  /* 0x00da007d06007388 */ /* 0x0003e80000000400 */
[----:B------:R1:W-:Y:S04]  /*10290*/  STS.U16 [R6+0x1e00], R126 ;  /* 0x001e007e06007388 */ /* 0x0003e80000000400 */
[----:B0-----:R-:W2:Y:S04]  /*102a0*/  LDL.LU R124, [R1+0xcc8] ;  /* 0x000cc800017c7983 */ /* 0x001ea80000300800 */
[----:B-1----:R-:W2:Y:S04]  /*102b0*/  LDL.LU R125, [R1+0xcc4] ;  /* 0x000cc400017d7983 */ /* 0x002ea80000300800 */
[----:B------:R-:W2:Y:S04]  /*102c0*/  LDL.LU R126, [R1+0xcc0] ;  /* 0x000cc000017e7983 */ /* 0x000ea80000300800 */
[----:B------:R0:W-:Y:S04]  /*102d0*/  STS.U16 [R6+0x5e00], R127 ;  /* 0x005e007f06007388 */ /* 0x0001e80000000400 */
[----:B------:R-:W-:Y:S04]  /*102e0*/  STS.U16 [R6+0x9e00], R252 ;  /* 0x009e00fc06007388 */ /* 0x000fe80000000400 */
[----:B------:R-:W-:Y:S04]  /*102f0*/  STS.U16 [R6+0xde00], R251 ;  /* 0x00de00fb06007388 */ /* 0x000fe80000000400 */
[----:B0-----:R-:W2:Y:S04]  /*10300*/  LDL.LU R127, [R1+0xcbc] ;  /* 0x000cbc00017f7983 */ /* 0x001ea80000300800 */
[----:B------:R-:W-:Y:S04]  /*10310*/  STL [R1+0xa58], R6 ;  /* 0x000a580601007387 */ /* 0x000fe80000100800 */
        /* <DEDUP_REMOVED lines=55> */
[----:B------:R-:W-:Y:S04]  /*10690*/  STL [R1+0xa5c], R5 ;  /* 0x000a5c0501007387 */ /* 0x000fe80000100800 */
[----:B------:R-:W-:Y:S04]  /*106a0*/  STS.U16 [R5+0xda80], R64 ;  /* 0x00da804005007388 */ /* 0x000fe80000000400 */
[----:B------:R-:W-:Y:S04]  /*106b0*/  STS.U16 [R5+0x1e80], R250 ;  /* 0x001e80fa05007388 */ /* 0x000fe80000000400 */
[----:B------:R-:W-:Y:S04]  /*106c0*/  STS.U16 [R5+0x5e80], R249 ;  /* 0x005e80f905007388 */ /* 0x000fe80000000400 */
[----:B------:R-:W-:Y:S04]  /*106d0*/  STS.U16 [R5+0x9e80], R248 ;  /* 0x009e80f805007388 */ /* 0x000fe80000000400 */
[----:B------:R-:W4:Y:S04]  /*106e0*/  LDL R20, [R1+0x240] ;  /* 0x0002400001147983 */ /* 0x000f280000100800 */
[----:B0-----:R-:W4:Y:S04]  /*106f0*/  LDL R21, [R1+0x23c] ;  /* 0x00023c0001157983 */ /* 0x001f280000100800 */
[----:B------:R0:W-:Y:S04]  /*10700*/  STS.U16 [R4+0xc300], R60 ;  /* 0x00c3003c04007388 */ /* 0x0001e80000000400 */
[----:B------:R-:W2:Y:S04]  /*10710*/  LDL.LU R2, [R1+0x230] ;  /* 0x0002300001027983 */ /* 0x000ea80000300800 */
[----:B0-----:R-:W3:Y:S04]  /*10720*/  LDL R60, [R1+0x238] ;  /* 0x00023800013c7983 */ /* 0x001ee80000100800 */
[----:B------:R0:W-:Y:S04]  /*10730*/  STS.U16 [R4+0x8300], R61 ;  /* 0x0083003d04007388 */ /* 0x0001e80000000400 */
[----:B------:R1:W-:Y:S04]  /*10740*/  STS.U16 [R4+0x700], R59 ;  /* 0x0007003b04007388 */ /* 0x0003e80000000400 */
[----:B0-----:R-:W2:Y:S04]  /*10750*/  LDL R61, [R1+0x234] ;  /* 0x00023400013d7983 */ /* 0x001ea80000100800 */
[----:B-1----:R-:W2:Y:S04]  /*10760*/  LDL R59, [R1+0x22c] ;  /* 0x00022c00013b7983 */ /* 0x002ea80000100800 */
[----:B------:R-:W-:Y:S04]  /*10770*/  STS.U16 [R4+0x300], R63 ;  /* 0x0003003f04007388 */ /* 0x000fe80000000400 */
[----:B------:R-:W-:Y:S04]  /*10780*/  STS.U16 [R4+0x4300], R62 ;  /* 0x0043003e04007388 */ /* 0x000fe80000000400 */
[----:B------:R0:W-:Y:S04]  /*10790*/  STS.U16 [R4+0x4700], R58 ;  /* 0x0047003a04007388 */ /* 0x0001e80000000400 */
[----:B------:R1:W-:Y:S04]  /*107a0*/  STS.U16 [R4+0x8700], R57 ;  /* 0x0087003904007388 */ /* 0x0003e80000000400 */
[----:B------:R1:W-:Y:S01]  /*107b0*/  STS.U16 [R4+0xc700], R56 ;  /* 0x00c7003804007388 */ /* 0x0003e20000000400 */
[----:B------:R-:W-:-:S03]  /*107c0*/  PRMT R79, RZ, 0x7610, R79 ;  /* 0x00007610ff4f7816 */ /* 0x000fc6000000004f */
[----:B0-----:R-:W2:Y:S04]  /*107d0*/  LDL R58, [R1+0x21c] ;  /* 0x00021c00013a7983 */ /* 0x001ea80000100800 */
[----:B-1----:R-:W2:Y:S04]  /*107e0*/  LDL R57, [R1+0x224] ;  /* 0x0002240001397983 */ /* 0x002ea80000100800 */
[----:B------:R-:W2:Y:S04]  /*107f0*/  LDL R56, [R1+0x228] ;  /* 0x0002280001387983 */ /* 0x000ea80000100800 */
[----:B------:R-:W2:Y:S04]  /*10800*/  LDL.LU R63, [R1+0x218] ;  /* 0x00021800013f7983 */ /* 0x000ea80000300800 */
[----:B------:R-:W2:Y:S04]  /*10810*/  LDL.LU R62, [R1+0x220] ;  /* 0x00022000013e7983 */ /* 0x000ea80000300800 */
[----:B------:R-:W2:Y:S04]  /*10820*/  LDL.LU R5, [R1+0x16c] ;  /* 0x00016c0001057983 */ /* 0x000ea80000300800 */
[----:B------:R-:W2:Y:S04]  /*10830*/  LDL.LU R6, [R1+0x164] ;  /* 0x0001640001067983 */ /* 0x000ea80000300800 */
[----:B------:R-:W2:Y:S04]  /*10840*/  LDL.LU R7, [R1+0x15c] ;  /* 0x00015c0001077983 */ /* 0x000ea80000300800 */
[----:B------:R-:W2:Y:S04]  /*10850*/  LDL.LU R8, [R1+0x154] ;  /* 0x0001540001087983 */ /* 0x000ea80000300800 */
[----:B------:R-:W2:Y:S04]  /*10860*/  LDL.LU R9, [R1+0x14c] ;  /* 0x00014c0001097983 */ /* 0x000ea80000300800 */
[----:B------:R-:W2:Y:S04]  /*10870*/  LDL.LU R10, [R1+0x144] ;  /* 0x00014400010a7983 */ /* 0x000ea80000300800 */
[----:B----4-:R3:W4:Y:S02]  /*10880*/  @!P0 LDG.E.U16 R79, desc[UR60][R20.64] ;  /* 0x0000003c144f8981 */ /* 0x010724000c1e1500 */
[----:B---3--:R-:W-:-:S02]  /*10890*/  @!P0 IMAD.MOV.U32 R20, RZ, RZ, R60 ;  /* 0x000000ffff148224 */ /* 0x008fc400078e003c */
[----:B------:R-:W3:Y:S01]  /*108a0*/  LDL R60, [R1+0x214] ;  /* 0x00021400013c7983 */ /* 0x000ee20000100800 */
[----:B------:R-:W-:Y:S02]  /*108b0*/  PRMT R71, RZ, 0x7610, R71 ;  /* 0x00007610ff477816 */ /* 0x000fe40000000047 */
[----:B------:R-:W-:Y:S01]  /*108c0*/  PRMT R43, RZ, 0x7610, R43 ;  /* 0x00007610ff2b7816 */ /* 0x000fe2000000002b */
[----:B------:R-:W4:Y:S01]  /*108d0*/  LDL.LU R64, [R1+0x210] ;  /* 0x0002100001407983 */ /* 0x000f220000300800 */
[----:B--2---:R-:W-:-:S05]  /*108e0*/  @!P0 IMAD.MOV.U32 R21, RZ, RZ, R61 ;  /* 0x000000ffff158224 */ /* 0x004fca00078e003d */
[----:B------:R0:W2:Y:S01]  /*108f0*/  @!P0 LDG.E.U16 R71, desc[UR60][R20.64] ;  /* 0x0000003c14478981 */ /* 0x0000a2000c1e1500 */
[----:B------:R-:W-:Y:S01]  /*10900*/  PRMT R48, RZ, 0x7610, R48 ;  /* 0x00007610ff307816 */ /* 0x000fe20000000030 */
[----:B0-----:R-:W-:Y:S02]  /*10910*/  @!P0 IMAD.MOV.U32 R20, RZ, RZ, R2 ;  /* 0x000000ffff148224 */ /* 0x001fe400078e0002 */
[----:B------:R-:W-:-:S05]  /*10920*/  @!P0 IMAD.MOV.U32 R21, RZ, RZ, R59 ;  /* 0x000000ffff158224 */ /* 0x000fca00078e003b */
[----:B------:R0:W2:Y:S01]  /*10930*/  @!P0 LDG.E.U16 R43, desc[UR60][R20.64] ;  /* 0x0000003c142b8981 */ /* 0x0000a2000c1e1500 */
[----:B------:R-:W-:Y:S01]  /*10940*/  PRMT R78, RZ, 0x7610, R78 ;  /* 0x00007610ff4e7816 */ /* 0x000fe2000000004e */
[----:B0-----:R-:W-:Y:S01]  /*10950*/  @!P0 IMAD.MOV.U32 R21, RZ, RZ, R57 ;  /* 0x000000ffff158224 */ /* 0x001fe200078e0039 */
[----:B------:R-:W-:Y:S01]  /*10960*/  PRMT R70, RZ, 0x7610, R70 ;  /* 0x00007610ff467816 */ /* 0x000fe20000000046 */
[----:B------:R-:W2:Y:S01]  /*10970*/  LDL R57, [R1+0x208] ;  /* 0x0002080001397983 */ /* 0x000ea20000100800 */
[----:B------:R-:W-:-:S03]  /*10980*/  @!P0 IMAD.MOV.U32 R20, RZ, RZ, R56 ;  /* 0x000000ffff148224 */ /* 0x000fc600078e0038 */
[----:B------:R-:W2:Y:S04]  /*10990*/  LDL R56, [R1+0x200] ;  /* 0x0002000001387983 */ /* 0x000ea80000100800 */
[----:B------:R0:W2:Y:S04]  /*109a0*/  @!P0 LDG.E.U16 R48, desc[UR60][R20.64] ;  /* 0x0000003c14308981 */ /* 0x0000a8000c1e1500 */
[----:B------:R-:W2:Y:S04]  /*109b0*/  LDL.LU R59, [R1+0x1f4] ;  /* 0x0001f400013b7983 */ /* 0x000ea80000300800 */
[----:B------:R-:W2:Y:S01]  /*109c0*/  LDL R61, [R1+0x1f0] ;  /* 0x0001f000013d7983 */ /* 0x000ea20000100800 */
[----:B0-----:R-:W-:-:S02]  /*109d0*/  @!P0 IMAD.MOV.U32 R20, RZ, RZ, R62 ;  /* 0x000000ffff148224 */ /* 0x001fc400078e003e */
[----:B------:R-:W-:Y:S02]  /*109e0*/  @!P0 IMAD.MOV.U32 R21, RZ, RZ, R58 ;  /* 0x000000ffff158224 */ /* 0x000fe400078e003a */
[----:B------:R-:W2:Y:S04]  /*109f0*/  LDL R58, [R1+0x1f8] ;  /* 0x0001f800013a7983 */ /* 0x000ea80000100800 */
[----:B------:R0:W2:Y:S02]  /*10a00*/  @!P0 LDG.E.U16 R78, desc[UR60][R20.64] ;  /* 0x0000003c144e8981 */ /* 0x0000a4000c1e1500 */
[----:B0-----:R-:W-:Y:S02]  /*10a10*/  @!P0 IMAD.MOV.U32 R20, RZ, RZ, R63 ;  /* 0x000000ffff148224 */ /* 0x001fe400078e003f */
[----:B---3--:R-:W-:-:S02]  /*10a20*/  @!P0 IMAD.MOV.U32 R21, RZ, RZ, R60 ;  /* 0x000000ffff158224 */ /* 0x008fc400078e003c */
[----:B------:R-:W3:Y:S04]  /*10a30*/  LDL.LU R60, [R1+0x1ec] ;  /* 0x0001ec00013c7983 */ /* 0x000ee80000300800 */
[----:B------:R4:W3:Y:S04]  /*10a40*/  @!P0 LDG.E.U16 R70, desc[UR60][R20.64] ;  /* 0x0000003c14468981 */ /* 0x0008e8000c1e1500 */
[----:B------:R-:W2:Y:S01]  /*10a50*/  LDL R21, [R1+0x20c] ;  /* 0x00020c0001157983 */ /* 0x000ea20000100800 */
[----:B------:R-:W-:Y:S01]  /*10a60*/  PRMT R44, RZ, 0x7610, R44 ;  /* 0x00007610ff2c7816 */ /* 0x000fe2000000002c */
[----:B----4-:R-:W-:Y:S01]  /*10a70*/  @!P0 IMAD.MOV.U32 R20, RZ, RZ, R64 ;  /* 0x000000ffff148224 */ /* 0x010fe200078e0040 */
[----:B------:R-:W-:-:S04]  /*10a80*/  PRMT R49, RZ, 0x7610, R49 ;  /* 0x00007610ff317816 */ /* 0x000fc80000000031 */
[----:B--2---:R0:W2:Y:S04]  /*10a90*/  @!P0 LDG.E.U16 R44, desc[UR60][R20.64] ;  /* 0x0000003c142c8981 */ /* 0x0040a8000c1e1500 */
[----:B------:R-:W4:Y:S01]  /*10aa0*/  LDL R21, [R1+0x204] ;  /* 0x0002040001157983 */ /* 0x000f220000100800 */
[----:B0-----:R-:W-:Y:S01]  /*10ab0*/  @!P0 IMAD.MOV.U32 R20, RZ, RZ, R57 ;  /* 0x000000ffff148224 */ /* 0x001fe200078e0039 */
[----:B------:R-:W-:Y:S02]  /*10ac0*/  PRMT R77, RZ, 0x7610, R77 ;  /* 0x00007610ff4d7816 */ /* 0x000fe4000000004d */
[----:B------:R-:W-:Y:S01]  /*10ad0*/  PRMT R69, RZ, 0x7610, R69 ;  /* 0x00007610ff457816 */ /* 0x000fe20000000045 */
[----:B------:R-:W2:Y:S04]  /*10ae0*/  LDL R57, [R1+0x1e0] ;  /* 0x0001e00001397983 */ /* 0x000ea80000100800 */
[----:B----4-:R0:W4:Y:S04]  /*10af0*/  @!P0 LDG.E.U16 R49, desc[UR60][R20.64] ;  /* 0x0000003c14318981 */ /* 0x010128000c1e1500 */
[----:B------:R-:W3:Y:S01]  /*10b00*/  LDL R21, [R1+0x1fc] ;  /* 0x0001fc0001157983 */ /* 0x000ee20000100800 */
[----:B0-----:R-:W-:Y:S01]  /*10b10*/  @!P0 IMAD.MOV.U32 R20, RZ, RZ, R56 ;  /* 0x000000ffff148224 */ /* 0x001fe200078e0038 */
[----:B------:R-:W-:-:S02]  /*10b20*/  PRMT R45, RZ, 0x7610, R45 ;  /* 0x00007610ff2d7816 */ /* 0x000fc4000000002d */
[----:B------:R-:W4:Y:S04]  /*10b30*/  LDL R56, [R1+0x1d8] ;  /* 0x0001d80001387983 */ /* 0x000f280000100800 */
[----:B---3--:R0:W3:Y:S02]  /*10b40*/  @!P0 LDG.E.U16 R77, desc[UR60][R20.64] ;  /* 0x0000003c144d8981 */ /* 0x0080e4000c1e1500 */
[----:B0-----:R-:W-:Y:S02]  /*10b50*/  @!P0 IMAD.MOV.U32 R20, RZ, RZ, R58 ;  /* 0x000000ffff148224 */ /* 0x001fe400078e003a */
[----:B------:R-:W-:Y:S01]  /*10b60*/  @!P0 IMAD.MOV.U32 R21, RZ, RZ, R59 ;  /* 0x000000ffff158224 */ /* 0x000fe200078e003b */
[----:B------:R-:W3:Y:S04]  /*10b70*/  LDL.LU R58, [R1+0x1c8] ;  /* 0x0001c800013a7983 */ /* 0x000ee80000300800 */
[----:B------:R0:W3:Y:S02]  /*10b80*/  @!P0 LDG.E.U16 R69, desc[UR60][R20.64] ;  /* 0x0000003c14458981 */ /* 0x0000e4000c1e1500 */
[----:B0-----:R-:W-:-:S02]  /*10b90*/  @!P0 IMAD.MOV.U32 R20, RZ, RZ, R61 ;  /* 0x000000ffff148224 */ /* 0x001fc400078e003d */
[----:B------:R-:W-:Y:S01]  /*10ba0*/  @!P0 IMAD.MOV.U32 R21, RZ, RZ, R60 ;  /* 0x000000ffff158224 */ /* 0x000fe200078e003c */
[----:B------:R-:W3:Y:S04]  /*10bb0*/  LDL.LU R61, [R1+0x1c0] ;  /* 0x0001c000013d7983 */ /* 0x000ee80000300800 */
[----:B------:R0:W3:Y:S04]  /*10bc0*/  @!P0 LDG.E.U16 R45, desc[UR60][R20.64] ;  /* 0x0000003c142d8981 */ /* 0x0000e8000c1e1500 */
[----:B------:R-:W0:Y:S04]  /*10bd0*/  LDL R20, [R1+0x1e4] ;  /* 0x0001e40001147983 */ /* 0x000e280000100800 */
[----:B------:R-:W0:Y:S01]  /*10be0*/  LDL R21, [R1+0x1e8] ;  /* 0x0001e80001157983 */ /* 0x000e220000100800 */
[----:B------:R-:W-:-:S02]  /*10bf0*/  PRMT R50, RZ, 0x7610, R50 ;  /* 0x00007610ff327816 */ /* 0x000fc40000000032 */
[----:B0-----:R-:W-:-:S04]  /*10c00*/  @!P0 LOP3.LUT R21, R21, R20, RZ, 0x3c, !PT ;  /* 0x0000001415158212 */ /* 0x001fc800078e3cff */
[----:B------:R-:W-:-:S04]  /*10c10*/  @!P0 LOP3.LUT R20, R21, R20, RZ, 0x3c, !PT ;  /* 0x0000001415148212 */ /* 0x000fc800078e3cff */
[----:B------:R-:W-:-:S05]  /*10c20*/  @!P0 LOP3.LUT R21, R21, R20, RZ, 0x3c, !PT ;  /* 0x0000001415158212 */ /* 0x000fca00078e3cff */
[----:B------:R2:W3:Y:S04]  /*10c30*/  @!P0 LDG.E.U16 R50, desc[UR60][R20.64] ;  /* 0x0000003c14328981 */ /* 0x0004e8000c1e1500 */
[----:B------:R-:W4:Y:S01]  /*10c40*/  LDL R21, [R1+0x1dc] ;  /* 0x0001dc0001157983 */ /* 0x000f220000100800 */
[----:B------:R-:W-:Y:S01]  /*10c50*/  PRMT R76, RZ, 0x7610, R76 ;  /* 0x00007610ff4c7816 */ /* 0x000fe2000000004c */
[----:B--2---:R-:W-:Y:S01]  /*10c60*/  @!P0 IMAD.MOV.U32 R20, RZ, RZ, R57 ;  /* 0x000000ffff148224 */ /* 0x004fe200078e0039 */
[----:B------:R-:W-:Y:S01]  /*10c70*/  PRMT R68, RZ, 0x7610, R68 ;  /* 0x00007610ff447816 */ /* 0x000fe20000000044 */
[----:B------:R-:W2:Y:S04]  /*10c80*/  LDL R57, [R1+0x1b0] ;  /* 0x0001b00001397983 */ /* 0x000ea80000100800 */
[----:B----4-:R0:W4:Y:S04]  /*10c90*/  @!P0 LDG.E.U16 R76, desc[UR60][R20.64] ;  /* 0x0000003c144c8981 */ /* 0x010128000c1e1500 */
[----:B------:R-:W3:Y:S01]  /*10ca0*/  LDL R21, [R1+0x1d4] ;  /* 0x0001d40001157983 */ /* 0x000ee20000100800 */
[----:B0-----:R-:W-:Y:S01]  /*10cb0*/  @!P0 IMAD.MOV.U32 R20, RZ, RZ, R56 ;  /* 0x000000ffff148224 */ /* 0x001fe200078e0038 */
[----:B------:R-:W-:-:S02]  /*10cc0*/  PRMT R46, RZ, 0x7610, R46 ;  /* 0x00007610ff2e7816 */ /* 0x000fc4000000002e */
[----:B------:R-:W-:Y:S01]  /*10cd0*/  PRMT R51, RZ, 0x7610, R51 ;  /* 0x00007610ff337816 */ /* 0x000fe20000000033 */
[----:B------:R-:W4:Y:S04]  /*10ce0*/  LDL R56, [R1+0x1a8] ;  /* 0x0001a80001387983 */ /* 0x000f280000100800 */
[----:B---3--:R0:W3:Y:S04]  /*10cf0*/  @!P0 LDG.E.U16 R68, desc[UR60][R20.64] ;  /* 0x0000003c14448981 */ /* 0x0080e8000c1e1500 */
[----:B------:R-:W0:Y:S04]  /*10d00*/  LDL R20, [R1+0x1cc] ;  /* 0x0001cc0001147983 */ /* 0x000e280000100800 */
[----:B------:R-:W0:Y:S02]  /*10d10*/  LDL R21, [R1+0x1d0] ;  /* 0x0001d00001157983 */ /* 0x000e240000100800 */
[----:B0-----:R-:W-:-:S04]  /*10d20*/  @!P0 LOP3.LUT R21, R21, R20, RZ, 0x3c, !PT ;  /* 0x0000001415158212 */ /* 0x001fc800078e3cff */
[----:B------:R-:W-:-:S04]  /*10d30*/  @!P0 LOP3.LUT R20, R21, R20, RZ, 0x3c, !PT ;  /* 0x0000001415148212 */ /* 0x000fc800078e3cff */
[----:B------:R-:W-:-:S05]  /*10d40*/  @!P0 LOP3.LUT R21, R21, R20, RZ, 0x3c, !PT ;  /* 0x0000001415158212 */ /* 0x000fca00078e3cff */
[----:B------:R0:W3:Y:S04]  /*10d50*/  @!P0 LDG.E.U16 R46, desc[UR60][R20.64] ;  /* 0x0000003c142e8981 */ /* 0x0000e8000c1e1500 */
[----:B------:R-:W2:Y:S01]  /*10d60*/  LDL R21, [R1+0x1c4] ;  /* 0x0001c40001157983 */ /* 0x000ea20000100800 */
[----:B0-----:R-:W-:Y:S01]  /*10d70*/  @!P0 IMAD.MOV.U32 R20, RZ, RZ, R58 ;  /* 0x000000ffff148224 */ /* 0x001fe200078e003a */
[----:B------:R-:W-:-:S04]  /*10d80*/  PRMT R75, RZ, 0x7610, R75 ;  /* 0x00007610ff4b7816 */ /* 0x000fc8000000004b */
[----:B--2---:R0:W2:Y:S04]  /*10d90*/  @!P0 LDG.E.U16 R51, desc[UR60][R20.64] ;  /* 0x0000003c14338981 */ /* 0x0040a8000c1e1500 */
[----:B------:R-:W4:Y:S01]  /*10da0*/  LDL R21, [R1+0x1bc] ;  /* 0x0001bc0001157983 */ /* 0x000f220000100800 */
[----:B0-----:R-:W-:-:S05]  /*10db0*/  @!P0 IMAD.MOV.U32 R20, RZ, RZ, R61 ;  /* 0x000000ffff148224 */ /* 0x001fca00078e003d */
[----:B----4-:R0:W4:Y:S04]  /*10dc0*/  @!P0 LDG.E.U16 R75, desc[UR60][R20.64] ;  /* 0x0000003c144b8981 */ /* 0x010128000c1e1500 */
[----:B------:R-:W0:Y:S04]  /*10dd0*/  LDL R20, [R1+0x1b4] ;  /* 0x0001b40001147983 */ /* 0x000e280000100800 */
[----:B------:R-:W0:Y:S01]  /*10de0*/  LDL R21, [R1+0x1b8] ;  /* 0x0001b80001157983 */ /* 0x000e220000100800 */
[----:B------:R-:W-:Y:S02]  /*10df0*/  PRMT R67, RZ, 0x7610, R67 ;  /* 0x00007610ff437816 */ /* 0x000fe40000000043 */
[----:B0-----:R-:W-:-:S04]  /*10e00*/  @!P0 LOP3.LUT R21, R21, R20, RZ, 0x3c, !PT ;  /* 0x0000001415158212 */ /* 0x001fc800078e3cff */
[----:B------:R-:W-:-:S04]  /*10e10*/  @!P0 LOP3.LUT R20, R21, R20, RZ, 0x3c, !PT ;  /* 0x0000001415148212 */ /* 0x000fc800078e3cff */
[----:B------:R-:W-:-:S05]  /*10e20*/  @!P0 LOP3.LUT R21, R21, R20, RZ, 0x3c, !PT ;  /* 0x0000001415158212 */ /* 0x000fca00078e3cff */
[----:B------:R0:W2:Y:S04]  /*10e30*/  @!P0 LDG.E.U16 R67, desc[UR60][R20.64] ;  /* 0x0000003c14438981 */ /* 0x0000a8000c1e1500 */
[----:B------:R-:W3:Y:S01]  /*10e40*/  LDL R21, [R1+0x1ac] ;  /* 0x0001ac0001157983 */ /* 0x000ee20000100800 */
[----:B------:R-:W-:Y:S01]  /*10e50*/  PRMT R47, RZ, 0x7610, R47 ;  /* 0x00007610ff2f7816 */ /* 0x000fe2000000002f */
[----:B0-----:R-:W-:Y:S01]  /*10e60*/  @!P0 IMAD.MOV.U32 R20, RZ, RZ, R57 ;  /* 0x000000ffff148224 */ /* 0x001fe200078e0039 */
[----:B------:R-:W-:Y:S01]  /*10e70*/  PRMT R52, RZ, 0x7610, R52 ;  /* 0x00007610ff347816 */ /* 0x000fe20000000034 */
[----:B------:R-:W4:Y:S04]  /*10e80*/  LDL R57, [R1+0x198] ;  /* 0x0001980001397983 */ /* 0x000f280000100800 */
[----:B---3--:R0:W3:Y:S04]  /*10e90*/  @!P0 LDG.E.U16 R47, desc[UR60][R20.64] ;  /* 0x0000003c142f8981 */ /* 0x0080e8000c1e1500 */
[----:B------:R-:W2:Y:S01]  /*10ea0*/  LDL R21, [R1+0x1a4] ;  /* 0x0001a40001157983 */ /* 0x000ea20000100800 */
[----:B0-----:R-:W-:-:S03]  /*10eb0*/  @!P0 IMAD.MOV.U32 R20, RZ, RZ, R56 ;  /* 0x000000ffff148224 */ /* 0x001fc600078e0038 */
[----:B------:R-:W3:Y:S04]  /*10ec0*/  LDL.LU R56, [R1+0x174] ;  /* 0x0001740001387983 */ /* 0x000ee80000300800 */
[----:B--2---:R0:W2:Y:S04]  /*10ed0*/  @!P0 LDG.E.U16 R52, desc[UR60][R20.64] ;  /* 0x0000003c14348981 */ /* 0x0040a8000c1e1500 */
[----:B------:R-:W0:Y:S04]  /*10ee0*/  LDL R20, [R1+0x19c] ;  /* 0x00019c0001147983 */ /* 0x000e280000100800 */
[----:B------:R-:W0:Y:S01]  /*10ef0*/  LDL R21, [R1+0x1a0] ;  /* 0x0001a00001157983 */ /* 0x000e220000100800 */
[----:B------:R-:W-:-:S02]  /*10f00*/  PRMT R74, RZ, 0x7610, R74 ;  /* 0x00007610ff4a7816 */ /* 0x000fc4000000004a */
[----:B0-----:R-:W-:-:S04]  /*10f10*/  @!P0 LOP3.LUT R21, R21, R20, RZ, 0x3c, !PT ;  /* 0x0000001415158212 */ /* 0x001fc800078e3cff */
[----:B------:R-:W-:-:S04]  /*10f20*/  @!P0 LOP3.LUT R20, R21, R20, RZ, 0x3c, !PT ;  /* 0x0000001415148212 */ /* 0x000fc800078e3cff */
[----:B------:R-:W-:-:S05]  /*10f30*/  @!P0 LOP3.LUT R21, R21, R20, RZ, 0x3c, !PT ;  /* 0x0000001415158212 */ /* 0x000fca00078e3cff */
[----:B------:R0:W2:Y:S04]  /*10f40*/  @!P0 LDG.E.U16 R74, desc[UR60][R20.64] ;  /* 0x0000003c144a8981 */ /* 0x0000a8000c1e1500 */
[----:B------:R-:W0:Y:S04]  /*10f50*/  LDL R20, [R1+0x17c] ;  /* 0x00017c0001147983 */ /* 0x000e280000100800 */
[----:B------:R-:W0:Y:S01]  /*10f60*/  LDL R21, [R1+0x180] ;  /* 0x0001800001157983 */ /* 0x000e220000100800 */
[----:B------:R-:W-:Y:S02]  /*10f70*/  PRMT R73, RZ, 0x7610, R73 ;  /* 0x00007610ff497816 */ /* 0x000fe40000000049 */
[----:B0-----:R-:W-:-:S04]  /*10f80*/  @!P0 LOP3.LUT R21, R21, R20, RZ, 0x3c, !PT ;  /* 0x0000001415158212 */ /* 0x001fc800078e3cff */
[----:B------:R-:W-:-:S04]  /*10f90*/  @!P0 LOP3.LUT R20, R21, R20, RZ, 0x3c, !PT ;  /* 0x0000001415148212 */ /* 0x000fc800078e3cff */
[----:B------:R-:W-:-:S05]  /*10fa0*/  @!P0 LOP3.LUT R21, R21, R20, RZ, 0x3c, !PT ;  /* 0x0000001415158212 */ /* 0x000fca00078e3cff */
[----:B------:R0:W2:Y:S04]  /*10fb0*/  @!P0 LDG.E.U16 R73, desc[UR60][R20.64] ;  /* 0x0000003c14498981 */ /* 0x0000a8000c1e1500 */
[----:B------:R-:W0:Y:S01]  /*10fc0*/  LDL R21, [R1+0x160] ;  /* 0x0001600001157983 */ /* 0x000e220000100800 */
[----:B------:R-:W-:-:S03]  /*10fd0*/  PRMT R72, RZ, 0x7610, R72 ;  /* 0x00007610ff487816 */ /* 0x000fc60000000048 */
[----:B------:R1:W-:Y:S01]  /*10fe0*/  STL [R1+0xa64], R7 ;  /* 0x000a640701007387 */ /* 0x0003e20000100800 */
[----:B0-----:R-:W-:Y:S02]  /*10ff0*/  @!P0 IMAD.MOV.U32 R20, RZ, RZ, R21 ;  /* 0x000000ffff148224 */ /* 0x001fe400078e0015 */
[----:B------:R-:W-:Y:S02]  /*11000*/  @!P0 IMAD.MOV.U32 R21, RZ, RZ, R7 ;  /* 0x000000ffff158224 */ /* 0x000fe400078e0007 */
[----:B-1----:R-:W2:Y:S04]  /*11010*/  LDL.LU R7, [R1+0x184] ;  /* 0x0001840001077983 */ /* 0x002ea80000300800 */
[----:B------:R4:W2:Y:S04]  /*11020*/  @!P0 LDG.E.U16 R72, desc[UR60][R20.64] ;  /* 0x0000003c14488981 */ /* 0x0008a8000c1e1500 */
[----:B------:R-:W3:Y:S01]  /*11030*/  LDL R21, [R1+0x194] ;  /* 0x0001940001157983 */ /* 0x000ee20000100800 */
[----:B------:R-:W-:Y:S01]  /*11040*/  PRMT R66, RZ, 0x7610, R66 ;  /* 0x00007610ff427816 */ /* 0x000fe20000000042 */
[----:B----4-:R-:W-:-:S02]  /*11050*/  @!P0 IMAD.MOV.U32 R20, RZ, RZ, R57 ;  /* 0x000000ffff148224 */ /* 0x010fc400078e0039 */
[----:B------:R-:W4:Y:S04]  /*11060*/  LDL.LU R57, [R1+0x150] ;  /* 0x0001500001397983 */ /* 0x000f280000300800 */
[----:B---3--:R0:W3:Y:S04]  /*11070*/  @!P0 LDG.E.U16 R66, desc[UR60][R20.64] ;  /* 0x0000003c14428981 */ /* 0x0080e8000c1e1500 */
[----:B------:R-:W0:Y:S01]  /*11080*/  LDL R21, [R1+0x178] ;  /* 0x0001780001157983 */ /* 0x000e220000100800 */
[----:B------:R-:W-:Y:S01]  /*11090*/  PRMT R65, RZ, 0x7610, R65 ;  /* 0x00007610ff417816 */ /* 0x000fe20000000041 */
[----:B0-----:R-:W-:-:S02]  /*110a0*/  @!P0 IMAD.MOV.U32 R20, RZ, RZ, R21 ;  /* 0x000000ffff148224 */ /* 0x001fc400078e0015 */
[----:B------:R-:W-:-:S05]  /*110b0*/  @!P0 IMAD.MOV.U32 R21, RZ, RZ, R56 ;  /* 0x000000ffff158224 */ /* 0x000fca00078e0038 */
[----:B------:R0:W3:Y:S04]  /*110c0*/  @!P0 LDG.E.U16 R65, desc[UR60][R20.64] ;  /* 0x0000003c14418981 */ /* 0x0000e8000c1e1500 */
[----:B------:R-:W0:Y:S01]  /*110d0*/  LDL R21, [R1+0x158] ;  /* 0x0001580001157983 */ /* 0x000e220000100800 */
[----:B------:R-:W-:-:S03]  /*110e0*/  PRMT R252, RZ, 0x7610, R252 ;  /* 0x00007610fffc7816 */ /* 0x000fc600000000fc */
[----:B------:R1:W-:Y:S01]  /*110f0*/  STL [R1+0xa68], R8 ;  /* 0x000a680801007387 */ /* 0x0003e20000100800 */
[----:B0-----:R-:W-:Y:S02]  /*11100*/  @!P0 IMAD.MOV.U32 R20, RZ, RZ, R21 ;  /* 0x000000ffff148224 */ /* 0x001fe400078e0015 */
[----:B------:R-:W-:Y:S01]  /*11110*/  @!P0 IMAD.MOV.U32 R21, RZ, RZ, R8 ;  /* 0x000000ffff158224 */ /* 0x000fe200078e0008 */
[----:B------:R-:W-:Y:S01]  /*11120*/  PRMT R251, RZ, 0x7610, R251 ;  /* 0x00007610fffb7816 */ /* 0x000fe200000000fb */
[----:B-1----:R-:W3:Y:S04]  /*11130*/  LDL R8, [R1+0x188] ;  /* 0x0001880001087983 */ /* 0x002ee80000100800 */
[----:B------:R0:W3:Y:S04]  /*11140*/  @!P0 LDG.E.U16 R252, desc[UR60][R20.64] ;  /* 0x0000003c14fc8981 */ /* 0x0000e8000c1e1500 */
[----:B------:R-:W0:Y:S04]  /*11150*/  LDL R20, [R1+0x18c] ;  /* 0x00018c0001147983 */ /* 0x000e280000100800 */
[----:B------:R-:W0:Y:S02]  /*11160*/  LDL R21, [R1+0x190] ;  /* 0x0001900001157983 */ /* 0x000e240000100800 */
[----:B0-----:R-:W-:-:S04]  /*11170*/  @!P0 LOP3.LUT R21, R21, R20, RZ, 0x3c, !PT ;  /* 0x0000001415158212 */ /* 0x001fc800078e3cff */
[----:B------:R-:W-:-:S04]  /*11180*/  @!P0 LOP3.LUT R20, R21, R20, RZ, 0x3c, !PT ;  /* 0x0000001415148212 */ /* 0x000fc800078e3cff */
[----:B------:R-:W-:-:S05]  /*11190*/  @!P0 LOP3.LUT R21, R21, R20, RZ, 0x3c, !PT ;  /* 0x0000001415158212 */ /* 0x000fca00078e3cff */
[----:B------:R0:W3:Y:S04]  /*111a0*/  @!P0 LDG.E.U16 R251, desc[UR60][R20.64] ;  /* 0x0000003c14fb8981 */ /* 0x0000e8000c1e1500 */
[----:B------:R-:W0:Y:S01]  /*111b0*/  LDL R21, [R1+0x170] ;  /* 0x0001700001157983 */ /* 0x000e220000100800 */
[----:B------:R-:W-:Y:S02]  /*111c0*/  PRMT R250, RZ, 0x7610, R250 ;  /* 0x00007610fffa7816 */ /* 0x000fe400000000fa */
[----:B------:R-:W-:Y:S01]  /*111d0*/  PRMT R249, RZ, 0x7610, R249 ;  /* 0x00007610fff97816 */ /* 0x000fe200000000f9 */
[----:B------:R-:W-:Y:S04]  /*111e0*/  STL [R1+0xa6c], R5 ;  /* 0x000a6c0501007387 */ /* 0x000fe80000100800 */
[----:B------:R1:W-:Y:S01]  /*111f0*/  STL [R1+0xa60], R9 ;  /* 0x000a600901007387 */ /* 0x0003e20000100800 */
[----:B0-----:R-:W-:-:S02]  /*11200*/  @!P0 IMAD.MOV.U32 R20, RZ, RZ, R21 ;  /* 0x000000ffff148224 */ /* 0x001fc400078e0015 */
[----:B------:R-:W-:-:S05]  /*11210*/  @!P0 IMAD.MOV.U32 R21, RZ, RZ, R5 ;  /* 0x000000ffff158224 */ /* 0x000fca00078e0005 */
[----:B------:R4:W3:Y:S02]  /*11220*/  @!P0 LDG.E.U16 R250, desc[UR60][R20.64] ;  /* 0x0000003c14fa8981 */ /* 0x0008e4000c1e1500 */
[----:B----4-:R-:W-:Y:S02]  /*11230*/  @!P0 IMAD.MOV.U32 R20, RZ, RZ, R57 ;  /* 0x000000ffff148224 */ /* 0x010fe400078e0039 */
[----:B------:R-:W-:Y:S02]  /*11240*/  @!P0 IMAD.MOV.U32 R21, RZ, RZ, R9 ;  /* 0x000000ffff158224 */ /* 0x000fe400078e0009 */
[----:B-1----:R-:W4:Y:S04]  /*11250*/  LDL.LU R9, [R1+0x148] ;  /* 0x0001480001097983 */ /* 0x002f280000300800 */
[----:B------:R0:W3:Y:S04]  /*11260*/  @!P0 LDG.E.U16 R249, desc[UR60][R20.64] ;  /* 0x0000003c14f98981 */ /* 0x0000e8000c1e1500 */
[----:B--2---:R1:W-:Y:S01]  /*11270*/  STL [R1+0xa70], R7 ;  /* 0x000a700701007387 */ /* 0x0043e20000100800 */
[----:B0-----:R-:W-:-:S03]  /*11280*/  @!P0 IMAD.MOV.U32 R21, RZ, RZ, R7 ;  /* 0x000000ffff158224 */ /* 0x001fc600078e0007 */
[----:B-1----:R-:W2:Y:S04]  /*11290*/  LDL.LU R7, [R1+0x168] ;  /* 0x0001680001077983 */ /* 0x002ea80000300800 */
[----:B------:R0:W-:Y:S04]  /*112a0*/  STS.U16 [R4+0xb00], R91 ;  /* 0x000b005b04007388 */ /* 0x0001e80000000400 */
        /* <DEDUP_REMOVED lines=40> */
[----:B------:R-:W-:Y:S04]  /*11530*/  STS.U16 [R3+0x5380], R36 ;  /* 0x0053802403007388 */ /* 0x000fe80000000400 */
        /* <DEDUP_REMOVED lines=14> */
[----:B--2---:R-:W-:Y:S04]  /*11620*/  STL [R1+0xa78], R7 ;  /* 0x000a780701007387 */ /* 0x004fe80000100800 */
[----:B------:R-:W-:Y:S04]  /*11630*/  STL [R1+0xa74], R6 ;  /* 0x000a740601007387 */ /* 0x000fe80000100800 */
[----:B----4-:R-:W-:Y:S04]  /*11640*/  STL [R1+0xa80], R9 ;  /* 0x000a800901007387 */ /* 0x010fe80000100800 */
[----:B------:R-:W-:Y:S04]  /*11650*/  STL [R1+0xa7c], R10 ;  /* 0x000a7c0a01007387 */ /* 0x000fe80000100800 */
[----:B0-----:R-:W2:Y:S04]  /*11660*/  LDL.LU R91, [R1+0xc4c] ;  /* 0x000c4c00015b7983 */ /* 0x001ea80000300800 */
[----:B-1----:R-:W2:Y:S04]  /*11670*/  LDL.LU R92, [R1+0xc48] ;  /* 0x000c4800015c7983 */ /* 0x002ea80000300800 */
        /* <DEDUP_REMOVED lines=22> */
[----:B------:R0:W-:Y:S04]  /*117e0*/  STL [R1+0xa84], R4 ;  /* 0x000a840401007387 */ /* 0x0001e80000100800 */
[----:B------:R-:W2:Y:S04]  /*117f0*/  LDL.LU R115, [R1+0xbec] ;  /* 0x000bec0001737983 */ /* 0x000ea80000300800 */
[----:B------:R-:W2:Y:S04]  /*11800*/  LDL.LU R116, [R1+0xbe8] ;  /* 0x000be80001747983 */ /* 0x000ea80000300800 */
[----:B------:R-:W2:Y:S04]  /*11810*/  LDL.LU R117, [R1+0xbe4] ;  /* 0x000be40001757983 */ /* 0x000ea80000300800 */
[----:B------:R-:W2:Y:S04]  /*11820*/  LDL.LU R118, [R1+0xbe0] ;  /* 0x000be00001767983 */ /* 0x000ea80000300800 */
[----:B------:R-:W2:Y:S04]  /*11830*/  LDL.LU R119, [R1+0xbdc] ;  /* 0x000bdc0001777983 */ /* 0x000ea80000300800 */
[----:B------:R-:W4:Y:S04]  /*11840*/  LDL.LU R24, [R1+0xbd8] ;  /* 0x000bd80001187983 */ /* 0x000f280000300800 */
[----:B------:R-:W4:Y:S04]  /*11850*/  LDL.LU R25, [R1+0xbd4] ;  /* 0x000bd40001197983 */ /* 0x000f280000300800 */
[----:B------:R-:W4:Y:S04]  /*11860*/  LDL.LU R26, [R1+0xbd0] ;  /* 0x000bd000011a7983 */ /* 0x000f280000300800 */
[----:B------:R-:W4:Y:S04]  /*11870*/  LDL.LU R27, [R1+0xbcc] ;  /* 0x000bcc00011b7983 */ /* 0x000f280000300800 */
[----:B------:R-:W4:Y:S04]  /*11880*/  LDL.LU R28, [R1+0xbc8] ;  /* 0x000bc800011c7983 */ /* 0x000f280000300800 */
[----:B------:R-:W4:Y:S04]  /*11890*/  LDL.LU R29, [R1+0xbc4] ;  /* 0x000bc400011d7983 */ /* 0x000f280000300800 */
[----:B---3--:R-:W4:Y:S04]  /*118a0*/  LDL.LU R30, [R1+0xbc0] ;  /* 0x000bc000011e7983 */ /* 0x008f280000300800 */
[----:B------:R-:W4:Y:S04]  /*118b0*/  LDL.LU R31, [R1+0xbbc] ;  /* 0x000bbc00011f7983 */ /* 0x000f280000300800 */
[----:B------:R-:W4:Y:S04]  /*118c0*/  LDL.LU R32, [R1+0xbb8] ;  /* 0x000bb80001207983 */ /* 0x000f280000300800 */
[----:B------:R-:W4:Y:S04]  /*118d0*/  LDL.LU R33, [R1+0xbb4] ;  /* 0x000bb40001217983 */ /* 0x000f280000300800 */
[----:B------:R-:W4:Y:S04]  /*118e0*/  LDL.LU R34, [R1+0xbb0] ;  /* 0x000bb00001227983 */ /* 0x000f280000300800 */
[----:B------:R-:W4:Y:S04]  /*118f0*/  LDL.LU R35, [R1+0xbac] ;  /* 0x000bac0001237983 */ /* 0x000f280000300800 */
[----:B------:R-:W3:Y:S04]  /*11900*/  LDL R5, [R1+0x8c] ;  /* 0x00008c0001057983 */ /* 0x000ee80000100800 */
[----:B0-----:R-:W2:Y:S04]  /*11910*/  LDL R4, [R1+0x88] ;  /* 0x0000880001047983 */ /* 0x001ea80000100800 */
[----:B------:R-:W4:Y:S04]  /*11920*/  LDL.LU R36, [R1+0xba8] ;  /* 0x000ba80001247983 */ /* 0x000f280000300800 */
[----:B------:R-:W4:Y:S04]  /*11930*/  LDL.LU R37, [R1+0xba4] ;  /* 0x000ba40001257983 */ /* 0x000f280000300800 */
[----:B------:R-:W4:Y:S04]  /*11940*/  LDL.LU R38, [R1+0xba0] ;  /* 0x000ba00001267983 */ /* 0x000f280000300800 */
[----:B------:R-:W4:Y:S04]  /*11950*/  LDL.LU R39, [R1+0xb9c] ;  /* 0x000b9c0001277983 */ /* 0x000f280000300800 */
[----:B------:R-:W4:Y:S04]  /*11960*/  LDL.LU R40, [R1+0xb98] ;  /* 0x000b980001287983 */ /* 0x000f280000300800 */
[----:B------:R-:W4:Y:S04]  /*11970*/  LDL.LU R41, [R1+0xb94] ;  /* 0x000b940001297983 */ /* 0x000f280000300800 */
[----:B------:R-:W4:Y:S04]  /*11980*/  LDL.LU R42, [R1+0xb90] ;  /* 0x000b9000012a7983 */ /* 0x000f280000300800 */
[----:B------:R0:W-:Y:S04]  /*11990*/  STL [R1+0xa88], R3 ;  /* 0x000a880301007387 */ /* 0x0001e80000100800 */
[----:B0-----:R-:W4:Y:S01]  /*119a0*/  LDL R3, [R1+0x84] ;  /* 0x0000840001037983 */ /* 0x001f220000100800 */
[----:B------:R-:W-:Y:S01]  /*119b0*/  PRMT R248, RZ, 0x7610, R248 ;  /* 0x00007610fff87816 */ /* 0x000fe200000000f8 */
[----:B------:R-:W-:Y:S01]  /*119c0*/  @!P0 IMAD.MOV.U32 R20, RZ, RZ, R8 ;  /* 0x000000ffff148224 */ /* 0x000fe200078e0008 */
[----:B------:R-:W-:-:S04]  /*119d0*/  PRMT R23, RZ, 0x7610, R23 ;  /* 0x00007610ff177816 */ /* 0x000fc80000000017 */
[----:B------:R0:W4:Y:S01]  /*119e0*/  @!P0 LDG.E.U16 R248, desc[UR60][R20.64] ;  /* 0x0000003c14f88981 */ /* 0x000122000c1e1500 */
[----:B------:R-:W-:Y:S01]  /*119f0*/  PRMT R22, RZ, 0x7610, R22 ;  /* 0x00007610ff167816 */ /* 0x000fe20000000016 */
[----:B0-----:R-:W-:Y:S02]  /*11a00*/  @!P0 IMAD.MOV.U32 R20, RZ, RZ, R7 ;  /* 0x000000ffff148224 */ /* 0x001fe400078e0007 */
[----:B------:R-:W-:-:S05]  /*11a10*/  @!P0 IMAD.MOV.U32 R21, RZ, RZ, R6 ;  /* 0x000000ffff158224 */ /* 0x000fca00078e0006 */
[----:B------:R0:W4:Y:S01]  /*11a20*/  @!P0 LDG.E.U16 R23, desc[UR60][R20.64] ;  /* 0x0000003c14178981 */ /* 0x000122000c1e1500 */
[----:B------:R-:W-:Y:S02]  /*11a30*/  IMAD.MOV.U32 R6, RZ, RZ, R56 ;  /* 0x000000ffff067224 */ /* 0x000fe400078e0038 */
[----:B------:R-:W-:Y:S02]  /*11a40*/  IMAD.MOV.U32 R8, RZ, RZ, R59 ;  /* 0x000000ffff087224 */ /* 0x000fe400078e003b */
[----:B------:R-:W-:Y:S02]  /*11a50*/  IMAD.MOV.U32 R7, RZ, RZ, R60 ;  /* 0x000000ffff077224 */ /* 0x000fe400078e003c */
[----:B0-----:R-:W-:Y:S02]  /*11a60*/  @!P0 IMAD.MOV.U32 R20, RZ, RZ, R9 ;  /* 0x000000ffff148224 */ /* 0x001fe400078e0009 */
[----:B------:R-:W-:Y:S02]  /*11a70*/  @!P0 IMAD.MOV.U32 R21, RZ, RZ, R10 ;  /* 0x000000ffff158224 */ /* 0x000fe400078e000a */
[----:B------:R-:W-:-:S02]  /*11a80*/  IMAD.MOV.U32 R9, RZ, RZ, R57 ;  /* 0x000000ffff097224 */ /* 0x000fc400078e0039 */
[----:B------:R-:W-:Y:S01]  /*11a90*/  IMAD.MOV.U32 R10, RZ, RZ, R58 ;  /* 0x000000ffff0a7224 */ /* 0x000fe200078e003a */
[----:B------:R-:W4:Y:S04]  /*11aa0*/  LDL.LU.64 R56, [R1] ;  /* 0x0000000001387983 */ /* 0x000f280000300a00 */
[----:B------:R0:W4:Y:S04]  /*11ab0*/  @!P0 LDG.E.U16 R22, desc[UR60][R20.64] ;  /* 0x0000003c14168981 */ /* 0x000128000c1e1500 */
[----:B------:R-:W4:Y:S01]  /*11ac0*/  LDL.LU.64 R58, [R1+0x8] ;  /* 0x00000800013a7983 */ /* 0x000f220000300a00 */
[----:B0-----:R-:W-:-:S02]  /*11ad0*/  IMAD.MOV.U32 R20, RZ, RZ, R63 ;  /* 0x000000ffff147224 */ /* 0x001fc400078e003f */
[----:B------:R-:W-:Y:S01]  /*11ae0*/  IMAD.MOV.U32 R21, RZ, RZ, R62 ;  /* 0x000000ffff157224 */ /* 0x000fe200078e003e */
[----:B---3--:R-:W-:Y:S04]  /*11af0*/  STS.U16 [R5+0x10000], R79 ;  /* 0x0100004f05007388 */ /* 0x008fe80000000400 */
[----:B------:R-:W-:Y:S04]  /*11b00*/  STS.U16 [R5+0x10400], R78 ;  /* 0x0104004e05007388 */ /* 0x000fe80000000400 */
[----:B------:R-:W-:Y:S04]  /*11b10*/  STS.U16 [R5+0x10800], R77 ;  /* 0x0108004d05007388 */ /* 0x000fe80000000400 */
[----:B------:R-:W-:Y:S04]  /*11b20*/  STS.U16 [R5+0x10c00], R76 ;  /* 0x010c004c05007388 */ /* 0x000fe80000000400 */
[----:B------:R-:W-:Y:S04]  /*11b30*/  STS.U16 [R5+0x11000], R75 ;  /* 0x0110004b05007388 */ /* 0x000fe80000000400 */
[----:B------:R-:W-:Y:S04]  /*11b40*/  STS.U16 [R5+0x11400], R74 ;  /* 0x0114004a05007388 */ /* 0x000fe80000000400 */
[----:B------:R-:W-:Y:S04]  /*11b50*/  STS.U16 [R5+0x11800], R73 ;  /* 0x0118004905007388 */ /* 0x000fe80000000400 */
[----:B------:R0:W-:Y:S04]  /*11b60*/  STS.U16 [R5+0x11c00], R72 ;  /* 0x011c004805007388 */ /* 0x0001e80000000400 */
[----:B--2---:R-:W-:Y:S04]  /*11b70*/  STS.U16 [R4+0x10100], R71 ;  /* 0x0101004704007388 */ /* 0x004fe80000000400 */
[----:B------:R-:W-:Y:S04]  /*11b80*/  STS.U16 [R4+0x10500], R70 ;  /* 0x0105004604007388 */ /* 0x000fe80000000400 */
[----:B------:R-:W-:Y:S01]  /*11b90*/  STS.U16 [R4+0x10900], R69 ;  /* 0x0109004504007388 */ /* 0x000fe20000000400 */
[----:B0-----:R-:W-:-:S03]  /*11ba0*/  IMAD.MOV.U32 R5, RZ, RZ, R61 ;  /* 0x000000ffff057224 */ /* 0x001fc600078e003d */
[----:B------:R-:W-:Y:S04]  /*11bb0*/  STS.U16 [R4+0x10d00], R68 ;  /* 0x010d004404007388 */ /* 0x000fe80000000400 */
[----:B------:R-:W-:Y:S04]  /*11bc0*/  STS.U16 [R4+0x11100], R67 ;  /* 0x0111004304007388 */ /* 0x000fe80000000400 */
[----:B------:R-:W-:Y:S04]  /*11bd0*/  STS.U16 [R4+0x11500], R66 ;  /* 0x0115004204007388 */ /* 0x000fe80000000400 */
[----:B------:R-:W-:Y:S04]  /*11be0*/  STS.U16 [R4+0x11900], R65 ;  /* 0x0119004104007388 */ /* 0x000fe80000000400 */
[----:B------:R0:W-:Y:S04]  /*11bf0*/  STS.U16 [R4+0x11d00], R252 ;  /* 0x011d00fc04007388 */ /* 0x0001e80000000400 */
[----:B------:R-:W2:Y:S04]  /*11c00*/  LDL.LU.64 R60, [R1+0x10] ;  /* 0x00001000013c7983 */ /* 0x000ea80000300a00 */
[----:B------:R-:W2:Y:S01]  /*11c10*/  LDL.LU.64 R62, [R1+0x18] ;  /* 0x00001800013e7983 */ /* 0x000ea20000300a00 */
[----:B0-----:R-:W-:-:S03]  /*11c20*/  IMAD.MOV.U32 R4, RZ, RZ, R64 ;  /* 0x000000ffff047224 */ /* 0x001fc600078e0040 */
[----:B------:R-:W2:Y:S04]  /*11c30*/  LDL.LU.64 R64, [R1+0x20] ;  /* 0x0000200001407983 */ /* 0x000ea80000300a00 */
        /* <DEDUP_REMOVED lines=11> */
[----:B----4-:R0:W-:Y:S04]  /*11cf0*/  STS.U16 [R3+0x10200], R43 ;  /* 0x0102002b03007388 */ /* 0x0101e80000000400 */
[----:B------:R1:W-:Y:S04]  /*11d00*/  STS.U16 [R3+0x10600], R44 ;  /* 0x0106002c03007388 */ /* 0x0003e80000000400 */
[----:B0-----:R-:W3:Y:S04]  /*11d10*/  LDL.LU R43, [R1+0xb8c] ;  /* 0x000b8c00012b7983 */ /* 0x001ee80000300800 */
[----:B-1----:R-:W3:Y:S04]  /*11d20*/  LDL.LU R44, [R1+0xb88] ;  /* 0x000b8800012c7983 */ /* 0x002ee80000300800 */
[----:B------:R-:W4:Y:S04]  /*11d30*/  LDL R252, [R1+0x80] ;  /* 0x0000800001fc7983 */ /* 0x000f280000100800 */
[----:B------:R0:W-:Y:S04]  /*11d40*/  STS.U16 [R3+0x10a00], R45 ;  /* 0x010a002d03007388 */ /* 0x0001e80000000400 */
[----:B------:R-:W-:Y:S04]  /*11d50*/  STS.U16 [R3+0x10e00], R46 ;  /* 0x010e002e03007388 */ /* 0x000fe80000000400 */
[----:B------:R-:W-:Y:S04]  /*11d60*/  STS.U16 [R3+0x11200], R47 ;  /* 0x0112002f03007388 */ /* 0x000fe80000000400 */
[----:B------:R-:W-:Y:S04]  /*11d70*/  STS.U16 [R3+0x11600], R251 ;  /* 0x011600fb03007388 */ /* 0x000fe80000000400 */
[----:B------:R-:W-:Y:S04]  /*11d80*/  STS.U16 [R3+0x11a00], R250 ;  /* 0x011a00fa03007388 */ /* 0x000fe80000000400 */
[----:B------:R1:W-:Y:S01]  /*11d90*/  STS.U16 [R3+0x11e00], R249 ;  /* 0x011e00f903007388 */ /* 0x0003e20000000400 */
[----:B------:R-:W-:Y:S01]  /*11da0*/  UMOV UR17, 0x40000040 ;  /* 0x4000004000117882 */ /* 0x000fe20000000000 */
[----:B------:R-:W-:Y:S01]  /*11db0*/  UIADD3.64 UR52, UR4, 0x180, URZ ;  /* 0x0000018004347897 */ /* 0x000fe2000fffe03f */
[----:B------:R-:W-:Y:S01]  /*11dc0*/  UMOV UR54, UR18 ;  /* 0x0000001200367c82 */ /* 0x000fe20008000000 */
[----:B------:R-:W-:Y:S01]  /*11dd0*/  UMOV UR55, UR19 ;  /* 0x0000001300377c82 */ /* 0x000fe20008000000 */
[----:B------:R-:W-:Y:S01]  /*11de0*/  UIADD3.64 UR48, UR4, 0x200, URZ ;  /* 0x0000020004307897 */ /* 0x000fe2000fffe03f */
[----:B0-----:R-:W3:Y:S01]  /*11df0*/  LDL.LU R45, [R1+0xb84] ;  /* 0x000b8400012d7983 */ /* 0x001ee20000300800 */
[----:B-1----:R-:W0:Y:S01]  /*11e00*/  S2R R249, SR_CgaCtaId ;  /* 0x0000000000f97919 */ /* 0x002e220000008800 */
[----:B------:R-:W-:Y:S01]  /*11e10*/  MOV R3, 0x400 ;  /* 0x0000040000037802 */ /* 0x000fe20000000f00 */
[----:B------:R-:W-:Y:S01]  /*11e20*/  UMOV UR50, UR6 ;  /* 0x0000000600327c82 */ /* 0x000fe20008000000 */
[----:B------:R-:W-:Y:S01]  /*11e30*/  UMOV UR51, UR7 ;  /* 0x0000000700337c82 */ /* 0x000fe20008000000 */
[----:B------:R-:W3:Y:S04]  /*11e40*/  LDL.LU R46, [R1+0xb80] ;  /* 0x000b8000012e7983 */ /* 0x000ee80000300800 */
[----:B------:R-:W3:Y:S01]  /*11e50*/  LDL.LU R47, [R1+0xb7c] ;  /* 0x000b7c00012f7983 */ /* 0x000ee20000300800 */
[----:B0-----:R-:W-:-:S04]  /*11e60*/  LEA R3, R249, R3, 0x18 ;  /* 0x00000003f9037211 */ /* 0x001fc800078ec0ff */
[----:B------:R-:W-:-:S04]  /*11e70*/  SHF.R.U32.HI R3, RZ, 0x4, R3 ;  /* 0x00000004ff037819 */ /* 0x000fc80000011603 */
[----:B------:R-:W-:-:S04]  /*11e80*/  SGXT.U32 R3, R3, 0xe ;  /* 0x0000000e0303781a */ /* 0x000fc80000000000 */
[----:B------:R-:W-:Y:S01]  /*11e90*/  R2UR UR16, R3 ;  /* 0x00000000031072ca */ /* 0x000fe200000e0000 */
[----:B----4-:R0:W-:Y:S04]  /*11ea0*/  STS.U16 [R252+0x10300], R48 ;  /* 0x01030030fc007388 */ /* 0x0101e80000000400 */
[----:B------:R1:W-:Y:S04]  /*11eb0*/  STS.U16 [R252+0x10700], R49 ;  /* 0x01070031fc007388 */ /* 0x0003e80000000400 */
[----:B------:R4:W-:Y:S04]  /*11ec0*/  STS.U16 [R252+0x10b00], R50 ;  /* 0x010b0032fc007388 */ /* 0x0009e80000000400 */
[----:B------:R2:W-:Y:S04]  /*11ed0*/  STS.U16 [R252+0x10f00], R51 ;  /* 0x010f0033fc007388 */ /* 0x0005e80000000400 */
[----:B------:R2:W-:Y:S04]  /*11ee0*/  STS.U16 [R252+0x11300], R52 ;  /* 0x01130034fc007388 */ /* 0x0005e80000000400 */
[----:B------:R-:W-:Y:S04]  /*11ef0*/  STS.U16 [R252+0x11700], R248 ;  /* 0x011700f8fc007388 */ /* 0x000fe80000000400 */
[----:B------:R-:W-:Y:S04]  /*11f00*/  STS.U16 [R252+0x11b00], R23 ;  /* 0x011b0017fc007388 */ /* 0x000fe80000000400 */
[----:B------:R-:W-:Y:S01]  /*11f10*/  STS.U16 [R252+0x11f00], R22 ;  /* 0x011f0016fc007388 */ /* 0x000fe20000000400 */
[----:B------:R0:W-:Y:S06]  /*11f20*/  MEMBAR.ALL.CTA ;  /* 0x0000000000007992 */ /* 0x0001ec0000008000 */
[----:B0-----:R-:W0:Y:S04]  /*11f30*/  FENCE.VIEW.ASYNC.S ;  /* 0x00000000000073c6 */ /* 0x001e280000000000 */
[----:B------:R-:W3:Y:S04]  /*11f40*/  LDL.LU R48, [R1+0xb78] ;  /* 0x000b780001307983 */ /* 0x000ee80000300800 */
[----:B-1----:R-:W3:Y:S04]  /*11f50*/  LDL.LU R49, [R1+0xb74] ;  /* 0x000b740001317983 */ /* 0x002ee80000300800 */
[----:B----4-:R-:W3:Y:S04]  /*11f60*/  LDL.LU R50, [R1+0xb70] ;  /* 0x000b700001327983 */ /* 0x010ee80000300800 */
[----:B--2---:R-:W3:Y:S04]  /*11f70*/  LDL.LU R51, [R1+0xb6c] ;  /* 0x000b6c0001337983 */ /* 0x004ee80000300800 */
[----:B------:R-:W3:Y:S01]  /*11f80*/  LDL.LU R52, [R1+0xb68] ;  /* 0x000b680001347983 */ /* 0x000ee20000300800 */
[----:B0-----:R-:W-:Y:S06]  /*11f90*/  BAR.SYNC.DEFER_BLOCKING 0x0 ;  /* 0x0000000000007b1d */ /* 0x001fec0000010000 */
[----:B------:R-:W-:-:S06]  /*11fa0*/  WARPGROUP.ARRIVE ;  /* 0x00000000000079c5 */ /* 0x000fcc0000000000 */
[----:B------:R-:W-:Y:S03]  /*11fb0*/  HGMMA.64x64x16.F32 R56, gdesc[UR16].tnspA, R56, gsb0 ;  /* 0x20e00000103879f0 */ /* 0x000fe60008000838 */
[----:B------:R-:W-:Y:S02]  /*11fc0*/  WARPGROUP.DEPBAR.LE gsb0, 0x0 ;  /* 0x00008000000079c5 */ /* 0x000fe40000010000 */
        /* <DEDUP_REMOVED lines=13> */
[----:B------:R-:W-:Y:S01]  /*120a0*/  HGMMA.64x64x16.F32 R216, gdesc[UR48].tnspA, R216, gsb0 ;  /* 0x20e0000030d879f0 */ /* 0x000fe200080008d8 */
[----:B------:R-:W-:Y:S01]  /*120b0*/  UIADD3.64 UR52, UR4, 0x280, URZ ;  /* 0x0000028004347897 */ /* 0x000fe2000fffe03f */
[----:B------:R-:W-:Y:S01]  /*120c0*/  UMOV UR54, UR10 ;  /* 0x0000000a00367c82 */ /* 0x000fe20008000000 */
[----:B------:R-:W-:Y:S01]  /*120d0*/  UMOV UR55, UR11 ;  /* 0x0000000b00377c82 */ /* 0x000fe20008000000 */
        /* <DEDUP_REMOVED lines=84> */
[----:B------:R-:W-:Y:S04]  /*12620*/  STL.64 [R1], R56 ;  /* 0x0000003801007387 */ /* 0x000fe80000100a00 */
[----:B------:R-:W-:Y:S04]  /*12630*/  STL.64 [R1+0x8], R58 ;  /* 0x0000083a01007387 */ /* 0x000fe80000100a00 */
[----:B------:R-:W-:Y:S04]  /*12640*/  STL.64 [R1+0x10], R60 ;  /* 0x0000103c01007387 */ /* 0x000fe80000100a00 */
[----:B------:R-:W-:Y:S04]  /*12650*/  STL.64 [R1+0x18], R62 ;  /* 0x0000183e01007387 */ /* 0x000fe80000100a00 */
[----:B------:R-:W-:Y:S04]  /*12660*/  STL.64 [R1+0x20], R64 ;  /* 0x0000204001007387 */ /* 0x000fe80000100a00 */
[----:B------:R-:W-:Y:S04]  /*12670*/  STL.64 [R1+0x28], R66 ;  /* 0x0000284201007387 */ /* 0x000fe80000100a00 */
[----:B------:R-:W-:Y:S01]  /*12680*/  STL.64 [R1+0x30], R68 ;  /* 0x0000304401007387 */ /* 0x000fe20000100a00 */
[----:B------:R-:W-:-:S02]  /*12690*/  WARPGROUP.DEPBAR.LE gsb0, 0x0 ;  /* 0x00008000000079c5 */ /* 0x000fc40000010000 */
[----:B------:R-:W-:-:S06]  /*126a0*/  WARPGROUP.ARRIVE ;  /* 0x00000000000079c5 */ /* 0x000fcc0000000000 */
[----:B------:R-:W-:Y:S01]  /*126b0*/  HGMMA.64x64x16.F32 R88, gdesc[UR52].tnspA, R88, gsb0 ;  /* 0x20e00000345879f0 */ /* 0x000fe20008000858 */
[----:B------:R-:W-:Y:S04]  /*126c0*/  STL.64 [R1+0x38], R70 ;  /* 0x0000384601007387 */ /* 0x000fe80000100a00 */
[----:B------:R-:W-:Y:S04]  /*126d0*/  STL.64 [R1+0x40], R72 ;  /* 0x0000404801007387 */ /* 0x000fe80000100a00 */
[----:B------:R-:W-:Y:S04]  /*126e0*/  STL.64 [R1+0x48], R74 ;  /* 0x0000484a01007387 */ /* 0x000fe80000100a00 */
[----:B------:R-:W-:Y:S04]  /*126f0*/  STL.64 [R1+0x50], R76 ;  /* 0x0000504c01007387 */ /* 0x000fe80000100a00 */
[----:B------:R-:W-:Y:S04]  /*12700*/  STL.64 [R1+0x58], R78 ;  /* 0x0000584e01007387 */ /* 0x000fe80000100a00 */
[----:B------:R-:W-:Y:S04]  /*12710*/  STL.64 [R1+0x60], R80 ;  /* 0x0000605001007387 */ /* 0x000fe80000100a00 */
[----:B------:R-:W-:Y:S04]  /*12720*/  STL.64 [R1+0x68], R82 ;  /* 0x0000685201007387 */ /* 0x000fe80000100a00 */
[----:B------:R-:W-:Y:S04]  /*12730*/  STL.64 [R1+0x70], R84 ;  /* 0x0000705401007387 */ /* 0x000fe80000100a00 */
[----:B------:R0:W-:Y:S04]  /*12740*/  STL.64 [R1+0x78], R86 ;  /* 0x0000785601007387 */ /* 0x0001e80000100a00 */
[----:B0-----:R-:W2:Y:S04]  /*12750*/  LDL.LU.64 R86, [R1+0xb60] ;  /* 0x000b600001567983 */ /* 0x001ea80000300a00 */
[----:B------:R-:W2:Y:S04]  /*12760*/  LDL.LU.64 R84, [R1+0xb58] ;  /* 0x000b580001547983 */ /* 0x000ea80000300a00 */
[----:B------:R-:W2:Y:S04]  /*12770*/  LDL.LU.64 R82, [R1+0xb50] ;  /* 0x000b500001527983 */ /* 0x000ea80000300a00 */
[----:B------:R-:W2:Y:S04]  /*12780*/  LDL.LU.64 R80, [R1+0xb48] ;  /* 0x000b480001507983 */ /* 0x000ea80000300a00 */
[----:B------:R-:W2:Y:S04]  /*12790*/  LDL.LU.64 R78, [R1+0xb40] ;  /* 0x000b4000014e7983 */ /* 0x000ea80000300a00 */
[----:B------:R-:W2:Y:S04]  /*127a0*/  LDL.LU.64 R76, [R1+0xb38] ;  /* 0x000b3800014c7983 */ /* 0x000ea80000300a00 */
[----:B------:R-:W2:Y:S04]  /*127b0*/  LDL.LU.64 R74, [R1+0xb30] ;  /* 0x000b3000014a7983 */ /* 0x000ea80000300a00 */
[----:B------:R-:W2:Y:S04]  /*127c0*/  LDL.LU.64 R72, [R1+0xb28] ;  /* 0x000b280001487983 */ /* 0x000ea80000300a00 */
[----:B------:R-:W2:Y:S01]  /*127d0*/  LDL.LU.64 R70, [R1+0xb20] ;  /* 0x000b200001467983 */ /* 0x000ea20000300a00 */
[----:B------:R-:W-:-:S03]  /*127e0*/  IMAD.MOV.U32 R252, RZ, RZ, R60 ;  /* 0x000000fffffc7224 */ /* 0x000fc600078e003c */
        /* <DEDUP_REMOVED lines=8> */
[----:B------:R-:W2:Y:S04]  /*12870*/  LDL.LU.64 R60, [R1+0xaf8] ;  /* 0x000af800013c7983 */ /* 0x000ea80000300a00 */
[----:B------:R-:W2:Y:S04]  /*12880*/  LDL.LU.64 R58, [R1+0xaf0] ;  /* 0x000af000013a7983 */ /* 0x000ea80000300a00 */
[----:B------:R-:W2:Y:S04]  /*12890*/  LDL.LU.64 R56, [R1+0xae8] ;  /* 0x000ae80001387983 */ /* 0x000ea80000300a00 */
[----:B------:R-:W4:Y:S04]  /*128a0*/  LDL.LU R3, [R1+0xa38] ;  /* 0x000a380001037983 */ /* 0x000f280000300800 */
[----:B------:R-:W-:Y:S04]  /*128b0*/  STL [R1+0xa9c], R248 ;  /* 0x000a9cf801007387 */ /* 0x000fe80000100800 */
[----:B------:R-:W-:Y:S04]  /*128c0*/  STL [R1+0xa98], R249 ;  /* 0x000a98f901007387 */ /* 0x000fe80000100800 */
[----:B------:R-:W-:Y:S04]  /*128d0*/  STL [R1+0xa94], R250 ;  /* 0x000a94fa01007387 */ /* 0x000fe80000100800 */
[----:B------:R-:W-:Y:S04]  /*128e0*/  STL [R1+0xa90], R251 ;  /* 0x000a90fb01007387 */ /* 0x000fe80000100800 */
[----:B------:R-:W-:Y:S04]  /*128f0*/  STL [R1+0xa8c], R252 ;  /* 0x000a8cfc01007387 */ /* 0x000fe80000100800 */
[----:B------:R-:W-:Y:S01]  /*12900*/  STL [R1+0xacc], R236 ;  /* 0x000accec01007387 */ /* 0x000fe20000100800 */
[----:B------:R-:W-:-:S03]  /*12910*/  UIADD3.64 UR56, UR4, 0xa00, URZ ;  /* 0x00000a0004387897 */ /* 0x000fc6000fffe03f */
[----:B------:R-:W-:Y:S04]  /*12920*/  STL [R1+0xac8], R237 ;  /* 0x000ac8ed01007387 */ /* 0x000fe80000100800 */
[----:B------:R0:W-:Y:S01]  /*12930*/  STL [R1+0xac4], R238 ;  /* 0x000ac4ee01007387 */ /* 0x0001e20000100800 */
[----:B------:R-:W-:-:S03]  /*12940*/  WARPGROUP.DEPBAR.LE gsb0, 0x0 ;  /* 0x00008000000079c5 */ /* 0x000fc60000010000 */
[----:B------:R-:W-:Y:S01]  /*12950*/  STL [R1+0xac0], R239 ;  /* 0x000ac0ef01007387 */ /* 0x000fe20000100800 */
[----:B------:R-:W-:-:S03]  /*12960*/  WARPGROUP.ARRIVE ;  /* 0x00000000000079c5 */ /* 0x000fc60000000000 */
[----:B------:R-:W-:Y:S04]  /*12970*/  STL [R1+0xabc], R240 ;  /* 0x000abcf001007387 */ /* 0x000fe80000100800 */
[----:B------:R-:W-:Y:S04]  /*12980*/  STL [R1+0xab8], R241 ;  /* 0x000ab8f101007387 */ /* 0x000fe80000100800 */
[----:B------:R-:W-:Y:S04]  /*12990*/  STL [R1+0xab4], R242 ;  /* 0x000ab4f201007387 */ /* 0x000fe80000100800 */
[----:B------:R-:W-:Y:S01]  /*129a0*/  STL [R1+0xab0], R243 ;  /* 0x000ab0f301007387 */ /* 0x000fe20000100800 */
[----:B------:R-:W-:-:S03]  /*129b0*/  R2UR UR48, R53 ;  /* 0x00000000353072ca */ /* 0x000fc600000e0000 */
[----:B------:R-:W-:Y:S01]  /*129c0*/  STL [R1+0xaac], R244 ;  /* 0x000aacf401007387 */ /* 0x000fe20000100800 */
[----:B------:R-:W-:Y:S01]  /*129d0*/  UMOV UR58, UR6 ;  /* 0x00000006003a7c82 */ /* 0x000fe20008000000 */
[----:B------:R-:W-:Y:S02]  /*129e0*/  UMOV UR59, UR7 ;  /* 0x00000007003b7c82 */ /* 0x000fe40008000000 */
[----:B------:R-:W-:Y:S01]  /*129f0*/  STL [R1+0xaa8], R245 ;  /* 0x000aa8f501007387 */ /* 0x000fe20000100800 */
[----:B------:R-:W-:Y:S01]  /*12a00*/  R2UR UR53, R54 ;  /* 0x00000000363572ca */ /* 0x000fe200000e0000 */
[----:B------:R-:W-:Y:S02]  /*12a10*/  HGMMA.64x64x16.F32 R88, gdesc[UR56].tnspA, R88, gsb0 ;  /* 0x20e00000385879f0 */ /* 0x000fe40008000858 */
[----:B------:R-:W-:Y:S01]  /*12a20*/  STL [R1+0xaa4], R246 ;  /* 0x000aa4f601007387 */ /* 0x000fe20000100800 */
[----:B------:R-:W-:-:S03]  /*12a30*/  R2UR UR52, R55 ;  /* 0x00000000373472ca */ /* 0x000fc600000e0000 */
[----:B------:R1:W-:Y:S01]  /*12a40*/  STL [R1+0xaa0], R247 ;  /* 0x000aa0f701007387 */ /* 0x0003e20000100800 */
[----:B------:R-:W-:-:S03]  /*12a50*/  R2UR UR57, R0 ;  /* 0x00000000003972ca */ /* 0x000fc600000e0000 */
[----:B------:R-:W3:Y:S04]  /*12a60*/  LDL.LU R53, [R1+0xae4] ;  /* 0x000ae40001357983 */ /* 0x000ee80000300800 */
[----:B------:R-:W3:Y:S04]  /*12a70*/  LDL.LU R54, [R1+0xae0] ;  /* 0x000ae00001367983 */ /* 0x000ee80000300800 */
[----:B------:R-:W3:Y:S04]  /*12a80*/  LDL.LU R55, [R1+0xadc] ;  /* 0x000adc0001377983 */ /* 0x000ee80000300800 */
[----:B------:R-:W2:Y:S04]  /*12a90*/  LDL.LU R0, [R1+0xad8] ;  /* 0x000ad80001007983 */ /* 0x000ea80000300800 */
[----:B0-----:R-:W3:Y:S04]  /*12aa0*/  LDL R238, [R1+0xa40] ;  /* 0x000a400001ee7983 */ /* 0x001ee80000100800 */
[----:B------:R-:W3:Y:S01]  /*12ab0*/  LDL.LU R249, [R1+0x98] ;  /* 0x0000980001f97983 */ /* 0x000ee20000300800 */
[----:B------:R-:W-:-:S02]  /*12ac0*/  R2UR UR56, R11 ;  /* 0x000000000b3872ca */ /* 0x000fc400000e0000 */
[----:B------:R-:W0:Y:S01]  /*12ad0*/  LDC R11, c[0x0][0x238] ;  /* 0x00008e00ff0b7b82 */ /* 0x000e220000000800 */
[----:B-1----:R-:W3:Y:S04]  /*12ae0*/  LDL.LU R247, [R1+0xa08] ;  /* 0x000a080001f77983 */ /* 0x002ee80000300800 */
[----:B------:R-:W3:Y:S04]  /*12af0*/  LDL.LU R246, [R1+0xa00] ;  /* 0x000a000001f67983 */ /* 0x000ee80000300800 */
[----:B------:R-:W3:Y:S04]  /*12b00*/  LDL.LU R245, [R1+0x9f8] ;  /* 0x0009f80001f57983 */ /* 0x000ee80000300800 */
[----:B------:R-:W3:Y:S04]  /*12b10*/  LDL.LU R244, [R1+0xa1c] ;  /* 0x000a1c0001f47983 */ /* 0x000ee80000300800 */
[----:B------:R-:W3:Y:S04]  /*12b20*/  LDL.LU R243, [R1+0x9f0] ;  /* 0x0009f00001f37983 */ /* 0x000ee80000300800 */
[----:B------:R-:W3:Y:S01]  /*12b30*/  LDL.LU R242, [R1+0xa14] ;  /* 0x000a140001f27983 */ /* 0x000ee20000300800 */
[----:B0-----:R-:W-:-:S03]  /*12b40*/  IMAD.SHL.U32 R11, R11, 0x40, RZ ;  /* 0x000000400b0b7824 */ /* 0x001fc600078e00ff */
[----:B------:R-:W3:Y:S01]  /*12b50*/  LDL.LU R237, [R1+0x9e8] ;  /* 0x0009e80001ed7983 */ /* 0x000ee20000300800 */
[----:B------:R-:W-:-:S03]  /*12b60*/  IMAD.SHL.U32 R11, R11, 0x2, RZ ;  /* 0x000000020b0b7824 */ /* 0x000fc600078e00ff */
[----:B------:R-:W3:Y:S02]  /*12b70*/  LDL.LU R236, [R1+0xa0c] ;  /* 0x000a0c0001ec7983 */ /* 0x000ee40000300800 */
[-C--:B------:R-:W-:Y:S02]  /*12b80*/  IADD3 R23, P2, R12, R11.reuse, RZ ;  /* 0x0000000b0c177210 */ /* 0x080fe40007f5e0ff */
[----:B------:R-:W3:Y:S01]  /*12b90*/  LDL.LU R252, [R1+0x9e0] ;  /* 0x0009e00001fc7983 */ /* 0x000ee20000300800 */
[----:B----4-:R-:W-:Y:S01]  /*12ba0*/  R2UR UR49, R3 ;  /* 0x00000000033172ca */ /* 0x010fe200000e0000 */
[----:B------:R-:W-:Y:S01]  /*12bb0*/  IMAD.MOV.U32 R3, RZ, RZ, R20 ;  /* 0x000000ffff037224 */ /* 0x000fe200078e0014 */
[----:B------:R-:W-:-:S05]  /*12bc0*/  IADD3 R20, P0, R18, R11, RZ ;  /* 0x0000000b12147210 */ /* 0x000fca0007f1e0ff */
[--C-:B--2---:R-:W-:Y:S01]  /*12bd0*/  IMAD.X R18, R19, 0x1, R0.reuse, P0 ;  /* 0x0000000113127824 */ /* 0x104fe200000e0600 */
[----:B------:R-:W-:Y:S01]  /*12be0*/  IADD3 R22, P0, R14, R11, RZ ;  /* 0x0000000b0e167210 */ /* 0x000fe20007f1e0ff */
[--C-:B------:R-:W-:Y:S02]  /*12bf0*/  IMAD.X R12, R13, 0x1, R0.reuse, P2 ;  /* 0x000000010d0c7824 */ /* 0x100fe400010e0600 */
[----:B---3--:R-:W-:Y:S02]  /*12c00*/  VIADD R249, R249, 0x1 ;  /* 0x00000001f9f97836 */ /* 0x008fe40000000000 */
[----:B------:R-:W-:Y:S02]  /*12c10*/  IMAD.X R14, R15, 0x1, R0, P0 ;  /* 0x000000010f0e7824 */ /* 0x000fe400000e0600 */
[----:B------:R-:W2:Y:S04]  /*12c20*/  LDL.LU R15, [R1+0xa10] ;  /* 0x000a1000010f7983 */ /* 0x000ea80000300800 */
[----:B------:R0:W-:Y:S01]  /*12c30*/  STL [R1+0x98], R249 ;  /* 0x000098f901007387 */ /* 0x0001e20000100800 */
[----:B------:R-:W-:-:S03]  /*12c40*/  ISETP.NE.U32.AND P0, PT, R249, R238, PT ;  /* 0x000000eef900720c */ /* 0x000fc60003f05070 */
[----:B------:R-:W3:Y:S04]  /*12c50*/  LDL.LU R13, [R1+0xa18] ;  /* 0x000a1800010d7983 */ /* 0x000ee80000300800 */
[----:B------:R-:W4:Y:S04]  /*12c60*/  LDL.LU R241, [R1+0xa04] ;  /* 0x000a040001f17983 */ /* 0x000f280000300800 */
[----:B------:R-:W4:Y:S01]  /*12c70*/  LDL.LU R240, [R1+0x9d8] ;  /* 0x0009d80001f07983 */ /* 0x000f220000300800 */
[----:B------:R-:W-:-:S03]  /*12c80*/  IMAD.MOV.U32 R19, RZ, RZ, R18 ;  /* 0x000000ffff137224 */ /* 0x000fc600078e0012 */
[----:B------:R-:W4:Y:S01]  /*12c90*/  LDL.LU R239, [R1+0x9fc] ;  /* 0x0009fc0001ef7983 */ /* 0x000f220000300800 */
[----:B------:R-:W-:-:S03]  /*12ca0*/  IMAD.MOV.U32 R18, RZ, RZ, R20 ;  /* 0x000000ffff127224 */ /* 0x000fc600078e0014 */
[----:B------:R-:W4:Y:S04]  /*12cb0*/  LDL.LU R238, [R1+0x9d0] ;  /* 0x0009d00001ee7983 */ /* 0x000f280000300800 */
[----:B------:R-:W4:Y:S04]  /*12cc0*/  LDL.LU R251, [R1+0x9f4] ;  /* 0x0009f40001fb7983 */ /* 0x000f280000300800 */
[----:B------:R-:W4:Y:S04]  /*12cd0*/  LDL.LU R250, [R1+0x9c8] ;  /* 0x0009c80001fa7983 */ /* 0x000f280000300800 */
[----:B0-----:R-:W4:Y:S04]  /*12ce0*/  LDL.LU R249, [R1+0x9ec] ;  /* 0x0009ec0001f97983 */ /* 0x001f280000300800 */
[----:B------:R-:W4:Y:S01]  /*12cf0*/  LDL.LU R20, [R1+0xa20] ;  /* 0x000a200001147983 */ /* 0x000f220000300800 */
[----:B------:R-:W-:Y:S01]  /*12d00*/  IMAD.MOV.U32 R248, RZ, RZ, R21 ;  /* 0x000000fffff87224 */ /* 0x000fe200078e0015 */
[----:B------:R-:W-:-:S02]  /*12d10*/  IADD3 R21, P1, R16, R11, RZ ;  /* 0x0000000b10157210 */ /* 0x000fc40007f3e0ff */
[----:B------:R-:W-:-:S03]  /*12d20*/  IADD3 R247, P3, R247, R11, RZ ;  /* 0x0000000bf7f77210 */ /* 0x000fc60007f7e0ff */
[----:B------:R-:W-:Y:S01]  /*12d30*/  IMAD.X R16, R17, 0x1, R0, P1 ;  /* 0x0000000111107824 */ /* 0x000fe200008e0600 */
[-C--:B------:R-:W-:Y:S02]  /*12d40*/  IADD3 R246, P4, R246, R11.reuse, RZ ;  /* 0x0000000bf6f67210 */ /* 0x080fe40007f9e0ff */
[-C--:B------:R-:W-:Y:S02]  /*12d50*/  IADD3 R245, P5, R245, R11.reuse, RZ ;  /* 0x0000000bf5f57210 */ /* 0x080fe40007fbe0ff */
[-C--:B--2---:R-:W-:Y:S02]  /*12d60*/  IADD3 R15, P2, R15, R11.reuse, RZ ;  /* 0x0000000b0f0f7210 */ /* 0x084fe40007f5e0ff */
[----:B---3--:R-:W-:-:S03]  /*12d70*/  IADD3 R13, P1, R13, R11, RZ ;  /* 0x0000000b0d0d7210 */ /* 0x008fc60007f3e0ff */
[--C-:B------:R-:W-:Y:S02]  /*12d80*/  IMAD.X R236, R236, 0x1, R0.reuse, P2 ;  /* 0x00000001ecec7824 */ /* 0x100fe400010e0600 */
[----:B------:R-:W-:Y:S01]  /*12d90*/  IMAD.X R242, R242, 0x1, R0, P1 ;  /* 0x00000001f2f27824 */ /* 0x000fe200008e0600 */
[-C--:B------:R-:W-:Y:S02]  /*12da0*/  IADD3 R237, P1, R237, R11.reuse, RZ ;  /* 0x0000000beded7210 */ /* 0x080fe40007f3e0ff */
[-C--:B------:R-:W-:Y:S02]  /*12db0*/  IADD3 R252, P2, R252, R11.reuse, RZ ;  /* 0x0000000bfcfc7210 */ /* 0x080fe40007f5e0ff */
[----:B----4-:R-:W-:-:S05]  /*12dc0*/  IADD3 R20, P6, R20, R11, RZ ;  /* 0x0000000b14147210 */ /* 0x010fca0007fde0ff */
[----:B------:R-:W-:Y:S01]  /*12dd0*/  STL [R1+0xa20], R20 ;  /* 0x000a201401007387 */ /* 0x000fe20000100800 */
[--C-:B------:R-:W-:Y:S01]  /*12de0*/  IMAD.X R244, R244, 0x1, R0.reuse, P6 ;  /* 0x00000001f4f47824 */ /* 0x100fe200030e0600 */
[-C--:B------:R-:W-:Y:S02]  /*12df0*/  IADD3 R243, P6, R243, R11.reuse, RZ ;  /* 0x0000000bf3f37210 */ /* 0x080fe40007fde0ff */
        /* <DEDUP_REMOVED lines=8> */
[----:B------:R0:W-:Y:S04]  /*12e80*/  STL [R1+0x9e8], R237 ;  /* 0x0009e8ed01007387 */ /* 0x0001e80000100800 */
[----:B0-----:R-:W2:Y:S04]  /*12e90*/  LDL.LU R237, [R1+0x9c0] ;  /* 0x0009c00001ed7983 */ /* 0x001ea80000300800 */
[----:B------:R0:W-:Y:S04]  /*12ea0*/  STL [R1+0xa0c], R236 ;  /* 0x000a0cec01007387 */ /* 0x0001e80000100800 */
[----:B0-----:R-:W3:Y:S04]  /*12eb0*/  LDL.LU R236, [R1+0x9e4] ;  /* 0x0009e40001ec7983 */ /* 0x001ee80000300800 */
[----:B------:R0:W-:Y:S04]  /*12ec0*/  STL [R1+0x9e0], R252 ;  /* 0x0009e0fc01007387 */ /* 0x0001e80000100800 */
[----:B0-----:R-:W4:Y:S01]  /*12ed0*/  LDL.LU R252, [R1+0x9b8] ;  /* 0x0009b80001fc7983 */ /* 0x001f220000300800 */
[--C-:B------:R-:W-:Y:S01]  /*12ee0*/  IMAD.X R241, R241, 0x1, R0.reuse, P3 ;  /* 0x00000001f1f17824 */ /* 0x100fe200018e0600 */
[-C--:B------:R-:W-:Y:S01]  /*12ef0*/  IADD3 R240, P3, R240, R11.reuse, RZ ;  /* 0x0000000bf0f07210 */ /* 0x080fe20007f7e0ff */
[--C-:B------:R-:W-:Y:S01]  /*12f00*/  IMAD.X R239, R239, 0x1, R0.reuse, P4 ;  /* 0x00000001efef7824 */ /* 0x100fe200020e0600 */
[-C--:B------:R-:W-:Y:S01]  /*12f10*/  IADD3 R238, P4, R238, R11.reuse, RZ ;  /* 0x0000000beeee7210 */ /* 0x080fe20007f9e0ff */
[--C-:B------:R-:W-:Y:S01]  /*12f20*/  IMAD.X R251, R251, 0x1, R0.reuse, P5 ;  /* 0x00000001fbfb7824 */ /* 0x100fe200028e0600 */
[----:B------:R-:W-:Y:S01]  /*12f30*/  STL [R1+0xa04], R241 ;  /* 0x000a04f101007387 */ /* 0x000fe20000100800 */
[----:B------:R-:W-:Y:S01]  /*12f40*/  IADD3 R250, P5, R250, R11, RZ ;  /* 0x0000000bfafa7210 */ /* 0x000fe20007fbe0ff */
[----:B------:R-:W-:-:S02]  /*12f50*/  IMAD.X R249, R249, 0x1, R0, P6 ;  /* 0x00000001f9f97824 */ /* 0x000fc400030e0600 */
[----:B------:R-:W-:Y:S04]  /*12f60*/  STL [R1+0x9d8], R240 ;  /* 0x0009d8f001007387 */ /* 0x000fe80000100800 */
[----:B------:R-:W-:Y:S04]  /*12f70*/  STL [R1+0x9fc], R239 ;  /* 0x0009fcef01007387 */ /* 0x000fe80000100800 */
[----:B------:R-:W-:Y:S04]  /*12f80*/  STL [R1+0x9d0], R238 ;  /* 0x0009d0ee01007387 */ /* 0x000fe80000100800 */
[----:B------:R0:W-:Y:S04]  /*12f90*/  STL [R1+0x9f4], R251 ;  /* 0x0009f4fb01007387 */ /* 0x0001e80000100800 */
[----:B------:R-:W4:Y:S04]  /*12fa0*/  LDL.LU R20, [R1+0x9dc] ;  /* 0x0009dc0001147983 */ /* 0x000f280000300800 */
[----:B------:R-:W4:Y:S04]  /*12fb0*/  LDL.LU R13, [R1+0x9b0] ;  /* 0x0009b000010d7983 */ /* 0x000f280000300800 */
[----:B------:R1:W-:Y:S04]  /*12fc0*/  STL [R1+0x9c8], R250 ;  /* 0x0009c8fa01007387 */ /* 0x0003e80000100800 */
[----:B------:R1:W-:Y:S04]  /*12fd0*/  STL [R1+0x9ec], R249 ;  /* 0x0009ecf901007387 */ /* 0x0003e80000100800 */
[----:B------:R-:W4:Y:S04]  /*12fe0*/  LDL.LU R15, [R1+0x9d4] ;  /* 0x0009d400010f7983 */ /* 0x000f280000300800 */
[----:B------:R-:W4:Y:S04]  /*12ff0*/  LDL.LU R247, [R1+0x9a8] ;  /* 0x0009a80001f77983 */ /* 0x000f280000300800 */
[----:B------:R-:W4:Y:S04]  /*13000*/  LDL.LU R246, [R1+0x9cc] ;  /* 0x0009cc0001f67983 */ /* 0x000f280000300800 */
[----:B------:R-:W4:Y:S04]  /*13010*/  LDL.LU R245, [R1+0x9a0] ;  /* 0x0009a00001f57983 */ /* 0x000f280000300800 */
[----:B------:R-:W4:Y:S04]  /*13020*/  LDL.LU R244, [R1+0x9c4] ;  /* 0x0009c40001f47983 */ /* 0x000f280000300800 */
[----:B------:R-:W4:Y:S04]  /*13030*/  LDL.LU R243, [R1+0x998] ;  /* 0x0009980001f37983 */ /* 0x000f280000300800 */
[----:B------:R-:W4:Y:S04]  /*13040*/  LDL.LU R242, [R1+0x9bc] ;  /* 0x0009bc0001f27983 */ /* 0x000f280000300800 */
[----:B0-----:R-:W4:Y:S04]  /*13050*/  LDL.LU R251, [R1+0x990] ;  /* 0x0009900001fb7983 */ /* 0x001f280000300800 */
[----:B-1----:R-:W4:Y:S04]  /*13060*/  LDL.LU R250, [R1+0x9b4] ;  /* 0x0009b40001fa7983 */ /* 0x002f280000300800 */
[----:B------:R-:W4:Y:S04]  /*13070*/  LDL.LU R249, [R1+0x988] ;  /* 0x0009880001f97983 */ /* 0x000f280000300800 */
[----:B------:R-:W4:Y:S01]  /*13080*/  LDL.LU R241, [R1+0x9ac] ;  /* 0x0009ac0001f17983 */ /* 0x000f220000300800 */
[----:B--2---:R-:W-:-:S05]  /*13090*/  IADD3 R237, P6, R237, R11, RZ ;  /* 0x0000000beded7210 */ /* 0x004fca0007fde0ff */
[----:B------:R0:W-:Y:S01]  /*130a0*/  STL [R1+0x9c0], R237 ;  /* 0x0009c0ed01007387 */ /* 0x0001e20000100800 */
[----:B---3--:R-:W-:-:S05]  /*130b0*/  IMAD.X R236, R236, 0x1, R0, P1 ;  /* 0x00000001ecec7824 */ /* 0x008fca00008e0600 */
[----:B------:R1:W-:Y:S04]  /*130c0*/  STL [R1+0x9e4], R236 ;  /* 0x0009e4ec01007387 */ /* 0x0003e80000100800 */
[----:B------:R-:W2:Y:S01]  /*130d0*/  LDL.LU R240, [R1+0x980] ;  /* 0x0009800001f07983 */ /* 0x000ea20000300800 */
[----:B----4-:R-:W-:-:S05]  /*130e0*/  IADD3 R252, P1, R252, R11, RZ ;  /* 0x0000000bfcfc7210 */ /* 0x010fca0007f3e0ff */
[----:B------:R3:W-:Y:S04]  /*130f0*/  STL [R1+0x9b8], R252 ;  /* 0x0009b8fc01007387 */ /* 0x0007e80000100800 */
[----:B------:R-:W4:Y:S04]  /*13100*/  LDL.LU R239, [R1+0x9a4] ;  /* 0x0009a40001ef7983 */ /* 0x000f280000300800 */
[----:B------:R-:W4:Y:S04]  /*13110*/  LDL.LU R238, [R1+0x978] ;  /* 0x0009780001ee7983 */ /* 0x000f280000300800 */
[----:B0-----:R-:W4:Y:S04]  /*13120*/  LDL.LU R237, [R1+0x99c] ;  /* 0x00099c0001ed7983 */ /* 0x001f280000300800 */
[----:B-1----:R-:W4:Y:S04]  /*13130*/  LDL.LU R236, [R1+0x970] ;  /* 0x0009700001ec7983 */ /* 0x002f280000300800 */
[----:B---3--:R-:W3:Y:S01]  /*13140*/  LDL.LU R252, [R1+0x994] ;  /* 0x0009940001fc7983 */ /* 0x008ee20000300800 */
[----:B------:R-:W-:Y:S01]  /*13150*/  IMAD.X R20, R20, 0x1, R0, P2 ;  /* 0x0000000114147824 */ /* 0x000fe200010e0600 */
[----:B------:R-:W-:-:S04]  /*13160*/  IADD3 R13, P2, R13, R11, RZ ;  /* 0x0000000b0d0d7210 */ /* 0x000fc80007f5e0ff */
[----:B------:R-:W-:Y:S04]  /*13170*/  STL [R1+0x9dc], R20 ;  /* 0x0009dc1401007387 */ /* 0x000fe80000100800 */
[----:B------:R-:W-:Y:S01]  /*13180*/  STL [R1+0x9b0], R13 ;  /* 0x0009b00d01007387 */ /* 0x000fe20000100800 */
[----:B------:R-:W-:Y:S01]  /*13190*/  IMAD.X R15, R15, 0x1, R0, P3 ;  /* 0x000000010f0f7824 */ /* 0x000fe200018e0600 */
[----:B------:R-:W-:-:S04]  /*131a0*/  IADD3 R247, P3, R247, R11, RZ ;  /* 0x0000000bf7f77210 */ /* 0x000fc80007f7e0ff */
[----:B------:R-:W-:Y:S01]  /*131b0*/  STL [R1+0x9d4], R15 ;  /* 0x0009d40f01007387 */ /* 0x000fe20000100800 */
[----:B------:R-:W-:-:S03]  /*131c0*/  IMAD.X R246, R246, 0x1, R0, P4 ;  /* 0x00000001f6f67824 */ /* 0x000fc600020e0600 */
[----:B------:R-:W-:Y:S01]  /*131d0*/  STL [R1+0x9a8], R247 ;  /* 0x0009a8f701007387 */ /* 0x000fe20000100800 */
[----:B------:R-:W-:-:S03]  /*131e0*/  IADD3 R245, P4, R245, R11, RZ ;  /* 0x0000000bf5f57210 */ /* 0x000fc60007f9e0ff */
        /* <DEDUP_REMOVED lines=10> */
[----:B------:R0:W-:Y:S01]  /*13290*/  STL [R1+0x990], R251 ;  /* 0x000990fb01007387 */ /* 0x0001e20000100800 */
[----:B------:R-:W-:-:S03]  /*132a0*/  IADD3 R249, P1, R249, R11, RZ ;  /* 0x0000000bf9f97210 */ /* 0x000fc60007f3e0ff */
[----:B0-----:R-:W3:Y:S04]  /*132b0*/  LDL.LU R251, [R1+0x968] ;  /* 0x0009680001fb7983 */ /* 0x001ee80000300800 */
[----:B------:R0:W-:Y:S04]  /*132c0*/  STL [R1+0x9b4], R250 ;  /* 0x0009b4fa01007387 */ /* 0x0001e80000100800 */
[----:B0-----:R-:W3:Y:S04]  /*132d0*/  LDL.LU R250, [R1+0x98c] ;  /* 0x00098c0001fa7983 */ /* 0x001ee80000300800 */
[----:B------:R0:W-:Y:S04]  /*132e0*/  STL [R1+0x988], R249 ;  /* 0x000988f901007387 */ /* 0x0001e80000100800 */
[----:B0-----:R-:W3:Y:S01]  /*132f0*/  LDL.LU R249, [R1+0x960] ;  /* 0x0009600001f97983 */ /* 0x001ee20000300800 */
[----:B------:R-:W-:-:S05]  /*13300*/  IMAD.X R241, R241, 0x1, R0, P2 ;  /* 0x00000001f1f17824 */ /* 0x000fca00010e0600 */
[----:B------:R-:W-:Y:S01]  /*13310*/  STL [R1+0x9ac], R241 ;  /* 0x0009acf101007387 */ /* 0x000fe20000100800 */
[----:B--2---:R-:W-:-:S05]  /*13320*/  IADD3 R240, P2, R240, R11, RZ ;  /* 0x0000000bf0f07210 */ /* 0x004fca0007f5e0ff */
[----:B------:R-:W-:Y:S01]  /*13330*/  STL [R1+0x980], R240 ;  /* 0x000980f001007387 */ /* 0x000fe20000100800 */
[----:B----4-:R-:W-:Y:S01]  /*13340*/  IMAD.X R239, R239, 0x1, R0, P3 ;  /* 0x00000001efef7824 */ /* 0x010fe200018e0600 */
[----:B------:R-:W-:-:S04]  /*13350*/  IADD3 R238, P3, R238, R11, RZ ;  /* 0x0000000beeee7210 */ /* 0x000fc80007f7e0ff */
[----:B------:R-:W-:Y:S01]  /*13360*/  STL [R1+0x9a4], R239 ;  /* 0x0009a4ef01007387 */ /* 0x000fe20000100800 */
[----:B------:R-:W-:-:S03]  /*13370*/  IMAD.X R237, R237, 0x1, R0, P4 ;  /* 0x00000001eded7824 */ /* 0x000fc600020e0600 */
[----:B------:R-:W-:Y:S01]  /*13380*/  STL [R1+0x978], R238 ;  /* 0x000978ee01007387 */ /* 0x000fe20000100800 */
[----:B------:R-:W-:-:S03]  /*13390*/  IADD3 R236, P4, R236, R11, RZ ;  /* 0x0000000becec7210 */ /* 0x000fc60007f9e0ff */
[----:B------:R0:W-:Y:S01]  /*133a0*/  STL [R1+0x99c], R237 ;  /* 0x00099ced01007387 */ /* 0x0001e20000100800 */
[----:B---3--:R-:W-:-:S03]  /*133b0*/  IMAD.X R252, R252, 0x1, R0, P5 ;  /* 0x00000001fcfc7824 */ /* 0x008fc600028e0600 */
[----:B------:R-:W2:Y:S04]  /*133c0*/  LDL.LU R20, [R1+0x984] ;  /* 0x0009840001147983 */ /* 0x000ea80000300800 */
[----:B------:R-:W3:Y:S04]  /*133d0*/  LDL.LU R13, [R1+0x958] ;  /* 0x00095800010d7983 */ /* 0x000ee80000300800 */
[----:B------:R1:W-:Y:S04]  /*133e0*/  STL [R1+0x970], R236 ;  /* 0x000970ec01007387 */ /* 0x0003e80000100800 */
[----:B------:R4:W-:Y:S04]  /*133f0*/  STL [R1+0x994], R252 ;  /* 0x000994fc01007387 */ /* 0x0009e80000100800 */
[----:B------:R-:W3:Y:S04]  /*13400*/  LDL.LU R15, [R1+0x97c] ;  /* 0x00097c00010f7983 */ /* 0x000ee80000300800 */
[----:B------:R-:W3:Y:S04]  /*13410*/  LDL.LU R247, [R1+0x950] ;  /* 0x0009500001f77983 */ /* 0x000ee80000300800 */
[----:B------:R-:W3:Y:S04]  /*13420*/  LDL.LU R246, [R1+0x974] ;  /* 0x0009740001f67983 */ /* 0x000ee80000300800 */
[----:B------:R-:W3:Y:S04]  /*13430*/  LDL.LU R245, [R1+0x948] ;  /* 0x0009480001f57983 */ /* 0x000ee80000300800 */
[----:B------:R-:W3:Y:S04]  /*13440*/  LDL.LU R244, [R1+0x96c] ;  /* 0x00096c0001f47983 */ /* 0x000ee80000300800 */
[----:B------:R-:W3:Y:S04]  /*13450*/  LDL.LU R243, [R1+0x940] ;  /* 0x0009400001f37983 */ /* 0x000ee80000300800 */
[----:B------:R-:W3:Y:S04]  /*13460*/  LDL.LU R242, [R1+0x964] ;  /* 0x0009640001f27983 */ /* 0x000ee80000300800 */
[----:B0-----:R-:W3:Y:S04]  /*13470*/  LDL.LU R237, [R1+0x938] ;  /* 0x0009380001ed7983 */ /* 0x001ee80000300800 */
[----:B-1----:R-:W3:Y:S04]  /*13480*/  LDL.LU R236, [R1+0x95c] ;  /* 0x00095c0001ec7983 */ /* 0x002ee80000300800 */
[----:B----4-:R-:W4:Y:S04]  /*13490*/  LDL.LU R252, [R1+0x930] ;  /* 0x0009300001fc7983 */ /* 0x010f280000300800 */
[----:B------:R-:W4:Y:S01]  /*134a0*/  LDL.LU R241, [R1+0x954] ;  /* 0x0009540001f17983 */ /* 0x000f220000300800 */
[----:B------:R-:W-:-:S05]  /*134b0*/  IADD3 R251, P5, R251, R11, RZ ;  /* 0x0000000bfbfb7210 */ /* 0x000fca0007fbe0ff */
[----:B------:R0:W-:Y:S01]  /*134c0*/  STL [R1+0x968], R251 ;  /* 0x000968fb01007387 */ /* 0x0001e20000100800 */
[----:B------:R-:W-:-:S05]  /*134d0*/  IMAD.X R250, R250, 0x1, R0, P6 ;  /* 0x00000001fafa7824 */ /* 0x000fca00030e0600 */
[----:B------:R1:W-:Y:S04]  /*134e0*/  STL [R1+0x98c], R250 ;  /* 0x00098cfa01007387 */ /* 0x0003e80000100800 */
[----:B------:R-:W4:Y:S01]  /*134f0*/  LDL.LU R240, [R1+0x928] ;  /* 0x0009280001f07983 */ /* 0x000f220000300800 */
[----:B------:R-:W-:-:S05]  /*13500*/  IADD3 R249, P6, R249, R11, RZ ;  /* 0x0000000bf9f97210 */ /* 0x000fca0007fde0ff */
[----:B------:R1:W-:Y:S04]  /*13510*/  STL [R1+0x960], R249 ;  /* 0x000960f901007387 */ /* 0x0003e80000100800 */
[----:B------:R-:W4:Y:S04]  /*13520*/  LDL.LU R239, [R1+0x94c] ;  /* 0x00094c0001ef7983 */ /* 0x000f280000300800 */
[----:B------:R-:W4:Y:S04]  /*13530*/  LDL.LU R238, [R1+0x920] ;  /* 0x0009200001ee7983 */ /* 0x000f280000300800 */
[----:B0-----:R-:W4:Y:S04]  /*13540*/  LDL.LU R251, [R1+0x944] ;  /* 0x0009440001fb7983 */ /* 0x001f280000300800 */
[----:B-1----:R-:W4:Y:S04]  /*13550*/  LDL.LU R250, [R1+0x918] ;  /* 0x0009180001fa7983 */ /* 0x002f280000300800 */
[----:B------:R-:W4:Y:S01]  /*13560*/  LDL.LU R249, [R1+0x93c] ;  /* 0x00093c0001f97983 */ /* 0x000f220000300800 */
[----:B--2---:R-:W-:Y:S01]  /*13570*/  IMAD.X R20, R20, 0x1, R0, P1 ;  /* 0x0000000114147824 */ /* 0x004fe200008e0600 */
[----:B---3--:R-:W-:-:S04]  /*13580*/  IADD3 R13, P1, R13, R11, RZ ;  /* 0x0000000b0d0d7210 */ /* 0x008fc80007f3e0ff */
        /* <DEDUP_REMOVED lines=19> */
[----:B----4-:R-:W-:-:S03]  /*136c0*/  IADD3 R252, P6, R252, R11, RZ ;  /* 0x0000000bfcfc7210 */ /* 0x010fc60007fde0ff */
[----:B0-----:R-:W2:Y:S04]  /*136d0*/  LDL.LU R237, [R1+0x910] ;  /* 0x0009100001ed7983 */ /* 0x001ea80000300800 */
[----:B------:R0:W-:Y:S04]  /*136e0*/  STL [R1+0x95c], R236 ;  /* 0x00095cec01007387 */ /* 0x0001e80000100800 */
[----:B0-----:R-:W3:Y:S04]  /*136f0*/  LDL.LU R236, [R1+0x934] ;  /* 0x0009340001ec7983 */ /* 0x001ee80000300800 */
[----:B------:R0:W-:Y:S04]  /*13700*/  STL [R1+0x930], R252 ;  /* 0x000930fc01007387 */ /* 0x0001e80000100800 */
[----:B0-----:R-:W4:Y:S01]  /*13710*/  LDL.LU R252, [R1+0x908] ;  /* 0x0009080001fc7983 */ /* 0x001f220000300800 */
        /* <DEDUP_REMOVED lines=10> */
[----:B------:R0:W-:Y:S01]  /*137c0*/  STL [R1+0x944], R251 ;  /* 0x000944fb01007387 */ /* 0x0001e20000100800 */
[----:B------:R-:W-:-:S03]  /*137d0*/  IMAD.X R249, R249, 0x1, R0, P4 ;  /* 0x00000001f9f97824 */ /* 0x000fc600020e0600 */
        /* <DEDUP_REMOVED lines=1243> */
[----:B------:R0:W-:Y:S01]  /*18590*/  STL [R1+0x2cc], R241 ;  /* 0x0002ccf101007387 */ /* 0x0001e20000100800 */
[----:B--2---:R-:W-:-:S05]  /*185a0*/  IADD3 R240, P6, R240, R11, RZ ;  /* 0x0000000bf0f07210 */ /* 0x004fca0007fde0ff */
[----:B------:R1:W-:Y:S01]  /*185b0*/  STL [R1+0x2a0], R240 ;  /* 0x0002a0f001007387 */ /* 0x0003e20000100800 */
[----:B----4-:R-:W-:Y:S01]  /*185c0*/  IMAD.X R239, R239, 0x1, R0, P1 ;  /* 0x00000001efef7824 */ /* 0x010fe200008e0600 */
[----:B------:R-:W-:-:S04]  /*185d0*/  IADD3 R238, P1, R238, R11, RZ ;  /* 0x0000000beeee7210 */ /* 0x000fc80007f3e0ff */
[----:B------:R2:W-:Y:S01]  /*185e0*/  STL [R1+0x2c4], R239 ;  /* 0x0002c4ef01007387 */ /* 0x0005e20000100800 */
[----:B------:R-:W-:-:S03]  /*185f0*/  IMAD.X R237, R237, 0x1, R0, P2 ;  /* 0x00000001eded7824 */ /* 0x000fc600010e0600 */
[----:B------:R4:W-:Y:S04]  /*18600*/  STL [R1+0x298], R238 ;  /* 0x000298ee01007387 */ /* 0x0009e80000100800 */
[----:B------:R4:W-:Y:S04]  /*18610*/  STL [R1+0x2bc], R237 ;  /* 0x0002bced01007387 */ /* 0x0009e80000100800 */
[----:B------:R-:W4:Y:S04]  /*18620*/  LDL.LU R20, [R1+0x2a4] ;  /* 0x0002a40001147983 */ /* 0x000f280000300800 */
[----:B------:R-:W4:Y:S01]  /*18630*/  LDL.LU R13, [R1+0x278] ;  /* 0x00027800010d7983 */ /* 0x000f220000300800 */
[----:B------:R-:W-:Y:S01]  /*18640*/  IADD3 R236, P2, R236, R11, RZ ;  /* 0x0000000becec7210 */ /* 0x000fe20007f5e0ff */
[----:B---3--:R-:W-:-:S04]  /*18650*/  IMAD.X R252, R252, 0x1, R0, P3 ;  /* 0x00000001fcfc7824 */ /* 0x008fc800018e0600 */
        /* <DEDUP_REMOVED lines=11> */
[----:B--2---:R-:W2:Y:S04]  /*18710*/  LDL.LU R239, [R1+0x250] ;  /* 0x0002500001ef7983 */ /* 0x004ea80000300800 */
[----:B----4-:R-:W4:Y:S01]  /*18720*/  LDL.LU R238, [R1+0x274] ;  /* 0x0002740001ee7983 */ /* 0x010f220000300800 */
[----:B------:R-:W-:-:S05]  /*18730*/  IADD3 R251, P3, R251, R11, RZ ;  /* 0x0000000bfbfb7210 */ /* 0x000fca0007f7e0ff */
[----:B------:R0:W-:Y:S01]  /*18740*/  STL [R1+0x288], R251 ;  /* 0x000288fb01007387 */ /* 0x0001e20000100800 */
[----:B------:R-:W-:-:S05]  /*18750*/  IMAD.X R250, R250, 0x1, R0, P4 ;  /* 0x00000001fafa7824 */ /* 0x000fca00020e0600 */
[----:B------:R1:W-:Y:S04]  /*18760*/  STL [R1+0x2ac], R250 ;  /* 0x0002acfa01007387 */ /* 0x0003e80000100800 */
[----:B------:R-:W4:Y:S01]  /*18770*/  LDL.LU R237, [R1+0x248] ;  /* 0x0002480001ed7983 */ /* 0x000f220000300800 */
[----:B------:R-:W-:-:S05]  /*18780*/  IADD3 R249, P4, R249, R11, RZ ;  /* 0x0000000bf9f97210 */ /* 0x000fca0007f9e0ff */
[----:B------:R1:W-:Y:S04]  /*18790*/  STL [R1+0x280], R249 ;  /* 0x000280f901007387 */ /* 0x0003e80000100800 */
[----:B---3--:R-:W3:Y:S04]  /*187a0*/  LDL.LU R236, [R1+0x26c] ;  /* 0x00026c0001ec7983 */ /* 0x008ee80000300800 */
[----:B------:R-:W3:Y:S04]  /*187b0*/  LDL.LU R252, [R1+0x240] ;  /* 0x0002400001fc7983 */ /* 0x000ee80000300800 */
[----:B0-----:R-:W3:Y:S04]  /*187c0*/  LDL.LU R251, [R1+0x264] ;  /* 0x0002640001fb7983 */ /* 0x001ee80000300800 */
[----:B-1----:R-:W3:Y:S04]  /*187d0*/  LDL.LU R250, [R1+0x238] ;  /* 0x0002380001fa7983 */ /* 0x002ee80000300800 */
[----:B------:R-:W3:Y:S01]  /*187e0*/  LDL.LU R249, [R1+0x25c] ;  /* 0x00025c0001f97983 */ /* 0x000ee20000300800 */
[----:B------:R-:W-:-:S02]  /*187f0*/  IMAD.MOV.U32 R17, RZ, RZ, R16 ;  /* 0x000000ffff117224 */ /* 0x000fc400078e0010 */
[----:B------:R-:W-:Y:S02]  /*18800*/  IMAD.MOV.U32 R16, RZ, RZ, R21 ;  /* 0x000000ffff107224 */ /* 0x000fe400078e0015 */
[----:B------:R-:W-:Y:S01]  /*18810*/  IMAD.X R20, R20, 0x1, R0, P5 ;  /* 0x0000000114147824 */ /* 0x000fe200028e0600 */
[----:B------:R-:W-:-:S04]  /*18820*/  IADD3 R13, P5, R13, R11, RZ ;  /* 0x0000000b0d0d7210 */ /* 0x000fc80007fbe0ff */
[----:B------:R-:W-:Y:S04]  /*18830*/  STL [R1+0x2a4], R20 ;  /* 0x0002a41401007387 */ /* 0x000fe80000100800 */
[----:B------:R0:W-:Y:S02]  /*18840*/  STL [R1+0x278], R13 ;  /* 0x0002780d01007387 */ /* 0x0001e40000100800 */
[----:B0-----:R-:W0:Y:S01]  /*18850*/  LDC R13, c[0x0][0x23c] ;  /* 0x00008f00ff0d7b82 */ /* 0x001e220000000800 */
[--C-:B------:R-:W-:Y:S01]  /*18860*/  IMAD.X R15, R15, 0x1, R0.reuse, P6 ;  /* 0x000000010f0f7824 */ /* 0x100fe200030e0600 */
[----:B------:R-:W-:Y:S01]  /*18870*/  IADD3 R247, P6, R247, R11, RZ ;  /* 0x0000000bf7f77210 */ /* 0x000fe20007fde0ff */
[----:B------:R-:W-:-:S03]  /*18880*/  IMAD.X R246, R246, 0x1, R0, P1 ;  /* 0x00000001f6f67824 */ /* 0x000fc600008e0600 */
[----:B------:R1:W-:Y:S01]  /*18890*/  STL [R1+0x29c], R15 ;  /* 0x00029c0f01007387 */ /* 0x0003e20000100800 */
[----:B------:R-:W-:-:S03]  /*188a0*/  IADD3 R245, P1, R245, R11, RZ ;  /* 0x0000000bf5f57210 */ /* 0x000fc60007f3e0ff */
[----:B------:R-:W-:Y:S01]  /*188b0*/  STL [R1+0x270], R247 ;  /* 0x000270f701007387 */ /* 0x000fe20000100800 */
[----:B------:R-:W-:-:S03]  /*188c0*/  IMAD.X R244, R244, 0x1, R0, P2 ;  /* 0x00000001f4f47824 */ /* 0x000fc600010e0600 */
[----:B------:R1:W-:Y:S01]  /*188d0*/  STL [R1+0x294], R246 ;  /* 0x000294f601007387 */ /* 0x0003e20000100800 */
[----:B------:R-:W-:-:S03]  /*188e0*/  IADD3 R243, P2, R243, R11, RZ ;  /* 0x0000000bf3f37210 */ /* 0x000fc60007f5e0ff */
[----:B------:R-:W-:Y:S01]  /*188f0*/  STL [R1+0x268], R245 ;  /* 0x000268f501007387 */ /* 0x000fe20000100800 */
[----:B0-----:R-:W-:Y:S02]  /*18900*/  IMAD.SHL.U32 R13, R13, 0x40, RZ ;  /* 0x000000400d0d7824 */ /* 0x001fe400078e00ff */
[--C-:B------:R-:W-:Y:S01]  /*18910*/  IMAD.X R242, R242, 0x1, R0.reuse, P3 ;  /* 0x00000001f2f27824 */ /* 0x100fe200018e0600 */
[----:B------:R-:W-:Y:S01]  /*18920*/  IADD3 R241, P3, R241, R11, RZ ;  /* 0x0000000bf1f17210 */ /* 0x000fe20007f7e0ff */
[----:B------:R-:W-:Y:S01]  /*18930*/  IMAD.SHL.U32 R13, R13, 0x2, RZ ;  /* 0x000000020d0d7824 */ /* 0x000fe200078e00ff */
[----:B------:R0:W-:Y:S01]  /*18940*/  STL [R1+0x28c], R244 ;  /* 0x00028cf401007387 */ /* 0x0001e20000100800 */
[----:B------:R-:W-:-:S03]  /*18950*/  IMAD.X R240, R240, 0x1, R0, P4 ;  /* 0x00000001f0f07824 */ /* 0x000fc600020e0600 */
[----:B------:R0:W-:Y:S01]  /*18960*/  STL [R1+0x260], R243 ;  /* 0x000260f301007387 */ /* 0x0001e20000100800 */
[----:B--2---:R-:W-:-:S03]  /*18970*/  IADD3 R239, P4, R239, R11, RZ ;  /* 0x0000000befef7210 */ /* 0x004fc60007f9e0ff */
[----:B------:R2:W-:Y:S01]  /*18980*/  STL [R1+0x284], R242 ;  /* 0x000284f201007387 */ /* 0x0005e20000100800 */
[----:B----4-:R-:W-:-:S03]  /*18990*/  IMAD.X R238, R238, 0x1, R0, P5 ;  /* 0x00000001eeee7824 */ /* 0x010fc600028e0600 */
[----:B------:R4:W-:Y:S04]  /*189a0*/  STL [R1+0x258], R241 ;  /* 0x000258f101007387 */ /* 0x0009e80000100800 */
[----:B------:R4:W-:Y:S04]  /*189b0*/  STL [R1+0x27c], R240 ;  /* 0x00027cf001007387 */ /* 0x0009e80000100800 */
[----:B------:R4:W-:Y:S04]  /*189c0*/  STL [R1+0x250], R239 ;  /* 0x000250ef01007387 */ /* 0x0009e80000100800 */
[----:B------:R4:W-:Y:S01]  /*189d0*/  STL [R1+0x274], R238 ;  /* 0x000274ee01007387 */ /* 0x0009e20000100800 */
[----:B------:R-:W-:-:S05]  /*189e0*/  IADD3 R237, P5, R237, R11, RZ ;  /* 0x0000000beded7210 */ /* 0x000fca0007fbe0ff */
[----:B------:R4:W-:Y:S01]  /*189f0*/  STL [R1+0x248], R237 ;  /* 0x000248ed01007387 */ /* 0x0009e20000100800 */
[----:B---3--:R-:W-:Y:S01]  /*18a00*/  IMAD.X R236, R236, 0x1, R0, P6 ;  /* 0x00000001ecec7824 */ /* 0x008fe200030e0600 */
[----:B------:R-:W-:-:S04]  /*18a10*/  IADD3 R252, P6, R252, R13, RZ ;  /* 0x0000000dfcfc7210 */ /* 0x000fc80007fde0ff */
[----:B------:R3:W-:Y:S01]  /*18a20*/  STL [R1+0x26c], R236 ;  /* 0x00026cec01007387 */ /* 0x0007e20000100800 */
[----:B------:R-:W-:-:S03]  /*18a30*/  IMAD.X R251, R251, 0x1, R0, P1 ;  /* 0x00000001fbfb7824 */ /* 0x000fc600008e0600 */
[----:B------:R3:W-:Y:S01]  /*18a40*/  STL [R1+0x240], R252 ;  /* 0x000240fc01007387 */ /* 0x0007e20000100800 */
[----:B------:R-:W-:-:S03]  /*18a50*/  IADD3 R250, P1, R250, R13, RZ ;  /* 0x0000000dfafa7210 */ /* 0x000fc60007f3e0ff */
[----:B------:R3:W-:Y:S01]  /*18a60*/  STL [R1+0x264], R251 ;  /* 0x000264fb01007387 */ /* 0x0007e20000100800 */
[----:B------:R-:W-:-:S03]  /*18a70*/  IMAD.X R249, R249, 0x1, R0, P2 ;  /* 0x00000001f9f97824 */ /* 0x000fc600010e0600 */
[----:B------:R-:W3:Y:S04]  /*18a80*/  LDL.LU R11, [R1+0x228] ;  /* 0x00022800010b7983 */ /* 0x000ee80000300800 */
[----:B------:R-:W3:Y:S04]  /*18a90*/  LDL.LU R21, [R1+0x24c] ;  /* 0x00024c0001157983 */ /* 0x000ee80000300800 */
[----:B------:R3:W-:Y:S04]  /*18aa0*/  STL [R1+0x238], R250 ;  /* 0x000238fa01007387 */ /* 0x0007e80000100800 */
[----:B------:R3:W-:Y:S04]  /*18ab0*/  STL [R1+0x25c], R249 ;  /* 0x00025cf901007387 */ /* 0x0007e80000100800 */
[----:B-1----:R-:W3:Y:S04]  /*18ac0*/  LDL.LU R15, [R1+0x244] ;  /* 0x00024400010f7983 */ /* 0x002ee80000300800 */
[----:B------:R-:W3:Y:S04]  /*18ad0*/  LDL.LU R246, [R1+0x23c] ;  /* 0x00023c0001f67983 */ /* 0x000ee80000300800 */
[----:B0-----:R-:W3:Y:S04]  /*18ae0*/  LDL.LU R244, [R1+0x234] ;  /* 0x0002340001f47983 */ /* 0x001ee80000300800 */
[----:B------:R-:W3:Y:S04]  /*18af0*/  LDL.LU R243, [R1+0x208] ;  /* 0x0002080001f37983 */ /* 0x000ee80000300800 */
[----:B--2---:R-:W2:Y:S04]  /*18b00*/  LDL.LU R242, [R1+0x22c] ;  /* 0x00022c0001f27983 */ /* 0x004ea80000300800 */
[----:B----4-:R-:W4:Y:S04]  /*18b10*/  LDL.LU R241, [R1+0x200] ;  /* 0x0002000001f17983 */ /* 0x010f280000300800 */
[----:B------:R-:W4:Y:S04]  /*18b20*/  LDL.LU R240, [R1+0x224] ;  /* 0x0002240001f07983 */ /* 0x000f280000300800 */
[----:B------:R-:W4:Y:S04]  /*18b30*/  LDL.LU R239, [R1+0x1f8] ;  /* 0x0001f80001ef7983 */ /* 0x000f280000300800 */
[----:B------:R-:W4:Y:S04]  /*18b40*/  LDL.LU R238, [R1+0x21c] ;  /* 0x00021c0001ee7983 */ /* 0x000f280000300800 */
[----:B------:R-:W4:Y:S01]  /*18b50*/  LDL.LU R237, [R1+0x1f0] ;  /* 0x0001f00001ed7983 */ /* 0x000f220000300800 */
[----:B------:R-:W-:-:S03]  /*18b60*/  IADD3 R2, P2, R2, R13, RZ ;  /* 0x0000000d02027210 */ /* 0x000fc60007f5e0ff */
[----:B---3--:R-:W3:Y:S01]  /*18b70*/  LDL.LU R236, [R1+0x214] ;  /* 0x0002140001ec7983 */ /* 0x008ee20000300800 */
[----:B------:R-:W-:-:S03]  /*18b80*/  IMAD.MOV.U32 R20, RZ, RZ, R248 ;  /* 0x000000ffff147224 */ /* 0x000fc600078e00f8 */
[----:B------:R-:W3:Y:S01]  /*18b90*/  LDL.LU R252, [R1+0x1e8] ;  /* 0x0001e80001fc7983 */ /* 0x000ee20000300800 */
[----:B------:R-:W-:-:S03]  /*18ba0*/  IMAD.MOV.U32 R247, RZ, RZ, R3 ;  /* 0x000000fffff77224 */ /* 0x000fc600078e0003 */
[----:B------:R-:W3:Y:S01]  /*18bb0*/  LDL.LU R251, [R1+0x20c] ;  /* 0x00020c0001fb7983 */ /* 0x000ee20000300800 */
[----:B------:R-:W-:-:S03]  /*18bc0*/  IMAD.MOV.U32 R245, RZ, RZ, R4 ;  /* 0x000000fffff57224 */ /* 0x000fc600078e0004 */
[----:B------:R-:W3:Y:S01]  /*18bd0*/  LDL.LU R250, [R1+0x1e0] ;  /* 0x0001e00001fa7983 */ /* 0x000ee20000300800 */
[----:B------:R-:W-:-:S03]  /*18be0*/  IMAD.MOV.U32 R3, RZ, RZ, R10 ;  /* 0x000000ffff037224 */ /* 0x000fc600078e000a */
[----:B------:R-:W3:Y:S04]  /*18bf0*/  LDL.LU R249, [R1+0x204] ;  /* 0x0002040001f97983 */ /* 0x000ee80000300800 */
[----:B------:R-:W3:Y:S04]  /*18c00*/  LDL.LU R248, [R1+0x1d8] ;  /* 0x0001d80001f87983 */ /* 0x000ee80000300800 */
[----:B------:R-:W3:Y:S04]  /*18c10*/  LDL.LU R4, [R1+0x1fc] ;  /* 0x0001fc0001047983 */ /* 0x000ee80000300800 */
[----:B------:R-:W3:Y:S04]  /*18c20*/  LDL.LU R10, [R1+0x1d0] ;  /* 0x0001d000010a7983 */ /* 0x000ee80000300800 */
[----:B------:R0:W-:Y:S04]  /*18c30*/  STL [R1+0x230], R2 ;  /* 0x0002300201007387 */ /* 0x0001e80000100800 */
[----:B0-----:R-:W2:Y:S02]  /*18c40*/  LDL.LU R2, [R1+0xad4] ;  /* 0x000ad40001027983 */ /* 0x001ea40000300800 */
[----:B--2---:R-:W-:-:S05]  /*18c50*/  IMAD.X R2, R2, 0x1, R0, P3 ;  /* 0x0000000102027824 */ /* 0x004fca00018e0600 */
[----:B------:R0:W-:Y:S04]  /*18c60*/  STL [R1+0x254], R2 ;  /* 0x0002540201007387 */ /* 0x0001e80000100800 */
[----:B0-----:R-:W2:Y:S01]  /*18c70*/  LDL.LU R2, [R1+0xad0] ;  /* 0x000ad00001027983 */ /* 0x001ea20000300800 */
[-C--:B------:R-:W-:Y:S01]  /*18c80*/  IADD3 R11, P3, R11, R13.reuse, RZ ;  /* 0x0000000d0b0b7210 */ /* 0x080fe20007f7e0ff */
[--C-:B------:R-:W-:Y:S01]  /*18c90*/  IMAD.X R21, R21, 0x1, R0.reuse, P4 ;  /* 0x0000000115157824 */ /* 0x100fe200020e0600 */
[-C--:B------:R-:W-:Y:S01]  /*18ca0*/  IADD3 R20, P4, R20, R13.reuse, RZ ;  /* 0x0000000d14147210 */ /* 0x080fe20007f9e0ff */
[----:B------:R-:W-:Y:S01]  /*18cb0*/  IMAD.X R15, R15, 0x1, R0, P5 ;  /* 0x000000010f0f7824 */ /* 0x000fe200028e0600 */
[----:B------:R-:W-:Y:S01]  /*18cc0*/  IADD3 R247, P5, R247, R13, RZ ;  /* 0x0000000df7f77210 */ /* 0x000fe20007fbe0ff */
[----:B------:R-:W-:Y:S04]  /*18cd0*/  STL [R1+0x228], R11 ;  /* 0x0002280b01007387 */ /* 0x000fe80000100800 */
[----:B------:R0:W-:Y:S04]  /*18ce0*/  STL [R1+0x24c], R21 ;  /* 0x00024c1501007387 */ /* 0x0001e80000100800 */
[----:B------:R1:W-:Y:S04]  /*18cf0*/  STL [R1+0x220], R20 ;  /* 0x0002201401007387 */ /* 0x0003e80000100800 */
[----:B------:R-:W-:Y:S04]  /*18d00*/  STL [R1+0x244], R15 ;  /* 0x0002440f01007387 */ /* 0x000fe80000100800 */
[----:B------:R-:W-:Y:S01]  /*18d10*/  STL [R1+0x218], R247 ;  /* 0x000218f701007387 */ /* 0x000fe20000100800 */
[----:B0-----:R-:W-:-:S02]  /*18d20*/  IMAD.MOV.U32 R21, RZ, RZ, R3 ;  /* 0x000000ffff157224 */ /* 0x001fc400078e0003 */
[----:B-1----:R-:W-:Y:S02]  /*18d30*/  IMAD.MOV.U32 R20, RZ, RZ, R9 ;  /* 0x000000ffff147224 */ /* 0x002fe400078e0009 */
[--C-:B--2---:R-:W-:Y:S01]  /*18d40*/  IMAD.X R246, R246, 0x1, R2.reuse, P6 ;  /* 0x00000001f6f67824 */ /* 0x104fe200030e0602 */
[-C--:B------:R-:W-:Y:S01]  /*18d50*/  IADD3 R245, P6, R245, R13.reuse, RZ ;  /* 0x0000000df5f57210 */ /* 0x080fe20007fde0ff */
[--C-:B------:R-:W-:Y:S01]  /*18d60*/  IMAD.X R244, R244, 0x1, R2.reuse, P1 ;  /* 0x00000001f4f47824 */ /* 0x100fe200008e0602 */
[-C--:B------:R-:W-:Y:S01]  /*18d70*/  IADD3 R243, P1, R243, R13.reuse, RZ ;  /* 0x0000000df3f37210 */ /* 0x080fe20007f3e0ff */
[--C-:B------:R-:W-:Y:S01]  /*18d80*/  IMAD.X R242, R242, 0x1, R2.reuse, P2 ;  /* 0x00000001f2f27824 */ /* 0x100fe200010e0602 */
[----:B------:R-:W-:Y:S01]  /*18d90*/  STL [R1+0x23c], R246 ;  /* 0x00023cf601007387 */ /* 0x000fe20000100800 */
[-C--:B----4-:R-:W-:Y:S01]  /*18da0*/  IADD3 R241, P2, R241, R13.reuse, RZ ;  /* 0x0000000df1f17210 */ /* 0x090fe20007f5e0ff */
[--C-:B------:R-:W-:Y:S01]  /*18db0*/  IMAD.X R240, R240, 0x1, R2.reuse, P3 ;  /* 0x00000001f0f07824 */ /* 0x100fe200018e0602 */
[-C--:B------:R-:W-:Y:S01]  /*18dc0*/  IADD3 R239, P3, R239, R13.reuse, RZ ;  /* 0x0000000defef7210 */ /* 0x080fe20007f7e0ff */
[----:B------:R-:W-:Y:S01]  /*18dd0*/  STL [R1+0x210], R245 ;  /* 0x000210f501007387 */ /* 0x000fe20000100800 */
[----:B------:R-:W-:Y:S01]  /*18de0*/  IMAD.X R238, R238, 0x1, R2, P4 ;  /* 0x00000001eeee7824 */ /* 0x000fe200020e0602 */
[----:B------:R-:W-:-:S02]  /*18df0*/  IADD3 R237, P4, R237, R13, RZ ;  /* 0x0000000deded7210 */ /* 0x000fc40007f9e0ff */
[----:B------:R-:W-:Y:S01]  /*18e00*/  STL [R1+0x234], R244 ;  /* 0x000234f401007387 */ /* 0x000fe20000100800 */
[----:B---3--:R-:W-:-:S03]  /*18e10*/  IMAD.X R236, R236, 0x1, R2, P5 ;  /* 0x00000001ecec7824 */ /* 0x008fc600028e0602 */
        /* <DEDUP_REMOVED lines=12> */
[----:B------:R-:W-:Y:S01]  /*18ee0*/  STL [R1+0x1f0], R237 ;  /* 0x0001f0ed01007387 */ /* 0x000fe20000100800 */
[----:B------:R-:W-:-:S03]  /*18ef0*/  IADD3 R10, P2, R10, R13, RZ ;  /* 0x0000000d0a0a7210 */ /* 0x000fc60007f5e0ff */
[----:B------:R-:W-:Y:S04]  /*18f00*/  STL [R1+0x214], R236 ;  /* 0x000214ec01007387 */ /* 0x000fe80000100800 */
[----:B------:R-:W-:Y:S04]  /*18f10*/  STL [R1+0x1e8], R252 ;  /* 0x0001e8fc01007387 */ /* 0x000fe80000100800 */
[----:B------:R-:W-:Y:S04]  /*18f20*/  STL [R1+0x20c], R251 ;  /* 0x00020cfb01007387 */ /* 0x000fe80000100800 */
[----:B------:R-:W-:Y:S04]  /*18f30*/  STL [R1+0x1e0], R250 ;  /* 0x0001e0fa01007387 */ /* 0x000fe80000100800 */
[----:B------:R-:W-:Y:S04]  /*18f40*/  STL [R1+0x204], R249 ;  /* 0x000204f901007387 */ /* 0x000fe80000100800 */
[----:B------:R1:W-:Y:S04]  /*18f50*/  STL [R1+0x1d8], R248 ;  /* 0x0001d8f801007387 */ /* 0x0003e80000100800 */
[----:B------:R2:W-:Y:S04]  /*18f60*/  STL [R1+0x1fc], R4 ;  /* 0x0001fc0401007387 */ /* 0x0005e80000100800 */
[----:B------:R3:W-:Y:S04]  /*18f70*/  STL [R1+0x1d0], R10 ;  /* 0x0001d00a01007387 */ /* 0x0007e80000100800 */
[----:B0-----:R-:W4:Y:S04]  /*18f80*/  LDL.LU R238, [R1+0x1e4] ;  /* 0x0001e40001ee7983 */ /* 0x001f280000300800 */
[----:B------:R-:W4:Y:S04]  /*18f90*/  LDL.LU R239, [R1+0x1b8] ;  /* 0x0001b80001ef7983 */ /* 0x000f280000300800 */
        /* <DEDUP_REMOVED lines=8> */
[----:B-1----:R-:W4:Y:S04]  /*19020*/  LDL.LU R248, [R1+0x1bc] ;  /* 0x0001bc0001f87983 */ /* 0x002f280000300800 */
[----:B------:R-:W4:Y:S04]  /*19030*/  LDL.LU R249, [R1+0x190] ;  /* 0x0001900001f97983 */ /* 0x000f280000300800 */
[----:B------:R-:W4:Y:S04]  /*19040*/  LDL.LU R250, [R1+0x1b4] ;  /* 0x0001b40001fa7983 */ /* 0x000f280000300800 */
[----:B------:R-:W4:Y:S04]  /*19050*/  LDL.LU R251, [R1+0x188] ;  /* 0x0001880001fb7983 */ /* 0x000f280000300800 */
[----:B------:R-:W4:Y:S04]  /*19060*/  LDL.LU R252, [R1+0x1ac] ;  /* 0x0001ac0001fc7983 */ /* 0x000f280000300800 */
[----:B------:R-:W4:Y:S04]  /*19070*/  LDL.LU R3, [R1+0x180] ;  /* 0x0001800001037983 */ /* 0x000f280000300800 */
[----:B--2---:R-:W2:Y:S01]  /*19080*/  LDL.LU R4, [R1+0x1a4] ;  /* 0x0001a40001047983 */ /* 0x004ea20000300800 */
[----:B------:R-:W-:-:S03]  /*19090*/  IMAD.MOV.U32 R236, RZ, RZ, R7 ;  /* 0x000000ffffec7224 */ /* 0x000fc600078e0007 */
[----:B------:R-:W2:Y:S04]  /*190a0*/  LDL.LU R9, [R1+0x178] ;  /* 0x0001780001097983 */ /* 0x000ea80000300800 */
[----:B---3--:R-:W3:Y:S04]  /*190b0*/  LDL.LU R10, [R1+0x19c] ;  /* 0x00019c00010a7983 */ /* 0x008ee80000300800 */
[----:B------:R-:W3:Y:S01]  /*190c0*/  LDL.LU R7, [R1+0x170] ;  /* 0x0001700001077983 */ /* 0x000ee20000300800 */
[----:B------:R-:W-:Y:S01]  /*190d0*/  IMAD.X R8, R8, 0x1, R2, P3 ;  /* 0x0000000108087824 */ /* 0x000fe200018e0602 */
[----:B------:R-:W-:Y:S01]  /*190e0*/  IADD3 R21, P3, R21, R13, RZ ;  /* 0x0000000d15157210 */ /* 0x000fe20007f7e0ff */
[----:B------:R-:W-:-:S02]  /*190f0*/  IMAD.MOV.U32 R15, RZ, RZ, R6 ;  /* 0x000000ffff0f7224 */ /* 0x000fc400078e0006 */
[----:B------:R-:W-:Y:S01]  /*19100*/  IMAD.MOV.U32 R237, RZ, RZ, R5 ;  /* 0x000000ffffed7224 */ /* 0x000fe200078e0005 */
[----:B------:R-:W3:Y:S01]  /*19110*/  LDL.LU R6, [R1+0x194] ;  /* 0x0001940001067983 */ /* 0x000ee20000300800 */
[----:B------:R-:W-:-:S03]  /*19120*/  IMAD.X R236, R236, 0x1, R2, P4 ;  /* 0x00000001ecec7824 */ /* 0x000fc600020e0602 */
[----:B------:R-:W3:Y:S01]  /*19130*/  LDL.LU R5, [R1+0x18c] ;  /* 0x00018c0001057983 */ /* 0x000ee20000300800 */
[----:B------:R-:W-:-:S03]  /*19140*/  IADD3 R237, P4, R237, R13, RZ ;  /* 0x0000000deded7210 */ /* 0x000fc60007f9e0ff */
[----:B------:R0:W-:Y:S04]  /*19150*/  STL [R1+0x1f4], R8 ;  /* 0x0001f40801007387 */ /* 0x0001e80000100800 */
[----:B0-----:R-:W3:Y:S04]  /*19160*/  LDL.LU R8, [R1+0x160] ;  /* 0x0001600001087983 */ /* 0x001ee80000300800 */
[----:B------:R-:W3:Y:S04]  /*19170*/  LDL.LU R11, [R1+0x158] ;  /* 0x00015800010b7983 */ /* 0x000ee80000300800 */
[----:B------:R0:W-:Y:S04]  /*19180*/  STL [R1+0x1c8], R21 ;  /* 0x0001c81501007387 */ /* 0x0001e80000100800 */
[----:B0-----:R-:W3:Y:S04]  /*19190*/  LDL.LU R21, [R1+0x17c] ;  /* 0x00017c0001157983 */ /* 0x001ee80000300800 */
[----:B------:R0:W-:Y:S04]  /*191a0*/  STL [R1+0x1ec], R236 ;  /* 0x0001ecec01007387 */ /* 0x0001e80000100800 */
[----:B0-----:R0:W5:Y:S04]  /*191b0*/  LDL.LU R236, [R1+0xacc] ;  /* 0x000acc0001ec7983 */ /* 0x0011680000300800 */
[----:B------:R1:W-:Y:S04]  /*191c0*/  STL [R1+0x1c0], R237 ;  /* 0x0001c0ed01007387 */ /* 0x0003e80000100800 */
[----:B-1----:R0:W5:Y:S01]  /*191d0*/  LDL.LU R237, [R1+0xac8] ;  /* 0x000ac80001ed7983 */ /* 0x0021620000300800 */
[----:B----4-:R-:W-:Y:S01]  /*191e0*/  IMAD.X R238, R238, 0x1, R2, P5 ;  /* 0x00000001eeee7824 */ /* 0x010fe200028e0602 */
[----:B------:R-:W-:-:S04]  /*191f0*/  IADD3 R239, P5, R239, R13, RZ ;  /* 0x0000000defef7210 */ /* 0x000fc80007fbe0ff */
[----:B------:R1:W-:Y:S01]  /*19200*/  STL [R1+0x1e4], R238 ;  /* 0x0001e4ee01007387 */ /* 0x0003e20000100800 */
[--C-:B------:R-:W-:Y:S01]  /*19210*/  IMAD.X R240, R240, 0x1, R2.reuse, P6 ;  /* 0x00000001f0f07824 */ /* 0x100fe200030e0602 */
[----:B------:R-:W-:Y:S02]  /*19220*/  IADD3 R241, P6, R241, R13, RZ ;  /* 0x0000000df1f17210 */ /* 0x000fe40007fde0ff */
[----:B-1----:R0:W5:Y:S01]  /*19230*/  LDL.LU R238, [R1+0xac4] ;  /* 0x000ac40001ee7983 */ /* 0x0021620000300800 */
[----:B------:R-:W-:-:S03]  /*19240*/  IMAD.X R242, R242, 0x1, R2, P1 ;  /* 0x00000001f2f27824 */ /* 0x000fc600008e0602 */
[----:B------:R1:W-:Y:S01]  /*19250*/  STL [R1+0x1b8], R239 ;  /* 0x0001b8ef01007387 */ /* 0x0003e20000100800 */
[-C--:B------:R-:W-:Y:S01]  /*19260*/  IADD3 R243, P1, R243, R13.reuse, RZ ;  /* 0x0000000df3f37210 */ /* 0x080fe20007f3e0ff */
[--C-:B------:R-:W-:Y:S02]  /*19270*/  IMAD.X R244, R244, 0x1, R2.reuse, P2 ;  /* 0x00000001f4f47824 */ /* 0x100fe400010e0602 */
[----:B-1----:R0:W5:Y:S04]  /*19280*/  LDL.LU R239, [R1+0xac0] ;  /* 0x000ac00001ef7983 */ /* 0x0021680000300800 */
[----:B------:R1:W-:Y:S01]  /*19290*/  STL [R1+0x1dc], R240 ;  /* 0x0001dcf001007387 */ /* 0x0003e20000100800 */
[----:B------:R-:W-:Y:S01]  /*192a0*/  IADD3 R245, P2, R245, R13, RZ ;  /* 0x0000000df5f57210 */ /* 0x000fe20007f5e0ff */
[----:B------:R-:W-:-:S02]  /*192b0*/  IMAD.X R246, R246, 0x1, R2, P3 ;  /* 0x00000001f6f67824 */ /* 0x000fc400018e0602 */
[----:B-1----:R0:W5:Y:S04]  /*192c0*/  LDL.LU R240, [R1+0xabc] ;  /* 0x000abc0001f07983 */ /* 0x0021680000300800 */
[----:B------:R1:W-:Y:S01]  /*192d0*/  STL [R1+0x1b0], R241 ;  /* 0x0001b0f101007387 */ /* 0x0003e20000100800 */
[-C--:B------:R-:W-:Y:S01]  /*192e0*/  IADD3 R247, P3, R247, R13.reuse, RZ ;  /* 0x0000000df7f77210 */ /* 0x080fe20007f7e0ff */
[----:B------:R-:W-:Y:S02]  /*192f0*/  IMAD.X R248, R248, 0x1, R2, P4 ;  /* 0x00000001f8f87824 */ /* 0x000fe400020e0602 */
[----:B-1----:R0:W5:Y:S04]  /*19300*/  LDL.LU R241, [R1+0xab8] ;  /* 0x000ab80001f17983 */ /* 0x0021680000300800 */
[----:B------:R1:W-:Y:S01]  /*19310*/  STL [R1+0x1d4], R242 ;  /* 0x0001d4f201007387 */ /* 0x0003e20000100800 */
[----:B------:R-:W-:-:S03]  /*19320*/  IADD3 R249, P4, R249, R13, RZ ;  /* 0x0000000df9f97210 */ /* 0x000fc60007f9e0ff */
[----:B-1----:R0:W5:Y:S04]  /*19330*/  LDL.LU R242, [R1+0xab4] ;  /* 0x000ab40001f27983 */ /* 0x0021680000300800 */
[----:B------:R1:W-:Y:S01]  /*19340*/  STL [R1+0x1a8], R243 ;  /* 0x0001a8f301007387 */ /* 0x0003e20000100800 */
[----:B------:R-:W-:-:S03]  /*19350*/  IMAD.X R250, R250, 0x1, R2, P5 ;  /* 0x00000001fafa7824 */ /* 0x000fc600028e0602 */
        /* <DEDUP_REMOVED lines=11> */
[----:B--2---:R-:W-:-:S03]  /*19410*/  IMAD.X R4, R4, 0x1, R2, P1 ;  /* 0x0000000104047824 */ /* 0x004fc600008e0602 */
[----:B-1----:R0:W5:Y:S04]  /*19420*/  LDL.LU R247, [R1+0xaa0] ;  /* 0x000aa00001f77983 */ /* 0x0021680000300800 */
[----:B------:R1:W-:Y:S01]  /*19430*/  STL [R1+0x1bc], R248 ;  /* 0x0001bcf801007387 */ /* 0x0003e20000100800 */
[----:B------:R-:W-:-:S03]  /*19440*/  IADD3 R9, P1, R9, R13, RZ ;  /* 0x0000000d09097210 */ /* 0x000fc60007f3e0ff */
[----:B-1----:R0:W5:Y:S04]  /*19450*/  LDL.LU R248, [R1+0xa9c] ;  /* 0x000a9c0001f87983 */ /* 0x0021680000300800 */
[----:B------:R1:W-:Y:S01]  /*19460*/  STL [R1+0x190], R249 ;  /* 0x000190f901007387 */ /* 0x0003e20000100800 */
[----:B---3--:R-:W-:-:S03]  /*19470*/  IMAD.X R10, R10, 0x1, R2, P2 ;  /* 0x000000010a0a7824 */ /* 0x008fc600010e0602 */
[----:B-1----:R0:W5:Y:S04]  /*19480*/  LDL.LU R249, [R1+0xa98] ;  /* 0x000a980001f97983 */ /* 0x0021680000300800 */
[----:B------:R1:W-:Y:S01]  /*19490*/  STL [R1+0x1b4], R250 ;  /* 0x0001b4fa01007387 */ /* 0x0003e20000100800 */
[----:B------:R-:W-:-:S03]  /*194a0*/  IADD3 R7, P2, R7, R13, RZ ;  /* 0x0000000d07077210 */ /* 0x000fc60007f5e0ff */
[----:B-1----:R0:W5:Y:S04]  /*194b0*/  LDL.LU R250, [R1+0xa94] ;  /* 0x000a940001fa7983 */ /* 0x0021680000300800 */
[----:B------:R1:W-:Y:S04]  /*194c0*/  STL [R1+0x188], R251 ;  /* 0x000188fb01007387 */ /* 0x0003e80000100800 */
        /* <DEDUP_REMOVED lines=8> */
[----:B-1----:R-:W2:Y:S04]  /*19550*/  LDL.LU R9, [R1+0xa80] ;  /* 0x000a800001097983 */ /* 0x002ea80000300800 */
[----:B------:R1:W-:Y:S04]  /*19560*/  STL [R1+0x19c], R10 ;  /* 0x00019c0a01007387 */ /* 0x0003e80000100800 */
[----:B-1----:R-:W3:Y:S04]  /*19570*/  LDL.LU R10, [R1+0xa7c] ;  /* 0x000a7c00010a7983 */ /* 0x002ee80000300800 */
[----:B------:R1:W-:Y:S04]  /*19580*/  STL [R1+0x170], R7 ;  /* 0x0001700701007387 */ /* 0x0003e80000100800 */
[----:B-1----:R-:W4:Y:S01]  /*19590*/  LDL.LU R7, [R1+0xa78] ;  /* 0x000a780001077983 */ /* 0x002f220000300800 */
[----:B------:R-:W-:-:S05]  /*195a0*/  IMAD.X R6, R6, 0x1, R2, P3 ;  /* 0x0000000106067824 */ /* 0x000fca00018e0602 */
[----:B------:R1:W-:Y:S04]  /*195b0*/  STL [R1+0x194], R6 ;  /* 0x0001940601007387 */ /* 0x0003e80000100800 */
[----:B-1----:R-:W3:Y:S01]  /*195c0*/  LDL.LU R6, [R1+0xa74] ;  /* 0x000a740001067983 */ /* 0x002ee20000300800 */
[----:B------:R-:W-:Y:S02]  /*195d0*/  WARPGROUP.DEPBAR.LE gsb0, 0x0 ;  /* 0x00008000000079c5 */ /* 0x000fe40000010000 */
[----:B------:R-:W-:Y:S01]  /*195e0*/  WARPGROUP.ARRIVE ;  /* 0x00000000000079c5 */ /* 0x000fe20000000000 */
[----:B------:R-:W-:Y:S01]  /*195f0*/  UMOV UR22, UR10 ;  /* 0x0000000a00167c82 */ /* 0x000fe20008000000 */
[----:B------:R-:W-:-:S04]  /*19600*/  UMOV UR23, UR11 ;  /* 0x0000000b00177c82 */ /* 0x000fc80008000000 */
[----:B------:R-:W-:Y:S01]  /*19610*/  HGMMA.64x64x16.F32 R88, gdesc[UR20].tnspA, R88, gsb0 ;  /* 0x20e00000145879f0 */ /* 0x000fe20008000858 */
[----:B------:R-:W-:Y:S01]  /*19620*/  UMOV UR26, UR14 ;  /* 0x0000000e001a7c82 */ /* 0x000fe20008000000 */
[----:B------:R-:W-:Y:S01]  /*19630*/  UMOV UR27, UR15 ;  /* 0x0000000f001b7c82 */ /* 0x000fe20008000000 */
[----:B------:R-:W-:Y:S02]  /*19640*/  WARPGROUP.DEPBAR.LE gsb0, 0x0 ;  /* 0x00008000000079c5 */ /* 0x000fe40000010000 */
[----:B------:R-:W-:-:S06]  /*19650*/  WARPGROUP.ARRIVE ;  /* 0x00000000000079c5 */ /* 0x000fcc0000000000 */
[----:B------:R-:W-:Y:S01]  /*19660*/  HGMMA.64x64x16.F32 R88, gdesc[UR24].tnspA, R88, gsb0 ;  /* 0x20e00000185879f0 */ /* 0x000fe20008000858 */
[----:B----4-:R-:W-:-:S05]  /*19670*/  IADD3 R7, P3, R7, R13, RZ ;  /* 0x0000000d07077210 */ /* 0x010fca0007f7e0ff */
[----:B------:R1:W-:Y:S04]  /*19680*/  STL [R1+0x168], R7 ;  /* 0x0001680701007387 */ /* 0x0003e80000100800 */
[----:B-1----:R-:W4:Y:S01]  /*19690*/  LDL.LU R7, [R1+0xa70] ;  /* 0x000a700001077983 */ /* 0x002f220000300800 */
[----:B------:R-:W-:Y:S02]  /*196a0*/  WARPGROUP.DEPBAR.LE gsb0, 0x0 ;  /* 0x00008000000079c5 */ /* 0x000fe40000010000 */
[----:B------:R-:W-:Y:S01]  /*196b0*/  WARPGROUP.ARRIVE ;  /* 0x00000000000079c5 */ /* 0x000fe20000000000 */
[----:B------:R-:W-:Y:S01]  /*196c0*/  UMOV UR30, UR18 ;  /* 0x00000012001e7c82 */ /* 0x000fe20008000000 */
[----:B------:R-:W-:-:S04]  /*196d0*/  UMOV UR31, UR19 ;  /* 0x00000013001f7c82 */ /* 0x000fc80008000000 */
[----:B------:R-:W-:Y:S01]  /*196e0*/  HGMMA.64x64x16.F32 R56, gdesc[UR28].tnspA, R56, gsb0 ;  /* 0x20e000001c3879f0 */ /* 0x000fe20008000838 */
[--C-:B------:R-:W-:Y:S01]  /*196f0*/  IMAD.X R5, R5, 0x1, R2.reuse, P4 ;  /* 0x0000000105057824 */ /* 0x100fe200020e0602 */
[----:B------:R-:W-:Y:S01]  /*19700*/  IADD3 R8, P4, R8, R13, RZ ;  /* 0x0000000d08087210 */ /* 0x000fe20007f9e0ff */
[----:B------:R-:W-:-:S03]  /*19710*/  IMAD.X R21, R21, 0x1, R2, P6 ;  /* 0x0000000115157824 */ /* 0x000fc600030e0602 */
[----:B------:R1:W-:Y:S01]  /*19720*/  STL [R1+0x18c], R5 ;  /* 0x00018c0501007387 */ /* 0x0003e20000100800 */
[----:B------:R-:W-:Y:S01]  /*19730*/  IMAD.X R15, R15, 0x1, R2, P1 ;  /* 0x000000010f0f7824 */ /* 0x000fe200008e0602 */
[-C--:B--2---:R-:W-:Y:S02]  /*19740*/  IADD3 R9, P1, R9, R13.reuse, RZ ;  /* 0x0000000d09097210 */ /* 0x084fe40007f3e0ff */
[----:B------:R-:W-:Y:S01]  /*19750*/  IADD3 R20, P6, R20, R13, RZ ;  /* 0x0000000d14147210 */ /* 0x000fe20007fde0ff */
[----:B-1----:R-:W2:Y:S04]  /*19760*/  LDL.LU R5, [R1+0xa6c] ;  /* 0x000a6c0001057983 */ /* 0x002ea80000300800 */
[----:B------:R1:W-:Y:S04]  /*19770*/  STL [R1+0x160], R8 ;  /* 0x0001600801007387 */ /* 0x0003e80000100800 */
[----:B-1----:R-:W3:Y:S01]  /*19780*/  LDL.LU R8, [R1+0xa68] ;  /* 0x000a680001087983 */ /* 0x002ee20000300800 */
[----:B------:R-:W-:Y:S01]  /*19790*/  UMOV UR34, UR6 ;  /* 0x0000000600227c82 */ /* 0x000fe20008000000 */
[----:B------:R-:W-:Y:S01]  /*197a0*/  UMOV UR35, UR7 ;  /* 0x0000000700237c82 */ /* 0x000fe20008000000 */
[----:B------:R-:W-:-:S02]  /*197b0*/  WARPGROUP.DEPBAR.LE gsb0, 0x0 ;  /* 0x00008000000079c5 */ /* 0x000fc40000010000 */
[----:B------:R-:W-:-:S06]  /*197c0*/  WARPGROUP.ARRIVE ;  /* 0x00000000000079c5 */ /* 0x000fcc0000000000 */
[----:B------:R-:W-:Y:S01]  /*197d0*/  HGMMA.64x64x16.F32 R56, gdesc[UR32].tnspA, R56, gsb0 ;  /* 0x20e00000203879f0 */ /* 0x000fe20008000838 */
[----:B------:R-:W-:Y:S01]  /*197e0*/  UMOV UR38, UR10 ;  /* 0x0000000a00267c82 */ /* 0x000fe20008000000 */
[----:B------:R-:W-:Y:S01]  /*197f0*/  UMOV UR39, UR11 ;  /* 0x0000000b00277c82 */ /* 0x000fe20008000000 */
[----:B------:R-:W-:Y:S02]  /*19800*/  WARPGROUP.DEPBAR.LE gsb0, 0x0 ;  /* 0x00008000000079c5 */ /* 0x000fe40000010000 */
[----:B------:R-:W-:-:S06]  /*19810*/  WARPGROUP.ARRIVE ;  /* 0x00000000000079c5 */ /* 0x000fcc0000000000 */
[----:B------:R-:W-:Y:S01]  /*19820*/  HGMMA.64x64x16.F32 R56, gdesc[UR36].tnspA, R56, gsb0 ;  /* 0x20e00000243879f0 */ /* 0x000fe20008000838 */
[----:B----4-:R-:W-:Y:S01]  /*19830*/  IMAD.X R7, R7, 0x1, R2, P5 ;  /* 0x0000000107077824 */ /* 0x010fe200028e0602 */
[----:B------:R-:W-:-:S04]  /*19840*/  IADD3 R11, P5, R11, R13, RZ ;  /* 0x0000000d0b0b7210 */ /* 0x000fc80007fbe0ff */
[----:B------:R1:W-:Y:S04]  /*19850*/  STL [R1+0x184], R7 ;  /* 0x0001840701007387 */ /* 0x0003e80000100800 */
[----:B-1----:R-:W4:Y:S04]  /*19860*/  LDL.LU R7, [R1+0xa64] ;  /* 0x000a640001077983 */ /* 0x002f280000300800 */
[----:B------:R-:W-:Y:S04]  /*19870*/  STL [R1+0x158], R11 ;  /* 0x0001580b01007387 */ /* 0x000fe80000100800 */
[----:B------:R-:W-:Y:S04]  /*19880*/  STL [R1+0x17c], R21 ;  /* 0x00017c1501007387 */ /* 0x000fe80000100800 */
[----:B------:R1:W-:Y:S01]  /*19890*/  STL [R1+0x148], R9 ;  /* 0x0001480901007387 */ /* 0x0003e20000100800 */
[----:B------:R-:W-:-:S02]  /*198a0*/  WARPGROUP.DEPBAR.LE gsb0, 0x0 ;  /* 0x00008000000079c5 */ /* 0x000fc40000010000 */
[----:B------:R-:W-:Y:S01]  /*198b0*/  UMOV UR42, UR14 ;  /* 0x0000000e002a7c82 */ /* 0x000fe20008000000 */
[----:B------:R-:W-:Y:S01]  /*198c0*/  STL [R1+0x150], R20 ;  /* 0x0001501401007387 */ /* 0x000fe20000100800 */
[----:B------:R-:W-:Y:S01]  /*198d0*/  UMOV UR43, UR15 ;  /* 0x0000000f002b7c82 */ /* 0x000fe20008000000 */
[----:B------:R-:W-:Y:S01]  /*198e0*/  UMOV UR46, UR18 ;  /* 0x00000012002e7c82 */ /* 0x000fe20008000000 */
[----:B------:R-:W-:Y:S01]  /*198f0*/  UMOV UR47, UR19 ;  /* 0x00000013002f7c82 */ /* 0x000fe20008000000 */
[--C-:B--2---:R-:W-:Y:S01]  /*19900*/  IMAD.X R5, R5, 0x1, R2.reuse, P2 ;  /* 0x0000000105057824 */ /* 0x104fe200010e0602 */
[----:B------:R-:W-:Y:S01]  /*19910*/  UMOV UR50, UR6 ;  /* 0x0000000600327c82 */ /* 0x000fe20008000000 */
[----:B-1----:R-:W2:Y:S01]  /*19920*/  LDL.LU R9, [R1+0xa60] ;  /* 0x000a600001097983 */ /* 0x002ea20000300800 */
[----:B------:R-:W-:Y:S01]  /*19930*/  WARPGROUP.ARRIVE ;  /* 0x00000000000079c5 */ /* 0x000fe20000000000 */
[--C-:B---3--:R-:W-:Y:S01]  /*19940*/  IMAD.X R6, R6, 0x1, R2.reuse, P3 ;  /* 0x0000000106067824 */ /* 0x108fe200018e0602 */
[----:B------:R-:W-:Y:S01]  /*19950*/  UMOV UR51, UR7 ;  /* 0x0000000700337c82 */ /* 0x000fe20008000000 */
[--C-:B------:R-:W-:Y:S01]  /*19960*/  IMAD.X R8, R8, 0x1, R2.reuse, P5 ;  /* 0x0000000108087824 */ /* 0x100fe200028e0602 */
[----:B------:R-:W-:Y:S01]  /*19970*/  UMOV UR54, UR10 ;  /* 0x0000000a00367c82 */ /* 0x000fe20008000000 */
[----:B------:R-:W-:Y:S01]  /*19980*/  IMAD.X R10, R10, 0x1, R2, P1 ;  /* 0x000000010a0a7824 */ /* 0x000fe200008e0602 */
[----:B------:R-:W-:Y:S01]  /*19990*/  HGMMA.64x64x16.F32 R56, gdesc[UR40].tnspA, R56, gsb0 ;  /* 0x20e00000283879f0 */ /* 0x000fe20008000838 */
[----:B------:R-:W-:Y:S01]  /*199a0*/  STL [R1+0x174], R15 ;  /* 0x0001740f01007387 */ /* 0x000fe20000100800 */
[----:B------:R-:W-:Y:S01]  /*199b0*/  UMOV UR55, UR11 ;  /* 0x0000000b00377c82 */ /* 0x000fe20008000000 */
[----:B------:R-:W-:Y:S01]  /*199c0*/  UMOV UR58, UR14 ;  /* 0x0000000e003a7c82 */ /* 0x000fe20008000000 */
[----:B------:R-:W-:Y:S01]  /*199d0*/  UMOV UR59, UR15 ;  /* 0x0000000f003b7c82 */ /* 0x000fe20008000000 */
[----:B------:R1:W-:Y:S01]  /*199e0*/  STL [R1+0x16c], R5 ;  /* 0x00016c0501007387 */ /* 0x0003e20000100800 */
[----:B------:R-:W3:Y:S03]  /*199f0*/  LDC R11, c[0x0][0x238] ;  /* 0x00008e00ff0b7b82 */ /* 0x000ee60000000800 */
[----:B-1----:R0:W5:Y:S04]  /*19a00*/  LDL.LU R5, [R1+0xa5c] ;  /* 0x000a5c0001057983 */ /* 0x0021680000300800 */
[----:B------:R1:W-:Y:S04]  /*19a10*/  STL [R1+0x164], R6 ;  /* 0x0001640601007387 */ /* 0x0003e80000100800 */
[----:B-1----:R0:W5:Y:S01]  /*19a20*/  LDL.LU R6, [R1+0xa58] ;  /* 0x000a580001067983 */ /* 0x0021620000300800 */
[----:B------:R-:W-:-:S02]  /*19a30*/  WARPGROUP.DEPBAR.LE gsb0, 0x0 ;  /* 0x00008000000079c5 */ /* 0x000fc40000010000 */
[----:B------:R-:W-:-:S06]  /*19a40*/  WARPGROUP.ARRIVE ;  /* 0x00000000000079c5 */ /* 0x000fcc0000000000 */
[----:B------:R-:W-:Y:S03]  /*19a50*/  HGMMA.64x64x16.F32 R24, gdesc[UR44].tnspA, R24, gsb0 ;  /* 0x20e000002c1879f0 */ /* 0x000fe60008000818 */
[----:B------:R-:W-:Y:S02]  /*19a60*/  WARPGROUP.DEPBAR.LE gsb0, 0x0 ;  /* 0x00008000000079c5 */ /* 0x000fe40000010000 */
[----:B------:R-:W-:-:S06]  /*19a70*/  WARPGROUP.ARRIVE ;  /* 0x00000000000079c5 */ /* 0x000fcc0000000000 */
[----:B------:R-:W-:Y:S01]  /*19a80*/  HGMMA.64x64x16.F32 R24, gdesc[UR48].tnspA, R24, gsb0 ;  /* 0x20e00000301879f0 */ /* 0x000fe20008000818 */
[----:B----4-:R-:W-:-:S05]  /*19a90*/  IMAD.X R7, R7, 0x1, R2, P4 ;  /* 0x0000000107077824 */ /* 0x010fca00020e0602 */
[----:B------:R1:W-:Y:S04]  /*19aa0*/  STL [R1+0x15c], R7 ;  /* 0x00015c0701007387 */ /* 0x0003e80000100800 */
[----:B-1----:R0:W5:Y:S04]  /*19ab0*/  LDL.LU R7, [R1+0xa54] ;  /* 0x000a540001077983 */ /* 0x0021680000300800 */
[----:B------:R1:W-:Y:S01]  /*19ac0*/  STL [R1+0x154], R8 ;  /* 0x0001540801007387 */ /* 0x0003e20000100800 */
[----:B--2---:R-:W-:-:S03]  /*19ad0*/  IMAD.X R9, R9, 0x1, R2, P6 ;  /* 0x0000000109097824 */ /* 0x004fc600030e0602 */
[----:B-1----:R0:W5:Y:S04]  /*19ae0*/  LDL.LU R8, [R1+0xa50] ;  /* 0x000a500001087983 */ /* 0x0021680000300800 */
[----:B------:R1:W-:Y:S04]  /*19af0*/  STL [R1+0x14c], R9 ;  /* 0x00014c0901007387 */ /* 0x0003e80000100800 */
        /* <DEDUP_REMOVED lines=9> */
[----:B---3--:R-:W-:Y:S02]  /*19b90*/  IMAD.SHL.U32 R11, R11, 0x40, RZ ;  /* 0x000000400b0b7824 */ /* 0x008fe400078e00ff */
[----:B------:R-:W-:Y:S02]  /*19ba0*/  IMAD.MOV.U32 R15, RZ, RZ, R14 ;  /* 0x000000ffff0f7224 */ /* 0x000fe400078e000e */
[----:B------:R-:W-:Y:S02]  /*19bb0*/  IMAD.MOV.U32 R13, RZ, RZ, R12 ;  /* 0x000000ffff0d7224 */ /* 0x000fe400078e000c */
[----:B------:R-:W-:Y:S02]  /*19bc0*/  IMAD.SHL.U32 R11, R11, 0x2, RZ ;  /* 0x000000020b0b7824 */ /* 0x000fe400078e00ff */
[----:B------:R-:W-:Y:S02]  /*19bd0*/  IMAD.MOV.U32 R14, RZ, RZ, R22 ;  /* 0x000000ffff0e7224 */ /* 0x000fe400078e0016 */
[----:B------:R-:W-:Y:S01]  /*19be0*/  IMAD.MOV.U32 R12, RZ, RZ, R23 ;  /* 0x000000ffff0c7224 */ /* 0x000fe200078e0017 */
[----:B------:R-:W-:-:S02]  /*19bf0*/  WARPGROUP.DEPBAR.LE gsb0, 0x0 ;  /* 0x00008000000079c5 */ /* 0x000fc40000010000 */
[----:B0-----:R-:W-:Y:S05]  /*19c00*/  @P0 BRA `(.L_x_1) ;  /* 0xfffffed400f00947 */ /* 0x001fea000383ffff */
[----:B-----5:R-:W2:Y:S04]  /*19c10*/  LDL.LU R6, [R1+0x6c] ;  /* 0x00006c0001067983 */ /* 0x020ea80000300800 */
[----:B------:R-:W3:Y:S04]  /*19c20*/  LDL.LU R5, [R1+0x68] ;  /* 0x0000680001057983 */ /* 0x000ee80000300800 */
[----:B------:R-:W4:Y:S04]  /*19c30*/  LDL.LU R4, [R1+0x7c] ;  /* 0x00007c0001047983 */ /* 0x000f280000300800 */
[----:B------:R-:W3:Y:S04]  /*19c40*/  LDL.LU R23, [R1+0x74] ;  /* 0x0000740001177983 */ /* 0x000ee80000300800 */
[----:B------:R-:W3:Y:S04]  /*19c50*/  LDL.LU R22, [R1+0x64] ;  /* 0x0000640001167983 */ /* 0x000ee80000300800 */
[----:B------:R-:W3:Y:S01]  /*19c60*/  LDL.LU R21, [R1+0x78] ;  /* 0x0000780001157983 */ /* 0x000ee20000300800 */
[----:B------:R-:W-:-:S03]  /*19c70*/  F2FP.F16.F32.PACK_AB R11, R55, R119 ;  /* 0x00000077370b723e */ /* 0x000fc600000000ff */
[----:B------:R-:W3:Y:S01]  /*19c80*/  LDL.LU R20, [R1+0x70] ;  /* 0x0000700001147983 */ /* 0x000ee20000300800 */
[----:B------:R-:W-:-:S03]  /*19c90*/  F2FP.F16.F32.PACK_AB R10, R53, R117 ;  /* 0x00000075350a723e */ /* 0x000fc600000000ff */
[----:B------:R-:W3:Y:S01]  /*19ca0*/  LDL.LU R2, [R1+0x1c] ;  /* 0x00001c0001027983 */ /* 0x000ee20000300800 */
[----:B------:R-:W-:-:S03]  /*19cb0*/  F2FP.F16.F32.PACK_AB R9, R87, R151 ;  /* 0x000000975709723e */ /* 0x000fc600000000ff */
[----:B------:R-:W3:Y:S04]  /*19cc0*/  LDL.LU R0, [R1+0x14] ;  /* 0x0000140001007983 */ /* 0x000ee80000300800 */
[----:B------:R-:W3:Y:S01]  /*19cd0*/  LDL.LU R3, [R1+0x18] ;  /* 0x0000180001037983 */ /* 0x000ee20000300800 */
[----:B------:R-:W-:-:S03]  /*19ce0*/  F2FP.F16.F32.PACK_AB R8, R85, R149 ;  /* 0x000000955508723e */ /* 0x000fc600000000ff */
[----:B------:R-:W3:Y:S01]  /*19cf0*/  LDL.LU R119, [R1+0x50] ;  /* 0x0000500001777983 */ /* 0x000ee20000300800 */
[----:B------:R-:W-:-:S03]  /*19d00*/  F2FP.F16.F32.PACK_AB R15, R183, R247 ;  /* 0x000000f7b70f723e */ /* 0x000fc600000000ff */
[----:B------:R-:W3:Y:S04]  /*19d10*/  LDL.LU R117, [R1+0x58] ;  /* 0x0000580001757983 */ /* 0x000ee80000300800 */
[----:B------:R-:W3:Y:S01]  /*19d20*/  LDL.LU R87, [R1+0x60] ;  /* 0x0000600001577983 */ /* 0x000ee20000300800 */
[----:B------:R-:W-:-:S03]  /*19d30*/  F2FP.F16.F32.PACK_AB R14, R181, R245 ;  /* 0x000000f5b50e723e */ /* 0x000fc600000000ff */
[----:B------:R-:W3:Y:S04]  /*19d40*/  LDL.LU R151, [R1+0x20] ;  /* 0x0000200001977983 */ /* 0x000ee80000300800 */
[----:B------:R-:W3:Y:S04]  /*19d50*/  LDL.LU R149, [R1+0x28] ;  /* 0x0000280001957983 */ /* 0x000ee80000300800 */
[----:B------:R-:W3:Y:S04]  /*19d60*/  LDL.LU R247, [R1+0x2c] ;  /* 0x00002c0001f77983 */ /* 0x000ee80000300800 */
[----:B------:R-:W3:Y:S01]  /*19d70*/  LDL.LU R183, [R1+0x24] ;  /* 0x0000240001b77983 */ /* 0x000ee20000300800 */
[----:B------:R-:W-:-:S03]  /*19d80*/  F2FP.F16.F32.PACK_AB R7, R54, R118 ;  /* 0x000000763607723e */ /* 0x000fc600000000ff */
[----:B------:R-:W3:Y:S04]  /*19d90*/  LDL.LU R245, [R1+0x38] ;  /* 0x0000380001f57983 */ /* 0x000ee80000300800 */
[----:B------:R-:W3:Y:S01]  /*19da0*/  LDL.LU R181, [R1+0x30] ;  /* 0x0000300001b57983 */ /* 0x000ee20000300800 */
[----:B------:R-:W-:Y:S01]  /*19db0*/  F2FP.F16.F32.PACK_AB R19, R182, R246 ;  /* 0x000000f6b613723e */ /* 0x000fe200000000ff */
[----:B--2---:R-:W-:Y:S01]  /*19dc0*/  IMAD.MOV.U32 R53, RZ, RZ, R6 ;  /* 0x000000ffff357224 */ /* 0x004fe200078e0006 */
[----:B------:R-:W-:Y:S02]  /*19dd0*/  F2FP.F16.F32.PACK_AB R6, R52, R116 ;  /* 0x000000743406723e */ /* 0x000fe400000000ff */
[----:B----4-:R-:W-:Y:S02]  /*19de0*/  F2FP.F16.F32.PACK_AB R13, R215, R4 ;  /* 0x00000004d70d723e */ /* 0x010fe400000000ff */
[----:B------:R-:W2:Y:S01]  /*19df0*/  LDL.LU R215, [R1+0x34] ;  /* 0x0000340001d77983 */ /* 0x000ea20000300800 */
[----:B---3--:R-:W-:-:S03]  /*19e00*/  F2FP.F16.F32.PACK_AB R12, R213, R23 ;  /* 0x00000017d50c723e */ /* 0x008fc600000000ff */
[----:B------:R-:W3:Y:S01]  /*19e10*/  LDL.LU R213, [R1+0x3c] ;  /* 0x00003c0001d57983 */ /* 0x000ee20000300800 */
[----:B------:R-:W-:-:S03]  /*19e20*/  IMAD.MOV.U32 R85, RZ, RZ, R5 ;  /* 0x000000ffff557224 */ /* 0x000fc600078e0005 */
[----:B------:R-:W4:Y:S01]  /*19e30*/  LDL.LU R118, [R1+0x54] ;  /* 0x0000540001767983 */ /* 0x000f220000300800 */
[----:B------:R-:W-:-:S03]  /*19e40*/  F2FP.F16.F32.PACK_AB R5, R86, R150 ;  /* 0x000000965605723e */ /* 0x000fc600000000ff */
[----:B------:R-:W3:Y:S01]  /*19e50*/  LDL.LU R116, [R1+0x5c] ;  /* 0x00005c0001747983 */ /* 0x000ee20000300800 */
[----:B------:R-:W-:-:S03]  /*19e60*/  F2FP.F16.F32.PACK_AB R4, R84, R148 ;  /* 0x000000945404723e */ /* 0x000fc600000000ff */
[----:B------:R-:W3:Y:S04]  /*19e70*/  LDL.LU R150, [R1+0x40] ;  /* 0x0000400001967983 */ /* 0x000ee80000300800 */
[----:B------:R-:W3:Y:S04]  /*19e80*/  LDL.LU R148, [R1+0x48] ;  /* 0x0000480001947983 */ /* 0x000ee80000300800 */
[----:B------:R-:W3:Y:S04]  /*19e90*/  LDL.LU R246, [R1+0x4c] ;  /* 0x00004c0001f67983 */ /* 0x000ee80000300800 */
[----:B------:R-:W3:Y:S01]  /*19ea0*/  LDL.LU R182, [R1+0x44] ;  /* 0x0000440001b67983 */ /* 0x000ee20000300800 */
[----:B------:R-:W-:-:S02]  /*19eb0*/  F2FP.F16.F32.PACK_AB R23, R51, R115 ;  /* 0x000000733317723e */ /* 0x000fc400000000ff */
[----:B------:R-:W-:Y:S02]  /*19ec0*/  F2FP.F16.F32.PACK_AB R51, R50, R114 ;  /* 0x000000723233723e */ /* 0x000fe400000000ff */
[----:B------:R-:W-:Y:S02]  /*19ed0*/  F2FP.F16.F32.PACK_AB R50, R48, R112 ;  /* 0x000000703032723e */ /* 0x000fe400000000ff */
[----:B------:R-:W-:Y:S02]  /*19ee0*/  F2FP.F16.F32.PACK_AB R48, R80, R144 ;  /* 0x000000905030723e */ /* 0x000fe400000000ff */
[----:B------:R-:W-:Y:S02]  /*19ef0*/  F2FP.F16.F32.PACK_AB R80, R208, R87 ;  /* 0x00000057d050723e */ /* 0x000fe400000000ff */
[----:B------:R-:W-:Y:S02]  /*19f00*/  F2FP.F16.F32.PACK_AB R87, R47, R111 ;  /* 0x0000006f2f57723e */ /* 0x000fe400000000ff */
[----:B------:R-:W-:-:S02]  /*19f10*/  F2FP.F16.F32.PACK_AB R84, R77, R141 ;  /* 0x0000008d4d54723e */ /* 0x000fc400000000ff */
[----:B------:R-:W-:Y:S01]  /*19f20*/  F2FP.F16.F32.PACK_AB R47, R46, R110 ;  /* 0x0000006e2e2f723e */ /* 0x000fe200000000ff */
[----:B------:R-:W-:Y:S01]  /*19f30*/  IMAD.MOV.U32 R52, RZ, RZ, R22 ;  /* 0x000000ffff347224 */ /* 0x000fe200078e0016 */
[----:B------:R-:W-:Y:S02]  /*19f40*/  F2FP.F16.F32.PACK_AB R46, R44, R108 ;  /* 0x0000006c2c2e723e */ /* 0x000fe400000000ff */
[----:B------:R-:W-:Y:S02]  /*19f50*/  F2FP.F16.F32.PACK_AB R77, R206, R117 ;  /* 0x00000075ce4d723e */ /* 0x000fe400000000ff */
[----:B------:R-:W-:Y:S02]  /*19f60*/  F2FP.F16.F32.PACK_AB R44, R76, R140 ;  /* 0x0000008c4c2c723e */ /* 0x000fe400000000ff */
[----:B------:R-:W-:Y:S02]  /*19f70*/  F2FP.F16.F32.PACK_AB R117, R75, R139 ;  /* 0x0000008b4b75723e */ /* 0x000fe400000000ff */
[----:B------:R-:W-:-:S02]  /*19f80*/  F2FP.F16.F32.PACK_AB R16, R212, R20 ;  /* 0x00000014d410723e */ /* 0x000fc400000000ff */
[----:B------:R-:W-:Y:S02]  /*19f90*/  F2FP.F16.F32.PACK_AB R22, R49, R113 ;  /* 0x000000713116723e */ /* 0x000fe400000000ff */
        /* <DEDUP_REMOVED lines=70> */
[----:B--2---:R-:W-:-:S02]  /*1a400*/  F2FP.F16.F32.PACK_AB R104, R197, R215 ;  /* 0x000000d7c568723e */ /* 0x004fc400000000ff */
[----:B----4-:R-:W-:Y:S02]  /*1a410*/  F2FP.F16.F32.PACK_AB R112, R205, R118 ;  /* 0x00000076cd70723e */ /* 0x010fe400000000ff */
[----:B------:R-:W-:Y:S02]  /*1a420*/  F2FP.F16.F32.PACK_AB R118, R41, R105 ;  /* 0x000000692976723e */ /* 0x000fe400000000ff */
[----:B---3--:R-:W-:Y:S02]  /*1a430*/  F2FP.F16.F32.PACK_AB R113, R207, R116 ;  /* 0x00000074cf71723e */ /* 0x008fe400000000ff */
        /* <DEDUP_REMOVED lines=26> */
[----:B------:R-:W-:-:S07]  /*1a5e0*/  F2FP.F16.F32.PACK_AB R30, R152, R216 ;  /* 0x000000d8981e723e */ /* 0x000fce00000000ff */
.L_x_0:
[----:B------:R-:W2:Y:S01]  /*1a5f0*/  LDL.LU R175, [R1+0x90] ;  /* 0x0000900001af7983 */ /* 0x000ea20000300800 */
[----:B0-----:R-:W-:Y:S01]  /*1a600*/  MOV R27, 0x400 ;  /* 0x00000400001b7802 */ /* 0x001fe20000000f00 */
[----:B------:R-:W0:Y:S01]  /*1a610*/  LDC.64 R2, c[0x0][0x228] ;  /* 0x00008a00ff027b82 */ /* 0x000e220000000a00 */
[----:B------:R-:W1:Y:S01]  /*1a620*/  S2R R26, SR_TID.X ;  /* 0x00000000001a7919 */ /* 0x000e620000002100 */
[----:B------:R-:W3:Y:S06]  /*1a630*/  S2R R56, SR_CgaCtaId ;  /* 0x0000000000387919 */ /* 0x000eec0000008800 */
[----:B------:R-:W4:Y:S01]  /*1a640*/  LDC.64 R146, c[0x0][0x228] ;  /* 0x00008a00ff927b82 */ /* 0x000f220000000a00 */
[----:B------:R-:W4:Y:S04]  /*1a650*/  LDL.LU R174, [R1+0x94] ;  /* 0x0000940001ae7983 */ /* 0x000f280000300800 */
[----:B------:R-:W5:Y:S03]  /*1a660*/  LDL.LU R173, [R1+0xa4] ;  /* 0x0000a40001ad7983 */ /* 0x000f660000300800 */
[----:B------:R-:W5:Y:S01]  /*1a670*/  LDC.64 R158, c[0x0][0x228] ;  /* 0x00008a00ff9e7b82 */ /* 0x000f620000000a00 */
[----:B------:R-:W5:Y:S04]  /*1a680*/  LDL.LU R172, [R1+0xa0] ;  /* 0x0000a00001ac7983 */ /* 0x000f680000300800 */
[----:B------:R-:W5:Y:S03]  /*1a690*/  LDL.LU R170, [R1+0x9c] ;  /* 0x00009c0001aa7983 */ /* 0x000f660000300800 */
[----:B------:R-:W5:Y:S08]  /*1a6a0*/  LDC.64 R156, c[0x0][0x228] ;  /* 0x00008a00ff9c7b82 */ /* 0x000f700000000a00 */
[----:B------:R-:W5:Y:S01]  /*1a6b0*/  LDC R171, c[0x0][0x22c] ;  /* 0x00008b00ffab7b82 */ /* 0x000f620000000800 */
[----:B-1----:R-:W-:-:S02]  /*1a6c0*/  IMAD.SHL.U32 R0, R26, 0x10, RZ ;  /* 0x000000101a007824 */ /* 0x002fc400078e00ff */
[C---:B------:R-:W-:Y:S02]  /*1a6d0*/  IMAD.SHL.U32 R25, R26.reuse, 0x40, RZ ;  /* 0x000000401a197824 */ /* 0x040fe400078e00ff */
[----:B------:R-:W-:Y:S01]  /*1a6e0*/  IMAD.SHL.U32 R24, R26, 0x8, RZ ;  /* 0x000000081a187824 */ /* 0x000fe200078e00ff */
[----:B---3--:R-:W-:Y:S02]  /*1a6f0*/  LEA R27, R56, R27, 0x18 ;  /* 0x0000001b381b7211 */ /* 0x008fe400078ec0ff */
[----:B------:R-:W-:Y:S02]  /*1a700*/  LOP3.LUT R0, R0, 0xf0, RZ, 0xc0, !PT ;  /* 0x000000f000007812 */ /* 0x000fe400078ec0ff */
[----:B------:R-:W-:Y:S02]  /*1a710*/  LOP3.LUT R25, R25, 0x400, RZ, 0xc0, !PT ;  /* 0x0000040019197812 */ /* 0x000fe400078ec0ff */
[----:B------:R-:W-:Y:S02]  /*1a720*/  LOP3.LUT R24, R24, 0x300, RZ, 0xc0, !PT ;  /* 0x0000030018187812 */ /* 0x000fe400078ec0ff */
[----:B------:R-:W-:-:S02]  /*1a730*/  IADD3 R25, R25, R27, R0 ;  /* 0x0000001b19197210 */ /* 0x000fc40007ffe000 */
[----:B------:R-:W-:-:S03]  /*1a740*/  LOP3.LUT R26, R26, 0x7f, RZ, 0xc0, !PT ;  /* 0x0000007f1a1a7812 */ /* 0x000fc600078ec0ff */
[----:B------:R-:W-:Y:S01]  /*1a750*/  IMAD.IADD R144, R24, 0x1, R25 ;  /* 0x0000000118907824 */ /* 0x000fe200078e0219 */
[----:B------:R-:W-:Y:S06]  /*1a760*/  BAR.SYNC.DEFER_BLOCKING 0x0 ;  /* 0x0000000000007b1d */ /* 0x000fec0000010000 */
[----:B------:R-:W-:Y:S02]  /*1a770*/  STSM.16.M88.4 [R144], R28 ;  /* 0x0000001c90007844 */ /* 0x000fe40000000200 */
[----:B------:R-:W-:Y:S01]  /*1a780*/  BAR.SYNC.DEFER_BLOCKING 0x0 ;  /* 0x0000000000007b1d */ /* 0x000fe20000010000 */
[----:B--2---:R-:W-:-:S05]  /*1a790*/  VIADD R0, R175, 0x3f ;  /* 0x0000003faf007836 */ /* 0x004fca0000000000 */
[----:B0-----:R-:W-:Y:S01]  /*1a7a0*/  ISETP.GE.AND P0, PT, R0, R3, PT ;  /* 0x000000030000720c */ /* 0x001fe20003f06270 */
[----:B------:R-:W-:Y:S01]  /*1a7b0*/  IMAD R0, R26, 0x10, R27 ;  /* 0x000000101a007824 */ /* 0x000fe200078e021b */
[----:B------:R-:W0:Y:S04]  /*1a7c0*/  LDC R3, c[0x0][0x244] ;  /* 0x00009100ff037b82 */ /* 0x000e280000000800 */
[----:B------:R-:W1:Y:S04]  /*1a7d0*/  LDS.128 R56, [R0] ;  /* 0x0000000000387984 */ /* 0x000e680000000c00 */
[----:B------:R-:W-:Y:S06]  /*1a7e0*/  BAR.SYNC.DEFER_BLOCKING 0x0 ;  /* 0x0000000000007b1d */ /* 0x000fec0000010000 */
[----:B------:R-:W-:Y:S02]  /*1a7f0*/  STSM.16.M88.4 [R144], R64 ;  /* 0x0000004090007844 */ /* 0x000fe40000000200 */
[----:B------:R-:W-:Y:S06]  /*1a800*/  BAR.SYNC.DEFER_BLOCKING 0x0 ;  /* 0x0000000000007b1d */ /* 0x000fec0000010000 */
[----:B------:R-:W2:Y:S02]  /*1a810*/  LDS.128 R24, [R0] ;  /* 0x0000000000187984 */ /* 0x000ea40000000c00 */
[----:B------:R-:W-:Y:S06]  /*1a820*/  BAR.SYNC.DEFER_BLOCKING 0x0 ;  /* 0x0000000000007b1d */ /* 0x000fec0000010000 */
[----:B------:R-:W-:Y:S02]  /*1a830*/  STSM.16.M88.4 [R144], R60 ;  /* 0x0000003c90007844 */ /* 0x000fe40000000200 */
[----:B------:R-:W-:Y:S06]  /*1a840*/  BAR.SYNC.DEFER_BLOCKING 0x0 ;  /* 0x0000000000007b1d */ /* 0x000fec0000010000 */
[----:B------:R-:W3:Y:S02]  /*1a850*/  LDS.128 R28, [R0] ;  /* 0x00000000001c7984 */ /* 0x000ee40000000c00 */
        /* <DEDUP_REMOVED lines=13> */
[----:B------:R5:W-:Y:S02]  /*1a930*/  STSM.16.M88.4 [R144], R148 ;  /* 0x0000009490007844 */ /* 0x000be40000000200 */
[----:B------:R-:W-:Y:S01]  /*1a940*/  BAR.SYNC.DEFER_BLOCKING 0x0 ;  /* 0x0000000000007b1d */ /* 0x000fe20000010000 */
[----:B----4-:R-:W-:-:S07]  /*1a950*/  ISETP.GE.AND P2, PT, R174, R146, PT ;  /* 0x00000092ae00720c */ /* 0x010fce0003f46270 */
[----:B-----5:R-:W4:Y:S01]  /*1a960*/  LDC R148, c[0x0][0x248] ;  /* 0x00009200ff947b82 */ /* 0x020f220000000800 */
[----:B------:R-:W5:Y:S07]  /*1a970*/  LDS.128 R92, [R0] ;  /* 0x00000000005c7984 */ /* 0x000f6e0000000c00 */
[----:B------:R-:W-:Y:S06]  /*1a980*/  BAR.SYNC.DEFER_BLOCKING 0x0 ;  /* 0x0000000000007b1d */ /* 0x000fec0000010000 */
[----:B------:R-:W-:Y:S02]  /*1a990*/  STSM.16.M88.4 [R144], R128 ;  /* 0x0000008090007844 */ /* 0x000fe40000000200 */
[----:B------:R-:W-:Y:S06]  /*1a9a0*/  BAR.SYNC.DEFER_BLOCKING 0x0 ;  /* 0x0000000000007b1d */ /* 0x000fec0000010000 */
[----:B------:R-:W5:Y:S02]  /*1a9b0*/  LDS.128 R96, [R0] ;  /* 0x0000000000607984 */ /* 0x000f640000000c00 */
        /* <DEDUP_REMOVED lines=73> */
[----:B------:R1:W-:Y:S02]  /*1ae50*/  STSM.16.M88.4 [R144], R52 ;  /* 0x0000003490007844 */ /* 0x0003e40000000200 */
[----:B------:R-:W-:Y:S01]  /*1ae60*/  BAR.SYNC.DEFER_BLOCKING 0x0 ;  /* 0x0000000000007b1d */ /* 0x000fe20000010000 */
[----:B0-----:R-:W-:-:S07]  /*1ae70*/  IMAD R150, R174, R3, RZ ;  /* 0x00000003ae967224 */ /* 0x001fce00078e02ff */
[----:B-1----:R-:W0:Y:S08]  /*1ae80*/  LDC.64 R54, c[0x0][0x220] ;  /* 0x00008800ff367b82 */ /* 0x002e300000000a00 */
[----:B------:R-:W1:Y:S01]  /*1ae90*/  LDC.64 R52, c[0x0][0x228] ;  /* 0x00008a00ff347b82 */ /* 0x000e620000000a00 */
[----:B------:R-:W5:Y:S07]  /*1aea0*/  LDS.128 R80, [R0] ;  /* 0x0000000000507984 */ /* 0x000f6e0000000c00 */
[----:B------:R-:W-:Y:S06]  /*1aeb0*/  BAR.SYNC.DEFER_BLOCKING 0x0 ;  /* 0x0000000000007b1d */ /* 0x000fec0000010000 */
[----:B------:R2:W-:Y:S02]  /*1aec0*/  STSM.16.M88.4 [R144], R20 ;  /* 0x0000001490007844 */ /* 0x0005e40000000200 */
[----:B------:R-:W-:Y:S01]  /*1aed0*/  BAR.SYNC.DEFER_BLOCKING 0x0 ;  /* 0x0000000000007b1d */ /* 0x000fe20000010000 */
[----:B------:R-:W-:-:S07]  /*1aee0*/  IMAD R152, R3, 0x80, R150 ;  /* 0x0000008003987824 */ /* 0x000fce00078e0296 */
[----:B--2---:R-:W2:Y:S08]  /*1aef0*/  LDC.64 R22, c[0x0][0x228] ;  /* 0x00008a00ff167b82 */ /* 0x004eb00000000a00 */
[----:B------:R-:W3:Y:S01]  /*1af00*/  LDC.64 R20, c[0x0][0x228] ;  /* 0x00008a00ff147b82 */ /* 0x000ee20000000a00 */
        /* <DEDUP_REMOVED lines=12> */
[----:B------:R-:W-:-:S05]  /*1afd0*/  IMAD R154, R3, 0x80, R152 ;  /* 0x00000080039a7824 */ /* 0x000fca00078e0298 */
[----:B------:R-:W5:Y:S02]  /*1afe0*/  LDS.128 R4, [R0] ;  /* 0x0000000000047984 */ /* 0x000f640000000c00 */
[----:B------:R-:W-:Y:S01]  /*1aff0*/  BAR.SYNC.DEFER_BLOCKING 0x0 ;  /* 0x0000000000007b1d */ /* 0x000fe20000010000 */
[-C--:B0-----:R-:W-:Y:S01]  /*1b000*/  LEA R12, P5, R154, R54.reuse, 0x1 ;  /* 0x000000369a0c7211 */ /* 0x081fe200078a08ff */
[----:B------:R-:W-:Y:S01]  /*1b010*/  IMAD R3, R3, 0x80, R154 ;  /* 0x0000008003037824 */ /* 0x000fe200078e029a */
[-C--:B------:R-:W-:Y:S02]  /*1b020*/  LEA R146, P3, R150, R54.reuse, 0x1 ;  /* 0x0000003696927211 */ /* 0x080fe400078608ff */
[----:B------:R-:W-:Y:S02]  /*1b030*/  LEA R14, P4, R152, R54, 0x1 ;  /* 0x00000036980e7211 */ /* 0x000fe400078808ff */
[----:B------:R-:W-:Y:S02]  /*1b040*/  LEA.HI.X.SX32 R13, R154, R55, 0x1, P5 ;  /* 0x000000379a0d7211 */ /* 0x000fe400028f0eff */
[----:B------:R-:W-:Y:S01]  /*1b050*/  ISETP.GE.AND P1, PT, R175, R147, PT ;  /* 0x00000093af00720c */ /* 0x000fe20003f26270 */
[----:B------:R-:W0:Y:S01]  /*1b060*/  LDC R154, c[0x0][0x22c] ;  /* 0x00008b00ff9a7b82 */ /* 0x000e220000000800 */
[----:B------:R-:W-:-:S02]  /*1b070*/  LEA.HI.X.SX32 R147, R150, R55, 0x1, P3 ;  /* 0x0000003796937211 */ /* 0x000fc400018f0eff */
[----:B------:R-:W-:Y:S02]  /*1b080*/  LEA.HI.X.SX32 R15, R152, R55, 0x1, P4 ;  /* 0x00000037980f7211 */ /* 0x000fe400020f0eff */
[----:B-1----:R-:W-:Y:S02]  /*1b090*/  ISETP.LT.AND P3, PT, R173, R52, !P1 ;  /* 0x00000034ad00720c */ /* 0x002fe40004f61270 */
[----:B--2---:R-:W-:Y:S01]  /*1b0a0*/  ISETP.LT.AND P4, PT, R172, R22, !P1 ;  /* 0x00000016ac00720c */ /* 0x004fe20004f81270 */
[----:B------:R-:W1:Y:S01]  /*1b0b0*/  LDC.64 R152, c[0x0][0x228] ;  /* 0x00008a00ff987b82 */ /* 0x000e620000000a00 */
[----:B------:R2:W-:Y:S01]  /*1b0c0*/  STSM.16.M88.4 [R144], R8 ;  /* 0x0000000890007844 */ /* 0x0005e20000000200 */
[----:B---3--:R-:W-:-:S06]  /*1b0d0*/  ISETP.LT.AND P1, PT, R170, R20, !P1 ;  /* 0x00000014aa00720c */ /* 0x008fcc0004f21270 */
[----:B------:R-:W3:Y:S01]  /*1b0e0*/  LDC.64 R150, c[0x0][0x228] ;  /* 0x00008a00ff967b82 */ /* 0x000ee20000000a00 */
[----:B------:R-:W-:-:S07]  /*1b0f0*/  ISETP.LT.AND P2, PT, R175, R159, !P2 ;  /* 0x0000009faf00720c */ /* 0x000fce0005741270 */
[----:B------:R-:W5:Y:S08]  /*1b100*/  LDC R20, c[0x0][0x22c] ;  /* 0x00008b00ff147b82 */ /* 0x000f700000000800 */
[----:B------:R-:W-:Y:S01]  /*1b110*/  BAR.SYNC.DEFER_BLOCKING 0x0 ;  /* 0x0000000000007b1d */ /* 0x000fe20000010000 */
[----:B------:R-:W-:Y:S01]  /*1b120*/  LEA R54, P6, R3, R54, 0x1 ;  /* 0x0000003603367211 */ /* 0x000fe200078c08ff */
[----:B----4-:R-:W-:-:S06]  /*1b130*/  IMAD R149, R175, R148, RZ ;  /* 0x00000094af957224 */ /* 0x010fcc00078e02ff */
[----:B--2---:R-:W2:Y:S01]  /*1b140*/  LDC.64 R144, c[0x0][0x228] ;  /* 0x00008a00ff907b82 */ /* 0x004ea20000000a00 */
[----:B------:R-:W-:Y:S01]  /*1b150*/  LEA.HI.X.SX32 R55, R3, R55, 0x1, P6 ;  /* 0x0000003703377211 */ /* 0x000fe200030f0eff */
[----:B------:R-:W-:-:S06]  /*1b160*/  IMAD.WIDE R160, R149, 0x2, R146 ;  /* 0x0000000295a07825 */ /* 0x000fcc00078e0292 */
[----:B------:R-:W4:Y:S01]  /*1b170*/  LDC.64 R10, c[0x0][0x228] ;  /* 0x00008a00ff0a7b82 */ /* 0x000f220000000a00 */
[----:B------:R-:W-:Y:S01]  /*1b180*/  VIADD R3, R175, 0x1 ;  /* 0x00000001af037836 */ /* 0x000fe20000000000 */
[----:B------:R-:W-:Y:S01]  /*1b190*/  PRMT R22, R56, 0x7632, R22 ;  /* 0x0000763238167816 */ /* 0x000fe20000000016 */
[----:B------:R-:W-:Y:S01]  /*1b1a0*/  IMAD.WIDE R162, R149, 0x2, R14 ;  /* 0x0000000295a27825 */ /* 0x000fe200078e020e */
[----:B------:R-:W-:-:S03]  /*1b1b0*/  PRMT R52, R24, 0x7632, R52 ;  /* 0x0000763218347816 */ /* 0x000fc60000000034 */
[----:B------:R-:W-:Y:S01]  /*1b1c0*/  IMAD.WIDE R164, R149, 0x2, R12 ;  /* 0x0000000295a47825 */ /* 0x000fe200078e020c */
[----:B------:R-:W4:Y:S01]  /*1b1d0*/  LDC.64 R8, c[0x0][0x228] ;  /* 0x00008a00ff087b82 */ /* 0x000f220000000a00 */
[----:B------:R-:W-:Y:S01]  /*1b1e0*/  @P2 STG.E.U16 desc[UR60][R160.64], R56 ;  /* 0x00000038a0002986 */ /* 0x000fe2000c10153c */
[----:B0-----:R-:W-:Y:S01]  /*1b1f0*/  ISETP.GE.AND P2, PT, R3, R154, PT ;  /* 0x0000009a0300720c */ /* 0x001fe20003f46270 */
[----:B------:R-:W-:Y:S02]  /*1b200*/  IMAD.WIDE R166, R149, 0x2, R54 ;  /* 0x0000000295a67825 */ /* 0x000fe400078e0236 */
[----:B------:R-:W-:Y:S02]  /*1b210*/  @P3 STG.E.U16 desc[UR60][R162.64], R22 ;  /* 0x00000016a2003986 */ /* 0x000fe4000c10153c */
[----:B------:R-:W-:Y:S01]  /*1b220*/  VIADD R3, R175, 0x2 ;  /* 0x00000002af037836 */ /* 0x000fe20000000000 */
[----:B------:R-:W0:Y:S01]  /*1b230*/  LDC.64 R154, c[0x0][0x228] ;  /* 0x00008a00ff9a7b82 */ /* 0x000e220000000a00 */
[----:B------:R4:W-:Y:S04]  /*1b240*/  @P4 STG.E.U16 desc[UR60][R164.64], R24 ;  /* 0x00000018a4004986 */ /* 0x0009e8000c10153c */
[----:B------:R4:W-:Y:S01]  /*1b250*/  @P1 STG.E.U16 desc[UR60][R166.64], R52 ;  /* 0x00000034a6001986 */ /* 0x0009e2000c10153c */
[----:B-----5:R-:W-:-:S02]  /*1b260*/  ISETP.GE.AND P1, PT, R3, R20, PT ;  /* 0x000000140300720c */ /* 0x020fc40003f26270 */
[----:B------:R-:W5:Y:S01]  /*1b270*/  LDC R3, c[0x0][0x22c] ;  /* 0x00008b00ff037b82 */ /* 0x000f620000000800 */
[----:B-1----:R-:W-:Y:S02]  /*1b280*/  ISETP.LT.AND P5, PT, R174, R152, !P2 ;  /* 0x00000098ae00720c */ /* 0x002fe400057a1270 */
[----:B---3--:R-:W-:Y:S02]  /*1b290*/  ISETP.LT.AND P4, PT, R173, R150, !P2 ;  /* 0x00000096ad00720c */ /* 0x008fe40005781270 */
[----:B--2---:R-:W-:Y:S01]  /*1b2a0*/  ISETP.LT.AND P3, PT, R172, R144, !P2 ;  /* 0x00000090ac00720c */ /* 0x004fe20005761270 */
[----:B------:R-:W-:Y:S01]  /*1b2b0*/  IMAD.IADD R149, R149, 0x1, R148 ;  /* 0x0000000195957824 */ /* 0x000fe200078e0294 */
[----:B----4-:R-:W-:Y:S01]  /*1b2c0*/  ISETP.LT.AND P2, PT, R170, R10, !P2 ;  /* 0x0000000aaa00720c */ /* 0x010fe20005741270 */
[----:B------:R-:W1:Y:S01]  /*1b2d0*/  LDC R24, c[0x0][0x228] ;  /* 0x00008a00ff187b82 */ /* 0x000e620000000800 */
[----:B------:R-:W-:Y:S01]  /*1b2e0*/  PRMT R20, R28, 0x7632, R20 ;  /* 0x000076321c147816 */ /* 0x000fe20000000014 */
[----:B------:R-:W-:-:S04]  /*1b2f0*/  IMAD.WIDE R160, R149, 0x2, R146 ;  /* 0x0000000295a07825 */ /* 0x000fc800078e0292 */
[C---:B------:R-:W-:Y:S02]  /*1b300*/  IMAD.WIDE R162, R149.reuse, 0x2, R14 ;  /* 0x0000000295a27825 */ /* 0x040fe400078e020e */
[----:B------:R-:W2:Y:S02]  /*1b310*/  LDC R10, c[0x0][0x228] ;  /* 0x00008a00ff0a7b82 */ /* 0x000ea40000000800 */
[C---:B------:R-:W-:Y:S01]  /*1b320*/  IMAD.WIDE R164, R149.reuse, 0x2, R12 ;  /* 0x0000000295a47825 */ /* 0x040fe200078e020c */
[----:B------:R-:W-:Y:S01]  /*1b330*/  @P5 STG.E.U16 desc[UR60][R160.64], R28 ;  /* 0x0000001ca0005986 */ /* 0x000fe2000c10153c */
[----:B------:R-:W-:Y:S02]  /*1b340*/  ISETP.LT.AND P6, PT, R174, R8, !P1 ;  /* 0x00000008ae00720c */ /* 0x000fe40004fc1270 */
[----:B------:R-:W-:Y:S01]  /*1b350*/  IMAD.WIDE R166, R149, 0x2, R54 ;  /* 0x0000000295a67825 */ /* 0x000fe200078e0236 */
[----:B------:R-:W-:Y:S01]  /*1b360*/  PRMT R22, R88, 0x7632, R22 ;  /* 0x0000763258167816 */ /* 0x000fe20000000016 */
[----:B------:R3:W-:Y:S01]  /*1b370*/  @P4 STG.E.U16 desc[UR60][R162.64], R20 ;  /* 0x00000014a2004986 */ /* 0x0007e2000c10153c */
[----:B------:R-:W-:Y:S01]  /*1b380*/  ISETP.LT.AND P4, PT, R173, R156, !P1 ;  /* 0x0000009cad00720c */ /* 0x000fe20004f81270 */
[----:B------:R-:W-:Y:S01]  /*1b390*/  IMAD.IADD R159, R149, 0x1, R148 ;  /* 0x00000001959f7824 */ /* 0x000fe200078e0294 */
[----:B------:R-:W4:Y:S01]  /*1b3a0*/  LDC R8, c[0x0][0x228] ;  /* 0x00008a00ff087b82 */ /* 0x000f220000000800 */
[----:B------:R-:W-:Y:S01]  /*1b3b0*/  @P3 STG.E.U16 desc[UR60][R164.64], R88 ;  /* 0x00000058a4003986 */ /* 0x000fe2000c10153c */
[----:B------:R-:W-:Y:S01]  /*1b3c0*/  ISETP.LT.AND P3, PT, R170, R2, !P1 ;  /* 0x00000002aa00720c */ /* 0x000fe20004f61270 */
[----:B------:R-:W-:-:S02]  /*1b3d0*/  VIADD R2, R175, 0x3 ;  /* 0x00000003af027836 */ /* 0x000fc40000000000 */
[----:B------:R3:W-:Y:S01]  /*1b3e0*/  @P2 STG.E.U16 desc[UR60][R166.64], R22 ;  /* 0x00000016a6002986 */ /* 0x0007e2000c10153c */
[----:B0-----:R-:W-:Y:S01]  /*1b3f0*/  ISETP.LT.AND P2, PT, R172, R154, !P1 ;  /* 0x0000009aac00720c */ /* 0x001fe20004f41270 */
[----:B------:R-:W-:Y:S01]  /*1b400*/  IMAD.WIDE R168, R159, 0x2, R146 ;  /* 0x000000029fa87825 */ /* 0x000fe200078e0292 */
[----:B-----5:R-:W-:Y:S01]  /*1b410*/  ISETP.GE.AND P1, PT, R2, R3, PT ;  /* 0x000000030200720c */ /* 0x020fe20003f26270 */
[----:B---3--:R-:W0:Y:S01]  /*1b420*/  LDC R20, c[0x0][0x228] ;  /* 0x00008a00ff147b82 */ /* 0x008e220000000800 */
[----:B------:R-:W-:Y:S01]  /*1b430*/  PRMT R52, R57, 0x7632, R52 ;  /* 0x0000763239347816 */ /* 0x000fe20000000034 */
[C---:B------:R-:W-:Y:S01]  /*1b440*/  IMAD.WIDE R2, R159.reuse, 0x2, R14 ;  /* 0x000000029f027825 */ /* 0x040fe200078e020e */
[----:B------:R3:W-:Y:S01]  /*1b450*/  @P6 STG.E.U16 desc[UR60][R168.64], R57 ;  /* 0x00000039a8006986 */ /* 0x0007e2000c10153c */
[----:B------:R-:W-:Y:S02]  /*1b460*/  ISETP.LT.AND P5, PT, R174, R158, !P1 ;  /* 0x0000009eae00720c */ /* 0x000fe40004fa1270 */
[C---:B------:R-:W-:Y:S01]  /*1b470*/  IMAD.IADD R149, R159.reuse, 0x1, R148 ;  /* 0x000000019f957824 */ /* 0x040fe200078e0294 */
[----:B------:R5:W-:Y:S01]  /*1b480*/  @P4 STG.E.U16 desc[UR60][R2.64], R52 ;  /* 0x0000003402004986 */ /* 0x000be2000c10153c */
[----:B------:R-:W1:Y:S01]  /*1b490*/  LDC R22, c[0x0][0x228] ;  /* 0x00008a00ff167b82 */ /* 0x000e620000000800 */
[----:B---3--:R-:W-:-:S07]  /*1b4a0*/  IMAD.WIDE R56, R159, 0x2, R12 ;  /* 0x000000029f387825 */ /* 0x008fce00078e020c */
[----:B------:R-:W3:Y:S01]  /*1b4b0*/  LDC R28, c[0x0][0x228] ;  /* 0x00008a00ff1c7b82 */ /* 0x000ee20000000800 */
[----:B------:R-:W-:Y:S01]  /*1b4c0*/  IMAD.WIDE R158, R159, 0x2, R54 ;  /* 0x000000029f9e7825 */ /* 0x000fe200078e0236 */
[----:B-----5:R-:W-:Y:S01]  /*1b4d0*/  PRMT R3, R25, 0x7632, R3 ;  /* 0x0000763219037816 */ /* 0x020fe20000000003 */
[----:B------:R-:W-:Y:S01]  /*1b4e0*/  @P2 STG.E.U16 desc[UR60][R56.64], R25 ;  /* 0x0000001938002986 */ /* 0x000fe2000c10153c */
[----:B----4-:R-:W-:-:S04]  /*1b4f0*/  ISETP.LT.AND P6, PT, R173, R8, !P1 ;  /* 0x00000008ad00720c */ /* 0x010fc80004fc1270 */
[----:B------:R-:W4:Y:S01]  /*1b500*/  LDC R167, c[0x0][0x22c] ;  /* 0x00008b00ffa77b82 */ /* 0x000f220000000800 */
[----:B------:R5:W-:Y:S01]  /*1b510*/  @P3 STG.E.U16 desc[UR60][R158.64], R3 ;  /* 0x000000039e003986 */ /* 0x000be2000c10153c */
[----:B--2---:R-:W-:-:S06]  /*1b520*/  ISETP.LT.AND P3, PT, R172, R10, !P1 ;  /* 0x0000000aac00720c */ /* 0x004fcc0004f61270 */
[----:B------:R-:W2:Y:S01]  /*1b530*/  LDC R10, c[0x0][0x228] ;  /* 0x00008a00ff0a7b82 */ /* 0x000ea20000000800 */
[----:B------:R-:W-:Y:S01]  /*1b540*/  VIADD R8, R175, 0x4 ;  /* 0x00000004af087836 */ /* 0x000fe20000000000 */
[----:B0-----:R-:W-:Y:S01]  /*1b550*/  ISETP.LT.AND P1, PT, R170, R20, !P1 ;  /* 0x00000014aa00720c */ /* 0x001fe20004f21270 */
[----:B------:R-:W-:-:S03]  /*1b560*/  IMAD.WIDE R160, R149, 0x2, R146 ;  /* 0x0000000295a07825 */ /* 0x000fc600078e0292 */
[----:B------:R-:W-:Y:S02]  /*1b570*/  ISETP.GE.AND P2, PT, R8, R171, PT ;  /* 0x000000ab0800720c */ /* 0x000fe40003f46270 */
[----:B------:R-:W0:Y:S01]  /*1b580*/  LDC R20, c[0x0][0x228] ;  /* 0x00008a00ff147b82 */ /* 0x000e220000000800 */
[----:B------:R-:W-:Y:S01]  /*1b590*/  IMAD.WIDE R162, R149, 0x2, R14 ;  /* 0x0000000295a27825 */ /* 0x000fe200078e020e */
[----:B------:R-:W-:Y:S01]  /*1b5a0*/  PRMT R88, R29, 0x7632, R88 ;  /* 0x000076321d587816 */ /* 0x000fe20000000058 */
[----:B------:R4:W-:Y:S01]  /*1b5b0*/  @P5 STG.E.U16 desc[UR60][R160.64], R29 ;  /* 0x0000001da0005986 */ /* 0x0009e2000c10153c */
[----:B-1----:R-:W-:Y:S01]  /*1b5c0*/  ISETP.LT.AND P5, PT, R173, R24, !P2 ;  /* 0x00000018ad00720c */ /* 0x002fe200057a1270 */
[----:B-----5:R-:W-:Y:S01]  /*1b5d0*/  IMAD.WIDE R2, R149, 0x2, R12 ;  /* 0x0000000295027825 */ /* 0x020fe200078e020c */
[----:B------:R-:W-:Y:S02]  /*1b5e0*/  PRMT R150, R89, 0x7632, R150 ;  /* 0x0000763259967816 */ /* 0x000fe40000000096 */
[----:B------:R-:W1:Y:S01]  /*1b5f0*/  LDC R52, c[0x0][0x228] ;  /* 0x00008a00ff347b82 */ /* 0x000e620000000800 */
[----:B------:R-:W-:Y:S01]  /*1b600*/  IMAD.WIDE R24, R149, 0x2, R54 ;  /* 0x0000000295187825 */ /* 0x000fe200078e0236 */
[----:B------:R-:W-:Y:S01]  /*1b610*/  ISETP.LT.AND P4, PT, R174, R22, !P2 ;  /* 0x00000016ae00720c */ /* 0x000fe20005781270 */
[----:B------:R5:W-:Y:S04]  /*1b620*/  @P6 STG.E.U16 desc[UR60][R162.64], R88 ;  /* 0x00000058a2006986 */ /* 0x000be8000c10153c */
[----:B------:R5:W-:Y:S01]  /*1b630*/  @P3 STG.E.U16 desc[UR60][R2.64], R89 ;  /* 0x0000005902003986 */ /* 0x000be2000c10153c */
[----:B------:R-:W1:Y:S03]  /*1b640*/  LDC R22, c[0x0][0x228] ;  /* 0x00008a00ff167b82 */ /* 0x000e660000000800 */
[----:B------:R5:W-:Y:S01]  /*1b650*/  @P1 STG.E.U16 desc[UR60][R24.64], R150 ;  /* 0x0000009618001986 */ /* 0x000be2000c10153c */
[----:B--2---:R-:W-:Y:S01]  /*1b660*/  ISETP.LT.AND P1, PT, R170, R10, !P2 ;  /* 0x0000000aaa00720c */ /* 0x004fe20005721270 */
[----:B------:R-:W-:-:S03]  /*1b670*/  VIADD R8, R175, 0x5 ;  /* 0x00000005af087836 */ /* 0x000fc60000000000 */
[----:B------:R-:W2:Y:S01]  /*1b680*/  LDC R10, c[0x0][0x228] ;  /* 0x00008a00ff0a7b82 */ /* 0x000ea20000000800 */
[----:B---3--:R-:W-:Y:S01]  /*1b690*/  ISETP.LT.AND P6, PT, R172, R28, !P2 ;  /* 0x0000001cac00720c */ /* 0x008fe200057c1270 */
[----:B------:R-:W-:Y:S01]  /*1b6a0*/  IMAD.IADD R165, R149, 0x1, R148 ;  /* 0x0000000195a57824 */ /* 0x000fe200078e0294 */
[----:B----4-:R-:W-:-:S05]  /*1b6b0*/  ISETP.GE.AND P2, PT, R8, R167, PT ;  /* 0x000000a70800720c */ /* 0x010fca0003f46270 */
[----:B------:R-:W3:Y:S01]  /*1b6c0*/  LDC R149, c[0x0][0x22c] ;  /* 0x00008b00ff957b82 */ /* 0x000ee20000000800 */
[C---:B------:R-:W-:Y:S01]  /*1b6d0*/  IMAD.WIDE R28, R165.reuse, 0x2, R146 ;  /* 0x00000002a51c7825 */ /* 0x040fe200078e0292 */
[----:B------:R-:W-:Y:S02]  /*1b6e0*/  PRMT R152, R58, 0x7632, R152 ;  /* 0x000076323a987816 */ /* 0x000fe40000000098 */
[----:B0-----:R-:W-:Y:S01]  /*1b6f0*/  ISETP.LT.AND P3, PT, R174, R20, !P2 ;  /* 0x00000014ae00720c */ /* 0x001fe20005761270 */
[----:B------:R-:W-:-:S03]  /*1b700*/  IMAD.WIDE R56, R165, 0x2, R14 ;  /* 0x00000002a5387825 */ /* 0x000fc600078e020e */
[----:B-----5:R-:W0:Y:S01]  /*1b710*/  LDC R88, c[0x0][0x228] ;  /* 0x00008a00ff587b82 */ /* 0x020e220000000800 */
[C---:B------:R-:W-:Y:S01]  /*1b720*/  IMAD.WIDE R158, R165.reuse, 0x2, R12 ;  /* 0x00000002a59e7825 */ /* 0x040fe200078e020c */
[----:B------:R-:W-:Y:S03]  /*1b730*/  @P4 STG.E.U16 desc[UR60][R28.64], R58 ;  /* 0x0000003a1c004986 */ /* 0x000fe6000c10153c */
[----:B------:R-:W-:-:S03]  /*1b740*/  IMAD.IADD R89, R165, 0x1, R148 ;  /* 0x00000001a5597824 */ /* 0x000fc600078e0294 */
[----:B------:R-:W4:Y:S01]  /*1b750*/  LDC R161, c[0x0][0x22c] ;  /* 0x00008b00ffa17b82 */ /* 0x000f220000000800 */
[----:B------:R-:W-:Y:S01]  /*1b760*/  @P5 STG.E.U16 desc[UR60][R56.64], R152 ;  /* 0x0000009838005986 */ /* 0x000fe2000c10153c */
[----:B------:R-:W-:-:S03]  /*1b770*/  IMAD.WIDE R2, R165, 0x2, R54 ;  /* 0x00000002a5027825 */ /* 0x000fc600078e0236 */
[----:B------:R5:W-:Y:S03]  /*1b780*/  @P6 STG.E.U16 desc[UR60][R158.64], R26 ;  /* 0x0000001a9e006986 */ /* 0x000be6000c10153c */
[----:B------:R-:W4:Y:S01]  /*1b790*/  LDC R144, c[0x0][0x228] ;  /* 0x00008a00ff907b82 */ /* 0x000f220000000800 */
[----:B------:R-:W-:Y:S01]  /*1b7a0*/  IMAD.WIDE R24, R89, 0x2, R146 ;  /* 0x0000000259187825 */ /* 0x000fe200078e0292 */
[----:B-1----:R-:W-:-:S06]  /*1b7b0*/  ISETP.LT.AND P4, PT, R173, R22, !P2 ;  /* 0x00000016ad00720c */ /* 0x002fcc0005781270 */
[----:B------:R-:W1:Y:S01]  /*1b7c0*/  LDC R150, c[0x0][0x228] ;  /* 0x00008a00ff967b82 */ /* 0x000e620000000800 */
[----:B-----5:R-:W-:Y:S01]  /*1b7d0*/  PRMT R26, R26, 0x7632, R26 ;  /* 0x000076321a1a7816 */ /* 0x020fe2000000001a */
[----:B------:R-:W-:-:S04]  /*1b7e0*/  VIADD R8, R175, 0x6 ;  /* 0x00000006af087836 */ /* 0x000fc80000000000 */
[----:B------:R5:W-:Y:S02]  /*1b7f0*/  @P1 STG.E.U16 desc[UR60][R2.64], R26 ;  /* 0x0000001a02001986 */ /* 0x000be4000c10153c */
[----:B------:R-:W1:Y:S02]  /*1b800*/  LDC R20, c[0x0][0x228] ;  /* 0x00008a00ff147b82 */ /* 0x000e640000000800 */
[----:B------:R5:W-:Y:S01]  /*1b810*/  @P3 STG.E.U16 desc[UR60][R24.64], R30 ;  /* 0x0000001e18003986 */ /* 0x000be2000c10153c */
[----:B--2---:R-:W-:-:S05]  /*1b820*/  ISETP.LT.AND P3, PT, R170, R10, !P2 ;  /* 0x0000000aaa00720c */ /* 0x004fca0005761270 */
[----:B------:R-:W2:Y:S01]  /*1b830*/  LDC R22, c[0x0][0x228] ;  /* 0x00008a00ff167b82 */ /* 0x000ea20000000800 */
[----:B------:R-:W-:Y:S01]  /*1b840*/  ISETP.LT.AND P5, PT, R172, R52, !P2 ;  /* 0x00000034ac00720c */ /* 0x000fe200057a1270 */
[----:B------:R-:W-:Y:S01]  /*1b850*/  IMAD.WIDE R28, R89, 0x2, R14 ;  /* 0x00000002591c7825 */ /* 0x000fe200078e020e */
[----:B------:R-:W-:-:S05]  /*1b860*/  PRMT R52, R30, 0x7632, R52 ;  /* 0x000076321e347816 */ /* 0x000fca0000000034 */
[----:B------:R-:W2:Y:S01]  /*1b870*/  LDC R10, c[0x0][0x228] ;  /* 0x00008a00ff0a7b82 */ /* 0x000ea20000000800 */
[----:B---3--:R-:W-:Y:S01]  /*1b880*/  ISETP.GE.AND P1, PT, R8, R149, PT ;  /* 0x000000950800720c */ /* 0x008fe20003f26270 */
[----:B------:R-:W-:Y:S01]  /*1b890*/  VIADD R8, R175, 0x7 ;  /* 0x00000007af087836 */ /* 0x000fe20000000000 */
[----:B------:R3:W-:Y:S02]  /*1b8a0*/  @P4 STG.E.U16 desc[UR60][R28.64], R52 ;  /* 0x000000341c004986 */ /* 0x0007e4000c10153c */
[----:B0-----:R-:W-:Y:S01]  /*1b8b0*/  ISETP.LT.AND P4, PT, R174, R88, !P1 ;  /* 0x00000058ae00720c */ /* 0x001fe20004f81270 */
[----:B------:R-:W-:Y:S01]  /*1b8c0*/  IMAD.WIDE R56, R89, 0x2, R12 ;  /* 0x0000000259387825 */ /* 0x000fe200078e020c */
[----:B----4-:R-:W-:Y:S01]  /*1b8d0*/  ISETP.GE.AND P2, PT, R8, R161, PT ;  /* 0x000000a10800720c */ /* 0x010fe20003f46270 */
[----:B-----5:R-:W0:Y:S01]  /*1b8e0*/  LDC R26, c[0x0][0x228] ;  /* 0x00008a00ff1a7b82 */ /* 0x020e220000000800 */
[----:B------:R-:W-:Y:S01]  /*1b8f0*/  ISETP.LT.AND P6, PT, R173, R144, !P1 ;  /* 0x00000090ad00720c */ /* 0x000fe20004fc1270 */
[C---:B------:R-:W-:Y:S01]  /*1b900*/  IMAD.IADD R149, R89.reuse, 0x1, R148 ;  /* 0x0000000159957824 */ /* 0x040fe200078e0294 */
[----:B------:R-:W-:Y:S01]  /*1b910*/  PRMT R8, R90, 0x7632, R8 ;  /* 0x000076325a087816 */ /* 0x000fe20000000008 */
[----:B------:R-:W-:-:S04]  /*1b920*/  IMAD.WIDE R2, R89, 0x2, R54 ;  /* 0x0000000259027825 */ /* 0x000fc800078e0236 */
[----:B------:R-:W4:Y:S01]  /*1b930*/  LDC R30, c[0x0][0x228] ;  /* 0x00008a00ff1e7b82 */ /* 0x000f220000000800 */
[----:B------:R-:W-:Y:S01]  /*1b940*/  @P5 STG.E.U16 desc[UR60][R56.64], R90 ;  /* 0x0000005a38005986 */ /* 0x000fe2000c10153c */
[----:B-1----:R-:W-:-:S06]  /*1b950*/  ISETP.LT.AND P5, PT, R172, R150, !P1 ;  /* 0x00000096ac00720c */ /* 0x002fcc0004fa1270 */
[----:B------:R-:W1:Y:S01]  /*1b960*/  LDC R161, c[0x0][0x22c] ;  /* 0x00008b00ffa17b82 */ /* 0x000e620000000800 */
[----:B------:R-:W-:Y:S01]  /*1b970*/  IMAD.WIDE R24, R149, 0x2, R146 ;  /* 0x0000000295187825 */ /* 0x000fe200078e0292 */
[----:B------:R5:W-:Y:S01]  /*1b980*/  @P3 STG.E.U16 desc[UR60][R2.64], R8 ;  /* 0x0000000802003986 */ /* 0x000be2000c10153c */
[----:B------:R-:W-:-:S05]  /*1b990*/  ISETP.LT.AND P1, PT, R170, R20, !P1 ;  /* 0x00000014aa00720c */ /* 0x000fca0004f21270 */
[----:B---3--:R-:W3:Y:S01]  /*1b9a0*/  LDC R52, c[0x0][0x228] ;  /* 0x00008a00ff347b82 */ /* 0x008ee20000000800 */
[----:B--2---:R-:W-:Y:S01]  /*1b9b0*/  ISETP.LT.AND P3, PT, R174, R22, !P2 ;  /* 0x00000016ae00720c */ /* 0x004fe20005761270 */
[----:B------:R-:W-:Y:S01]  /*1b9c0*/  IMAD.WIDE R28, R149, 0x2, R14 ;  /* 0x00000002951c7825 */ /* 0x000fe200078e020e */
[----:B------:R-:W-:Y:S01]  /*1b9d0*/  @P4 STG.E.U16 desc[UR60][R24.64], R59 ;  /* 0x0000003b18004986 */ /* 0x000fe2000c10153c */
[----:B------:R-:W-:Y:S02]  /*1b9e0*/  ISETP.LT.AND P4, PT, R173, R10, !P2 ;  /* 0x0000000aad00720c */ /* 0x000fe40005781270 */
[----:B-----5:R-:W-:Y:S01]  /*1b9f0*/  PRMT R3, R59, 0x7632, R3 ;  /* 0x000076323b037816 */ /* 0x020fe20000000003 */
[C---:B------:R-:W-:Y:S01]  /*1ba00*/  IMAD.IADD R159, R149.reuse, 0x1, R148 ;  /* 0x00000001959f7824 */ /* 0x040fe200078e0294 */
[----:B------:R-:W2:Y:S01]  /*1ba10*/  LDC R58, c[0x0][0x228] ;  /* 0x00008a00ff3a7b82 */ /* 0x000ea20000000800 */
[----:B------:R-:W-:Y:S01]  /*1ba20*/  IMAD.WIDE R56, R149, 0x2, R12 ;  /* 0x0000000295387825 */ /* 0x000fe200078e020c */
[----:B------:R-:W-:Y:S01]  /*1ba30*/  PRMT R20, R27, 0x7632, R20 ;  /* 0x000076321b147816 */ /* 0x000fe20000000014 */
[----:B------:R5:W-:Y:S02]  /*1ba40*/  @P6 STG.E.U16 desc[UR60][R28.64], R3 ;  /* 0x000000031c006986 */ /* 0x000be4000c10153c */
[----:B------:R-:W-:-:S03]  /*1ba50*/  IMAD.WIDE R88, R149, 0x2, R54 ;  /* 0x0000000295587825 */ /* 0x000fc600078e0236 */
[----:B------:R-:W2:Y:S01]  /*1ba60*/  LDC R10, c[0x0][0x228] ;  /* 0x00008a00ff0a7b82 */ /* 0x000ea20000000800 */
[----:B------:R-:W-:Y:S01]  /*1ba70*/  @P5 STG.E.U16 desc[UR60][R56.64], R27 ;  /* 0x0000001b38005986 */ /* 0x000fe2000c10153c */
[----:B------:R-:W-:Y:S02]  /*1ba80*/  VIADD R8, R175, 0x8 ;  /* 0x00000008af087836 */ /* 0x000fe40000000000 */
[----:B-----5:R-:W-:-:S04]  /*1ba90*/  IMAD.WIDE R2, R159, 0x2, R146 ;  /* 0x000000029f027825 */ /* 0x020fc800078e0292 */
[----:B------:R-:W5:Y:S01]  /*1baa0*/  LDC R59, c[0x0][0x22c] ;  /* 0x00008b00ff3b7b82 */ /* 0x000f620000000800 */
[----:B------:R3:W-:Y:S01]  /*1bab0*/  @P1 STG.E.U16 desc[UR60][R88.64], R20 ;  /* 0x0000001458001986 */ /* 0x0007e2000c10153c */
[----:B-1----:R-:W-:-:S03]  /*1bac0*/  ISETP.GE.AND P1, PT, R8, R161, PT ;  /* 0x000000a10800720c */ /* 0x002fc60003f26270 */
[----:B------:R1:W-:Y:S01]  /*1bad0*/  @P3 STG.E.U16 desc[UR60][R2.64], R31 ;  /* 0x0000001f02003986 */ /* 0x0003e2000c10153c */
[----:B0-----:R-:W-:Y:S02]  /*1bae0*/  ISETP.LT.AND P3, PT, R172, R26, !P2 ;  /* 0x0000001aac00720c */ /* 0x001fe40005761270 */
[----:B----4-:R-:W-:Y:S01]  /*1baf0*/  ISETP.LT.AND P2, PT, R170, R30, !P2 ;  /* 0x0000001eaa00720c */ /* 0x010fe20005741270 */
[----:B------:R-:W0:Y:S01]  /*1bb00*/  LDC R22, c[0x0][0x228] ;  /* 0x00008a00ff167b82 */ /* 0x000e220000000800 */
[----:B---3--:R-:W-:-:S07]  /*1bb10*/  ISETP.LT.AND P5, PT, R174, R52, !P1 ;  /* 0x00000034ae00720c */ /* 0x008fce0004fa1270 */
[----:B------:R-:W3:Y:S01]  /*1bb20*/  LDC R20, c[0x0][0x228] ;  /* 0x00008a00ff147b82 */ /* 0x000ee20000000800 */
[----:B------:R-:W-:Y:S01]  /*1bb30*/  PRMT R90, R31, 0x7632, R90 ;  /* 0x000076321f5a7816 */ /* 0x000fe2000000005a */
[----:B-1----:R-:W-:Y:S01]  /*1bb40*/  IMAD.WIDE R2, R159, 0x2, R14 ;  /* 0x000000029f027825 */ /* 0x002fe200078e020e */
[----:B------:R-:W-:-:S05]  /*1bb50*/  PRMT R144, R91, 0x7632, R144 ;  /* 0x000076325b907816 */ /* 0x000fca0000000090 */
[----:B------:R-:W1:Y:S01]  /*1bb60*/  LDC R89, c[0x0][0x22c] ;  /* 0x00008b00ff597b82 */ /* 0x000e620000000800 */
[C---:B------:R-:W-:Y:S01]  /*1bb70*/  IMAD.WIDE R24, R159.reuse, 0x2, R12 ;  /* 0x000000029f187825 */ /* 0x040fe200078e020c */
[----:B------:R4:W-:Y:S03]  /*1bb80*/  @P4 STG.E.U16 desc[UR60][R2.64], R90 ;  /* 0x0000005a02004986 */ /* 0x0009e6000c10153c */
[----:B------:R-:W-:-:S03]  /*1bb90*/  IMAD.WIDE R26, R159, 0x2, R54 ;  /* 0x000000029f1a7825 */ /* 0x000fc600078e0236 */
[----:B------:R-:W0:Y:S01]  /*1bba0*/  LDC R52, c[0x0][0x228] ;  /* 0x00008a00ff347b82 */ /* 0x000e220000000800 */
[----:B------:R0:W-:Y:S01]  /*1bbb0*/  @P3 STG.E.U16 desc[UR60][R24.64], R91 ;  /* 0x0000005b18003986 */ /* 0x0001e2000c10153c */
[----:B--2---:R-:W-:Y:S01]  /*1bbc0*/  ISETP.LT.AND P6, PT, R173, R58, !P1 ;  /* 0x0000003aad00720c */ /* 0x004fe20004fc1270 */
[----:B------:R-:W-:Y:S02]  /*1bbd0*/  VIADD R8, R175, 0x9 ;  /* 0x00000009af087836 */ /* 0x000fe40000000000 */
[----:B------:R-:W-:Y:S01]  /*1bbe0*/  @P2 STG.E.U16 desc[UR60][R26.64], R144 ;  /* 0x000000901a002986 */ /* 0x000fe2000c10153c */
[----:B------:R-:W-:Y:S02]  /*1bbf0*/  ISETP.LT.AND P2, PT, R172, R10, !P1 ;  /* 0x0000000aac00720c */ /* 0x000fe40004f41270 */
[----:B------:R-:W2:Y:S01]  /*1bc00*/  LDC R56, c[0x0][0x228] ;  /* 0x00008a00ff387b82 */ /* 0x000ea20000000800 */
[----:B------:R-:W-:Y:S01]  /*1bc10*/  IMAD.IADD R57, R159, 0x1, R148 ;  /* 0x000000019f397824 */ /* 0x000fe200078e0294 */
[----:B-----5:R-:W-:-:S06]  /*1bc20*/  ISETP.GE.AND P3, PT, R8, R59, PT ;  /* 0x0000003b0800720c */ /* 0x020fcc0003f66270 */
[----:B------:R-:W5:Y:S01]  /*1bc30*/  LDC R58, c[0x0][0x228] ;  /* 0x00008a00ff3a7b82 */ /* 0x000f620000000800 */
[----:B------:R-:W-:Y:S01]  /*1bc40*/  IMAD.WIDE R28, R57, 0x2, R146 ;  /* 0x00000002391c7825 */ /* 0x000fe200078e0292 */
[----:B------:R-:W-:-:S03]  /*1bc50*/  PRMT R149, R64, 0x7632, R149 ;  /* 0x0000763240957816 */ /* 0x000fc60000000095 */
[----:B------:R-:W-:-:S03]  /*1bc60*/  IMAD.WIDE R30, R57, 0x2, R14 ;  /* 0x00000002391e7825 */ /* 0x000fc600078e020e */
[----:B------:R-:W5:Y:S01]  /*1bc70*/  LDC R88, c[0x0][0x228] ;  /* 0x00008a00ff587b82 */ /* 0x000f620000000800 */
[----:B----4-:R-:W-:Y:S01]  /*1bc80*/  IMAD.WIDE R2, R57, 0x2, R12 ;  /* 0x0000000239027825 */ /* 0x010fe200078e020c */
[----:B---3--:R-:W-:Y:S01]  /*1bc90*/  ISETP.LT.AND P1, PT, R170, R20, !P1 ;  /* 0x00000014aa00720c */ /* 0x008fe20004f21270 */
[----:B------:R-:W-:Y:S02]  /*1bca0*/  @P5 STG.E.U16 desc[UR60][R28.64], R64 ;  /* 0x000000401c005986 */ /* 0x000fe4000c10153c */
[----:B------:R-:W-:-:S03]  /*1bcb0*/  VIADD R8, R175, 0xa ;  /* 0x0000000aaf087836 */ /* 0x000fc60000000000 */
[----:B------:R-:W3:Y:S01]  /*1bcc0*/  LDC R59, c[0x0][0x228] ;  /* 0x00008a00ff3b7b82 */ /* 0x000ee20000000800 */
[----:B------:R4:W-:Y:S07]  /*1bcd0*/  @P6 STG.E.U16 desc[UR60][R30.64], R149 ;  /* 0x000000951e006986 */ /* 0x0009ee000c10153c */
[----:B------:R-:W3:Y:S01]  /*1bce0*/  LDC R90, c[0x0][0x228] ;  /* 0x00008a00ff5a7b82 */ /* 0x000ee20000000800 */
[----:B------:R-:W-:Y:S01]  /*1bcf0*/  @P2 STG.E.U16 desc[UR60][R2.64], R60 ;  /* 0x0000003c02002986 */ /* 0x000fe2000c10153c */
[----:B-1----:R-:W-:-:S02]  /*1bd00*/  ISETP.GE.AND P2, PT, R8, R89, PT ;  /* 0x000000590800720c */ /* 0x002fc40003f46270 */
[----:B0-----:R-:W-:Y:S01]  /*1bd10*/  ISETP.LT.AND P4, PT, R174, R22, !P3 ;  /* 0x00000016ae00720c */ /* 0x001fe20005f81270 */
[----:B------:R-:W-:Y:S01]  /*1bd20*/  IMAD.WIDE R24, R57, 0x2, R54 ;  /* 0x0000000239187825 */ /* 0x000fe200078e0236 */
[----:B------:R-:W-:Y:S02]  /*1bd30*/  ISETP.LT.AND P5, PT, R173, R52, !P3 ;  /* 0x00000034ad00720c */ /* 0x000fe40005fa1270 */
[----:B------:R-:W0:Y:S01]  /*1bd40*/  LDC R10, c[0x0][0x228] ;  /* 0x00008a00ff0a7b82 */ /* 0x000e220000000800 */
[----:B------:R-:W-:Y:S01]  /*1bd50*/  PRMT R22, R60, 0x7632, R22 ;  /* 0x000076323c167816 */ /* 0x000fe20000000016 */
[----:B----4-:R-:W-:-:S06]  /*1bd60*/  IMAD.IADD R31, R57, 0x1, R148 ;  /* 0x00000001391f7824 */ /* 0x010fcc00078e0294 */
[----:B------:R-:W1:Y:S01]  /*1bd70*/  LDC R89, c[0x0][0x22c] ;  /* 0x00008b00ff597b82 */ /* 0x000e620000000800 */
[----:B------:R4:W-:Y:S01]  /*1bd80*/  @P1 STG.E.U16 desc[UR60][R24.64], R22 ;  /* 0x0000001618001986 */ /* 0x0009e2000c10153c */
[C---:B------:R-:W-:Y:S01]  /*1bd90*/  IMAD.WIDE R26, R31.reuse, 0x2, R146 ;  /* 0x000000021f1a7825 */ /* 0x040fe200078e0292 */
[----:B------:R-:W-:Y:S02]  /*1bda0*/  PRMT R30, R92, 0x7632, R30 ;  /* 0x000076325c1e7816 */ /* 0x000fe4000000001e */
[----:B--2---:R-:W-:Y:S01]  /*1bdb0*/  ISETP.LT.AND P6, PT, R172, R56, !P3 ;  /* 0x00000038ac00720c */ /* 0x004fe20005fc1270 */
[----:B------:R-:W-:Y:S02]  /*1bdc0*/  IMAD.WIDE R28, R31, 0x2, R14 ;  /* 0x000000021f1c7825 */ /* 0x000fe400078e020e */
[----:B------:R-:W2:Y:S01]  /*1bdd0*/  LDC R20, c[0x0][0x228] ;  /* 0x00008a00ff147b82 */ /* 0x000ea20000000800 */
[----:B-----5:R-:W-:Y:S01]  /*1bde0*/  ISETP.LT.AND P1, PT, R170, R58, !P3 ;  /* 0x0000003aaa00720c */ /* 0x020fe20005f21270 */
[----:B------:R5:W-:Y:S06]  /*1bdf0*/  @P4 STG.E.U16 desc[UR60][R26.64], R92 ;  /* 0x0000005c1a004986 */ /* 0x000bec000c10153c */
[----:B----4-:R-:W4:Y:S01]  /*1be00*/  LDC R22, c[0x0][0x228] ;  /* 0x00008a00ff167b82 */ /* 0x010f220000000800 */
[----:B------:R0:W-:Y:S01]  /*1be10*/  @P5 STG.E.U16 desc[UR60][R28.64], R30 ;  /* 0x0000001e1c005986 */ /* 0x0001e2000c10153c */
[----:B------:R-:W-:-:S06]  /*1be20*/  ISETP.LT.AND P5, PT, R174, R88, !P2 ;  /* 0x00000058ae00720c */ /* 0x000fcc00057a1270 */
[----:B------:R-:W2:Y:S01]  /*1be30*/  LDC R52, c[0x0][0x228] ;  /* 0x00008a00ff347b82 */ /* 0x000ea20000000800 */
[----:B---3--:R-:W-:Y:S01]  /*1be40*/  ISETP.LT.AND P4, PT, R173, R59, !P2 ;  /* 0x0000003bad00720c */ /* 0x008fe20005781270 */
[C---:B------:R-:W-:Y:S01]  /*1be50*/  IMAD.IADD R59, R31.reuse, 0x1, R148 ;  /* 0x000000011f3b7824 */ /* 0x040fe200078e0294 */
[----:B------:R-:W-:Y:S01]  /*1be60*/  ISETP.LT.AND P3, PT, R172, R90, !P2 ;  /* 0x0000005aac00720c */ /* 0x000fe20005761270 */
[----:B------:R-:W-:-:S04]  /*1be70*/  IMAD.WIDE R2, R31, 0x2, R12 ;  /* 0x000000021f027825 */ /* 0x000fc800078e020c */
[----:B------:R-:W3:Y:S01]  /*1be80*/  LDC R91, c[0x0][0x22c] ;  /* 0x00008b00ff5b7b82 */ /* 0x000ee20000000800 */
[----:B------:R-:W-:Y:S01]  /*1be90*/  IMAD.WIDE R24, R31, 0x2, R54 ;  /* 0x000000021f187825 */ /* 0x000fe200078e0236 */
[----:B------:R-:W-:-:S03]  /*1bea0*/  PRMT R31, R96, 0x7632, R31 ;  /* 0x00007632601f7816 */ /* 0x000fc6000000001f */
[----:B------:R-:W-:Y:S01]  /*1beb0*/  VIADD R8, R175, 0xb ;  /* 0x0000000baf087836 */ /* 0x000fe20000000000 */
[----:B------:R-:W-:Y:S01]  /*1bec0*/  @P6 STG.E.U16 desc[UR60][R2.64], R96 ;  /* 0x0000006002006986 */ /* 0x000fe2000c10153c */
[C---:B-----5:R-:W-:Y:S01]  /*1bed0*/  IMAD.WIDE R26, R59.reuse, 0x2, R146 ;  /* 0x000000023b1a7825 */ /* 0x060fe200078e0292 */
[----:B0-----:R-:W-:Y:S01]  /*1bee0*/  ISETP.LT.AND P2, PT, R170, R10, !P2 ;  /* 0x0000000aaa00720c */ /* 0x001fe20005741270 */
[----:B------:R-:W0:Y:S01]  /*1bef0*/  LDC R58, c[0x0][0x228] ;  /* 0x00008a00ff3a7b82 */ /* 0x000e220000000800 */
[----:B------:R5:W-:Y:S01]  /*1bf00*/  @P1 STG.E.U16 desc[UR60][R24.64], R31 ;  /* 0x0000001f18001986 */ /* 0x000be2000c10153c */
[----:B------:R-:W-:Y:S01]  /*1bf10*/  IMAD.WIDE R28, R59, 0x2, R14 ;  /* 0x000000023b1c7825 */ /* 0x000fe200078e020e */
[----:B------:R-:W-:Y:S02]  /*1bf20*/  PRMT R57, R65, 0x7632, R57 ;  /* 0x0000763241397816 */ /* 0x000fe40000000039 */
[----:B-1----:R-:W-:-:S03]  /*1bf30*/  ISETP.GE.AND P1, PT, R8, R89, PT ;  /* 0x000000590800720c */ /* 0x002fc60003f26270 */
[----:B------:R-:W1:Y:S01]  /*1bf40*/  LDC R10, c[0x0][0x228] ;  /* 0x00008a00ff0a7b82 */ /* 0x000e620000000800 */
[----:B------:R-:W-:Y:S01]  /*1bf50*/  @P5 STG.E.U16 desc[UR60][R26.64], R65 ;  /* 0x000000411a005986 */ /* 0x000fe2000c10153c */
[----:B-----5:R-:W-:-:S06]  /*1bf60*/  IMAD.WIDE R30, R59, 0x2, R12 ;  /* 0x000000023b1e7825 */ /* 0x020fcc00078e020c */
[----:B------:R-:W5:Y:S01]  /*1bf70*/  LDC R8, c[0x0][0x228] ;  /* 0x00008a00ff087b82 */ /* 0x000f620000000800 */
[----:B------:R2:W-:Y:S01]  /*1bf80*/  @P4 STG.E.U16 desc[UR60][R28.64], R57 ;  /* 0x000000391c004986 */ /* 0x0005e2000c10153c */
[----:B----4-:R-:W-:-:S03]  /*1bf90*/  ISETP.LT.AND P4, PT, R173, R22, !P1 ;  /* 0x00000016ad00720c */ /* 0x010fc60004f81270 */
[----:B------:R4:W-:Y:S01]  /*1bfa0*/  @P3 STG.E.U16 desc[UR60][R30.64], R61 ;  /* 0x0000003d1e003986 */ /* 0x0009e2000c10153c */
[----:B--2---:R-:W-:Y:S02]  /*1bfb0*/  ISETP.LT.AND P3, PT, R174, R20, !P1 ;  /* 0x00000014ae00720c */ /* 0x004fe40004f61270 */
[----:B------:R-:W2:Y:S01]  /*1bfc0*/  LDC R20, c[0x0][0x228] ;  /* 0x00008a00ff147b82 */ /* 0x000ea20000000800 */
[----:B------:R-:W-:Y:S01]  /*1bfd0*/  PRMT R3, R61, 0x7632, R3 ;  /* 0x000076323d037816 */ /* 0x000fe20000000003 */
[----:B------:R-:W-:Y:S01]  /*1bfe0*/  VIADD R2, R175, 0xc ;  /* 0x0000000caf027836 */ /* 0x000fe20000000000 */
[----:B------:R-:W-:Y:S01]  /*1bff0*/  ISETP.LT.AND P5, PT, R172, R52, !P1 ;  /* 0x00000034ac00720c */ /* 0x000fe20004fa1270 */
[----:B------:R-:W-:-:S04]  /*1c000*/  IMAD.WIDE R56, R59, 0x2, R54 ;  /* 0x000000023b387825 */ /* 0x000fc800078e0236 */
[----:B------:R-:W2:Y:S01]  /*1c010*/  LDC R22, c[0x0][0x228] ;  /* 0x00008a00ff167b82 */ /* 0x000ea20000000800 */
[----:B------:R-:W-:Y:S01]  /*1c020*/  IMAD.IADD R59, R59, 0x1, R148 ;  /* 0x000000013b3b7824 */ /* 0x000fe200078e0294 */
[----:B------:R0:W-:Y:S01]  /*1c030*/  @P2 STG.E.U16 desc[UR60][R56.64], R3 ;  /* 0x0000000338002986 */ /* 0x0001e2000c10153c */
[----:B---3--:R-:W-:-:S05]  /*1c040*/  ISETP.GE.AND P2, PT, R2, R91, PT ;  /* 0x0000005b0200720c */ /* 0x008fca0003f46270 */
[----:B------:R-:W3:Y:S01]  /*1c050*/  LDC R65, c[0x0][0x22c] ;  /* 0x00008b00ff417b82 */ /* 0x000ee20000000800 */
[----:B------:R-:W-:Y:S01]  /*1c060*/  IMAD.WIDE R24, R59, 0x2, R14 ;  /* 0x000000023b187825 */ /* 0x000fe200078e020e */
[----:B----4-:R-:W-:-:S03]  /*1c070*/  PRMT R31, R93, 0x7632, R31 ;  /* 0x000076325d1f7816 */ /* 0x010fc6000000001f */
[----:B0-----:R-:W-:-:S03]  /*1c080*/  IMAD.WIDE R2, R59, 0x2, R146 ;  /* 0x000000023b027825 */ /* 0x001fc600078e0292 */
[----:B------:R-:W0:Y:S01]  /*1c090*/  LDC R30, c[0x0][0x228] ;  /* 0x00008a00ff1e7b82 */ /* 0x000e220000000800 */
[----:B------:R-:W-:Y:S01]  /*1c0a0*/  IMAD.WIDE R26, R59, 0x2, R12 ;  /* 0x000000023b1a7825 */ /* 0x000fe200078e020c */
[----:B------:R4:W-:Y:S01]  /*1c0b0*/  @P3 STG.E.U16 desc[UR60][R2.64], R93 ;  /* 0x0000005d02003986 */ /* 0x0009e2000c10153c */
[----:B------:R-:W-:-:S03]  /*1c0c0*/  ISETP.LT.AND P1, PT, R170, R58, !P1 ;  /* 0x0000003aaa00720c */ /* 0x000fc60004f21270 */
[----:B------:R3:W-:Y:S02]  /*1c0d0*/  @P4 STG.E.U16 desc[UR60][R24.64], R31 ;  /* 0x0000001f18004986 */ /* 0x0007e4000c10153c */
[----:B------:R-:W0:Y:S01]  /*1c0e0*/  LDC R61, c[0x0][0x22c] ;  /* 0x00008b00ff3d7b82 */ /* 0x000e220000000800 */
[----:B-1----:R-:W-:Y:S01]  /*1c0f0*/  ISETP.LT.AND P4, PT, R173, R10, !P2 ;  /* 0x0000000aad00720c */ /* 0x002fe20005781270 */
[----:B------:R1:W-:Y:S01]  /*1c100*/  @P5 STG.E.U16 desc[UR60][R26.64], R97 ;  /* 0x000000611a005986 */ /* 0x0003e2000c10153c */
[----:B-----5:R-:W-:Y:S01]  /*1c110*/  ISETP.LT.AND P5, PT, R174, R8, !P2 ;  /* 0x00000008ae00720c */ /* 0x020fe200057a1270 */
[----:B------:R-:W-:-:S04]  /*1c120*/  IMAD.WIDE R28, R59, 0x2, R54 ;  /* 0x000000023b1c7825 */ /* 0x000fc800078e0236 */
[----:B------:R-:W5:Y:S01]  /*1c130*/  LDC R10, c[0x0][0x228] ;  /* 0x00008a00ff0a7b82 */ /* 0x000f620000000800 */
[----:B------:R-:W-:Y:S01]  /*1c140*/  IMAD.IADD R59, R59, 0x1, R148 ;  /* 0x000000013b3b7824 */ /* 0x000fe200078e0294 */
[----:B------:R-:W-:Y:S01]  /*1c150*/  PRMT R57, R97, 0x7632, R57 ;  /* 0x0000763261397816 */ /* 0x000fe20000000039 */
[----:B------:R-:W-:Y:S01]  /*1c160*/  VIADD R8, R175, 0xd ;  /* 0x0000000daf087836 */ /* 0x000fe20000000000 */
[----:B--2---:R-:W-:-:S04]  /*1c170*/  ISETP.LT.AND P3, PT, R172, R20, !P2 ;  /* 0x00000014ac00720c */ /* 0x004fc80005761270 */
[----:B------:R-:W2:Y:S01]  /*1c180*/  LDC R52, c[0x0][0x228] ;  /* 0x00008a00ff347b82 */ /* 0x000ea20000000800 */
[C---:B----4-:R-:W-:Y:S01]  /*1c190*/  IMAD.WIDE R2, R59.reuse, 0x2, R146 ;  /* 0x000000023b027825 */ /* 0x050fe200078e0292 */
[----:B------:R-:W-:Y:S01]  /*1c1a0*/  ISETP.LT.AND P2, PT, R170, R22, !P2 ;  /* 0x00000016aa00720c */ /* 0x000fe20005741270 */
[----:B------:R4:W-:Y:S05]  /*1c1b0*/  @P1 STG.E.U16 desc[UR60][R28.64], R57 ;  /* 0x000000391c001986 */ /* 0x0009ea000c10153c */
[----:B------:R-:W2:Y:S01]  /*1c1c0*/  LDC R56, c[0x0][0x228] ;  /* 0x00008a00ff387b82 */ /* 0x000ea20000000800 */
[----:B---3--:R-:W-:Y:S01]  /*1c1d0*/  ISETP.GE.AND P1, PT, R8, R65, PT ;  /* 0x000000410800720c */ /* 0x008fe20003f26270 */
[----:B------:R3:W-:Y:S01]  /*1c1e0*/  @P5 STG.E.U16 desc[UR60][R2.64], R66 ;  /* 0x0000004202005986 */ /* 0x0007e2000c10153c */
[----:B------:R-:W-:Y:S01]  /*1c1f0*/  IMAD.WIDE R24, R59, 0x2, R14 ;  /* 0x000000023b187825 */ /* 0x000fe200078e020e */
[----:B------:R-:W-:-:S03]  /*1c200*/  PRMT R58, R62, 0x7632, R58 ;  /* 0x000076323e3a7816 */ /* 0x000fc6000000003a */
[C---:B-1----:R-:W-:Y:S01]  /*1c210*/  IMAD.WIDE R26, R59.reuse, 0x2, R12 ;  /* 0x000000023b1a7825 */ /* 0x042fe200078e020c */
[----:B------:R-:W1:Y:S01]  /*1c220*/  LDC R8, c[0x0][0x228] ;  /* 0x00008a00ff087b82 */ /* 0x000e620000000800 */
[----:B0-----:R-:W-:Y:S02]  /*1c230*/  ISETP.LT.AND P5, PT, R174, R30, !P1 ;  /* 0x0000001eae00720c */ /* 0x001fe40004fa1270 */
[----:B----4-:R-:W-:Y:S01]  /*1c240*/  IMAD.WIDE R28, R59, 0x2, R54 ;  /* 0x000000023b1c7825 */ /* 0x010fe200078e0236 */
[----:B---3--:R-:W-:-:S04]  /*1c250*/  PRMT R3, R66, 0x7632, R3 ;  /* 0x0000763242037816 */ /* 0x008fc80000000003 */
[----:B------:R-:W0:Y:S01]  /*1c260*/  LDC R20, c[0x0][0x228] ;  /* 0x00008a00ff147b82 */ /* 0x000e220000000800 */
[----:B------:R-:W-:Y:S01]  /*1c270*/  VIADD R2, R175, 0xe ;  /* 0x0000000eaf027836 */ /* 0x000fe20000000000 */
[----:B------:R3:W-:Y:S01]  /*1c280*/  @P4 STG.E.U16 desc[UR60][R24.64], R3 ;  /* 0x0000000318004986 */ /* 0x0007e2000c10153c */
[----:B------:R-:W-:-:S03]  /*1c290*/  IMAD.IADD R57, R59, 0x1, R148 ;  /* 0x000000013b397824 */ /* 0x000fc600078e0294 */
[----:B------:R-:W-:Y:S01]  /*1c2a0*/  @P3 STG.E.U16 desc[UR60][R26.64], R62 ;  /* 0x0000003e1a003986 */ /* 0x000fe2000c10153c */
[----:B-----5:R-:W-:Y:S01]  /*1c2b0*/  ISETP.LT.AND P4, PT, R173, R10, !P1 ;  /* 0x0000000aad00720c */ /* 0x020fe20004f81270 */
[----:B------:R-:W-:Y:S01]  /*1c2c0*/  IMAD.WIDE R30, R57, 0x2, R146 ;  /* 0x00000002391e7825 */ /* 0x000fe200078e0292 */
[----:B------:R-:W4:Y:S01]  /*1c2d0*/  LDC R10, c[0x0][0x228] ;  /* 0x00008a00ff0a7b82 */ /* 0x000f220000000800 */
[----:B------:R-:W-:Y:S01]  /*1c2e0*/  @P2 STG.E.U16 desc[UR60][R28.64], R58 ;  /* 0x0000003a1c002986 */ /* 0x000fe2000c10153c */
[----:B------:R-:W-:-:S06]  /*1c2f0*/  ISETP.GE.AND P2, PT, R2, R61, PT ;  /* 0x0000003d0200720c */ /* 0x000fcc0003f46270 */
[----:B------:R-:W5:Y:S01]  /*1c300*/  LDC R61, c[0x0][0x22c] ;  /* 0x00008b00ff3d7b82 */ /* 0x000f620000000800 */
[----:B--2---:R-:W-:Y:S01]  /*1c310*/  ISETP.LT.AND P3, PT, R172, R52, !P1 ;  /* 0x00000034ac00720c */ /* 0x004fe20004f61270 */
[----:B------:R2:W-:Y:S01]  /*1c320*/  @P5 STG.E.U16 desc[UR60][R30.64], R94 ;  /* 0x0000005e1e005986 */ /* 0x0005e2000c10153c */
[----:B------:R-:W-:Y:S01]  /*1c330*/  ISETP.LT.AND P1, PT, R170, R56, !P1 ;  /* 0x00000038aa00720c */ /* 0x000fe20004f21270 */
[----:B---3--:R-:W-:-:S04]  /*1c340*/  IMAD.WIDE R2, R57, 0x2, R14 ;  /* 0x0000000239027825 */ /* 0x008fc800078e020e */
[----:B------:R-:W3:Y:S08]  /*1c350*/  LDC R22, c[0x0][0x228] ;  /* 0x00008a00ff167b82 */ /* 0x000ef00000000800 */
[----:B------:R-:W3:Y:S01]  /*1c360*/  LDC R52, c[0x0][0x228] ;  /* 0x00008a00ff347b82 */ /* 0x000ee20000000800 */
[----:B--2---:R-:W-:Y:S02]  /*1c370*/  PRMT R94, R94, 0x7632, R94 ;  /* 0x000076325e5e7816 */ /* 0x004fe4000000005e */
[----:B-1----:R-:W-:-:S05]  /*1c380*/  ISETP.LT.AND P5, PT, R174, R8, !P2 ;  /* 0x00000008ae00720c */ /* 0x002fca00057a1270 */
[----:B------:R-:W1:Y:S01]  /*1c390*/  LDC R56, c[0x0][0x228] ;  /* 0x00008a00ff387b82 */ /* 0x000e620000000800 */
[----:B------:R2:W-:Y:S01]  /*1c3a0*/  @P4 STG.E.U16 desc[UR60][R2.64], R94 ;  /* 0x0000005e02004986 */ /* 0x0005e2000c10153c */
[----:B0-----:R-:W-:Y:S01]  /*1c3b0*/  ISETP.LT.AND P4, PT, R173, R20, !P2 ;  /* 0x00000014ad00720c */ /* 0x001fe20005781270 */
[----:B------:R-:W-:Y:S01]  /*1c3c0*/  IMAD.WIDE R24, R57, 0x2, R12 ;  /* 0x0000000239187825 */ /* 0x000fe200078e020c */
[----:B------:R-:W-:-:S04]  /*1c3d0*/  PRMT R31, R98, 0x7632, R31 ;  /* 0x00007632621f7816 */ /* 0x000fc8000000001f */
[----:B------:R-:W0:Y:S01]  /*1c3e0*/  LDC R20, c[0x0][0x228] ;  /* 0x00008a00ff147b82 */ /* 0x000e220000000800 */
[C---:B------:R-:W-:Y:S01]  /*1c3f0*/  IMAD.WIDE R26, R57.reuse, 0x2, R54 ;  /* 0x00000002391a7825 */ /* 0x040fe200078e0236 */
[----:B------:R-:W-:Y:S03]  /*1c400*/  @P3 STG.E.U16 desc[UR60][R24.64], R98 ;  /* 0x0000006218003986 */ /* 0x000fe6000c10153c */
[----:B------:R-:W-:Y:S02]  /*1c410*/  IMAD.IADD R59, R57, 0x1, R148 ;  /* 0x00000001393b7824 */ /* 0x000fe400078e0294 */
[----:B------:R-:W-:Y:S01]  /*1c420*/  VIADD R8, R175, 0xf ;  /* 0x0000000faf087836 */ /* 0x000fe20000000000 */
[----:B------:R3:W-:Y:S01]  /*1c430*/  @P1 STG.E.U16 desc[UR60][R26.64], R31 ;  /* 0x0000001f1a001986 */ /* 0x0007e2000c10153c */
[----:B------:R-:W-:Y:S01]  /*1c440*/  IMAD.WIDE R28, R59, 0x2, R146 ;  /* 0x000000023b1c7825 */ /* 0x000fe200078e0292 */
[----:B------:R-:W0:Y:S01]  /*1c450*/  LDC R58, c[0x0][0x228] ;  /* 0x00008a00ff3a7b82 */ /* 0x000e220000000800 */
[----:B--2---:R-:W-:-:S02]  /*1c460*/  PRMT R3, R67, 0x7632, R3 ;  /* 0x0000763243037816 */ /* 0x004fc40000000003 */
[----:B-----5:R-:W-:Y:S02]  /*1c470*/  ISETP.GE.AND P1, PT, R8, R61, PT ;  /* 0x0000003d0800720c */ /* 0x020fe40003f26270 */
[----:B----4-:R-:W-:-:S03]  /*1c480*/  ISETP.LT.AND P3, PT, R172, R10, !P2 ;  /* 0x0000000aac00720c */ /* 0x010fc60005761270 */
[----:B------:R-:W2:Y:S01]  /*1c490*/  LDC R61, c[0x0][0x22c] ;  /* 0x00008b00ff3d7b82 */ /* 0x000ea20000000800 */
[----:B---3--:R-:W-:Y:S01]  /*1c4a0*/  IMAD.WIDE R30, R59, 0x2, R14 ;  /* 0x000000023b1e7825 */ /* 0x008fe200078e020e */
[----:B------:R-:W-:Y:S01]  /*1c4b0*/  @P5 STG.E.U16 desc[UR60][R28.64], R67 ;  /* 0x000000431c005986 */ /* 0x000fe2000c10153c */
[----:B------:R-:W-:-:S03]  /*1c4c0*/  ISETP.LT.AND P2, PT, R170, R22, !P2 ;  /* 0x00000016aa00720c */ /* 0x000fc60005741270 */
[----:B------:R3:W-:Y:S02]  /*1c4d0*/  @P4 STG.E.U16 desc[UR60][R30.64], R3 ;  /* 0x000000031e004986 */ /* 0x0007e4000c10153c */
[----:B------:R-:W4:Y:S01]  /*1c4e0*/  LDC R10, c[0x0][0x228] ;  /* 0x00008a00ff0a7b82 */ /* 0x000f220000000800 */
[----:B------:R-:W-:Y:S02]  /*1c4f0*/  ISETP.LT.AND P4, PT, R174, R52, !P1 ;  /* 0x00000034ae00720c */ /* 0x000fe40004f81270 */
[----:B-1----:R-:W-:-:S05]  /*1c500*/  ISETP.LT.AND P5, PT, R173, R56, !P1 ;  /* 0x00000038ad00720c */ /* 0x002fca0004fa1270 */
[----:B------:R-:W1:Y:S01]  /*1c510*/  LDC R22, c[0x0][0x228] ;  /* 0x00008a00ff167b82 */ /* 0x000e620000000800 */
[----:B---3--:R-:W-:-:S07]  /*1c520*/  IMAD.WIDE R2, R59, 0x2, R12 ;  /* 0x000000023b027825 */ /* 0x008fce00078e020c */
[----:B------:R-:W3:Y:S01]  /*1c530*/  LDC R52, c[0x0][0x228] ;  /* 0x00008a00ff347b82 */ /* 0x000ee20000000800 */
[C---:B------:R-:W-:Y:S01]  /*1c540*/  IMAD.IADD R57, R59.reuse, 0x1, R148 ;  /* 0x000000013b397824 */ /* 0x040fe200078e0294 */
[----:B------:R5:W-:Y:S01]  /*1c550*/  @P3 STG.E.U16 desc[UR60][R2.64], R63 ;  /* 0x0000003f02003986 */ /* 0x000be2000c10153c */
[----:B------:R-:W-:Y:S01]  /*1c560*/  IMAD.WIDE R24, R59, 0x2, R54 ;  /* 0x000000023b187825 */ /* 0x000fe200078e0236 */
[----:B------:R-:W-:Y:S02]  /*1c570*/  PRMT R59, R63, 0x7632, R59 ;  /* 0x000076323f3b7816 */ /* 0x000fe4000000003b */
[----:B0-----:R-:W-:Y:S01]  /*1c580*/  ISETP.LT.AND P3, PT, R172, R20, !P1 ;  /* 0x00000014ac00720c */ /* 0x001fe20004f61270 */
[C---:B------:R-:W-:Y:S01]  /*1c590*/  IMAD.WIDE R26, R57.reuse, 0x2, R146 ;  /* 0x00000002391a7825 */ /* 0x040fe200078e0292 */
[----:B------:R-:W0:Y:S03]  /*1c5a0*/  LDC R31, c[0x0][0x22c] ;  /* 0x00008b00ff1f7b82 */ /* 0x000e260000000800 */
[----:B------:R-:W-:Y:S01]  /*1c5b0*/  IMAD.WIDE R28, R57, 0x2, R14 ;  /* 0x00000002391c7825 */ /* 0x000fe200078e020e */
[----:B-----5:R-:W-:-:S04]  /*1c5c0*/  PRMT R3, R95, 0x7632, R3 ;  /* 0x000076325f037816 */ /* 0x020fc80000000003 */
[----:B------:R-:W5:Y:S01]  /*1c5d0*/  LDC R20, c[0x0][0x228] ;  /* 0x00008a00ff147b82 */ /* 0x000f620000000800 */
[----:B------:R-:W-:Y:S01]  /*1c5e0*/  VIADD R8, R175, 0x10 ;  /* 0x00000010af087836 */ /* 0x000fe20000000000 */
[----:B------:R-:W-:Y:S01]  /*1c5f0*/  @P2 STG.E.U16 desc[UR60][R24.64], R59 ;  /* 0x0000003b18002986 */ /* 0x000fe2000c10153c */
[----:B------:R-:W-:-:S03]  /*1c600*/  ISETP.LT.AND P2, PT, R170, R58, !P1 ;  /* 0x0000003aaa00720c */ /* 0x000fc60004f41270 */
[----:B------:R-:W-:Y:S02]  /*1c610*/  @P4 STG.E.U16 desc[UR60][R26.64], R95 ;  /* 0x0000005f1a004986 */ /* 0x000fe4000c10153c */
[----:B------:R-:W5:Y:S02]  /*1c620*/  LDC R30, c[0x0][0x228] ;  /* 0x00008a00ff1e7b82 */ /* 0x000f640000000800 */
[----:B------:R1:W-:Y:S01]  /*1c630*/  @P5 STG.E.U16 desc[UR60][R28.64], R3 ;  /* 0x000000031c005986 */ /* 0x0003e2000c10153c */
[----:B--2---:R-:W-:-:S05]  /*1c640*/  ISETP.GE.AND P1, PT, R8, R61, PT ;  /* 0x0000003d0800720c */ /* 0x004fca0003f26270 */
[----:B------:R-:W2:Y:S01]  /*1c650*/  LDC R56, c[0x0][0x228] ;  /* 0x00008a00ff387b82 */ /* 0x000ea20000000800 */
[----:B----4-:R-:W-:Y:S01]  /*1c660*/  ISETP.LT.AND P4, PT, R174, R10, !P1 ;  /* 0x0000000aae00720c */ /* 0x010fe20004f81270 */
[----:B-1----:R-:W-:-:S06]  /*1c670*/  IMAD.WIDE R2, R57, 0x2, R12 ;  /* 0x0000000239027825 */ /* 0x002fcc00078e020c */
[----:B------:R-:W1:Y:S01]  /*1c680*/  LDC R58, c[0x0][0x228] ;  /* 0x00008a00ff3a7b82 */ /* 0x000e620000000800 */
[----:B------:R-:W-:Y:S01]  /*1c690*/  PRMT R27, R99, 0x7632, R27 ;  /* 0x00007632631b7816 */ /* 0x000fe2000000001b */
[----:B------:R-:W-:Y:S01]  /*1c6a0*/  @P3 STG.E.U16 desc[UR60][R2.64], R99 ;  /* 0x0000006302003986 */ /* 0x000fe2000c10153c */
[----:B------:R-:W-:Y:S01]  /*1c6b0*/  ISETP.LT.AND P3, PT, R173, R22, !P1 ;  /* 0x00000016ad00720c */ /* 0x000fe20004f61270 */
[----:B------:R-:W-:Y:S01]  /*1c6c0*/  IMAD.WIDE R24, R57, 0x2, R54 ;  /* 0x0000000239187825 */ /* 0x000fe200078e0236 */
[----:B---3--:R-:W-:-:S03]  /*1c6d0*/  ISETP.LT.AND P5, PT, R172, R52, !P1 ;  /* 0x00000034ac00720c */ /* 0x008fc60004fa1270 */
[----:B------:R-:W3:Y:S01]  /*1c6e0*/  LDC R10, c[0x0][0x228] ;  /* 0x00008a00ff0a7b82 */ /* 0x000ee20000000800 */
[----:B------:R-:W-:Y:S01]  /*1c6f0*/  IMAD.IADD R57, R57, 0x1, R148 ;  /* 0x0000000139397824 */ /* 0x000fe200078e0294 */
[----:B------:R4:W-:Y:S01]  /*1c700*/  @P2 STG.E.U16 desc[UR60][R24.64], R27 ;  /* 0x0000001b18002986 */ /* 0x0009e2000c10153c */
[----:B------:R-:W-:-:S05]  /*1c710*/  VIADD R8, R175, 0x11 ;  /* 0x00000011af087836 */ /* 0x000fca0000000000 */
[----:B------:R-:W3:Y:S01]  /*1c720*/  LDC R59, c[0x0][0x22c] ;  /* 0x00008b00ff3b7b82 */ /* 0x000ee20000000800 */
[----:B------:R-:W-:Y:S01]  /*1c730*/  IMAD.WIDE R28, R57, 0x2, R14 ;  /* 0x00000002391c7825 */ /* 0x000fe200078e020e */
[----:B0-----:R-:W-:-:S03]  /*1c740*/  ISETP.GE.AND P2, PT, R8, R31, PT ;  /* 0x0000001f0800720c */ /* 0x001fc60003f46270 */
[----:B----4-:R-:W-:-:S03]  /*1c750*/  IMAD.WIDE R26, R57, 0x2, R146 ;  /* 0x00000002391a7825 */ /* 0x010fc600078e0292 */
[----:B------:R-:W0:Y:S01]  /*1c760*/  LDC R22, c[0x0][0x228] ;  /* 0x00008a00ff167b82 */ /* 0x000e220000000800 */
[----:B------:R-:W-:Y:S01]  /*1c770*/  PRMT R25, R120, 0x7632, R25 ;  /* 0x0000763278197816 */ /* 0x000fe20000000019 */
[----:B------:R-:W-:Y:S01]  /*1c780*/  IMAD.WIDE R2, R57, 0x2, R12 ;  /* 0x0000000239027825 */ /* 0x000fe200078e020c */
[----:B------:R-:W-:Y:S01]  /*1c790*/  @P4 STG.E.U16 desc[UR60][R26.64], R120 ;  /* 0x000000781a004986 */ /* 0x000fe2000c10153c */
[----:B-----5:R-:W-:-:S03]  /*1c7a0*/  ISETP.LT.AND P1, PT, R170, R20, !P1 ;  /* 0x00000014aa00720c */ /* 0x020fc60004f21270 */
[----:B------:R4:W-:Y:S01]  /*1c7b0*/  @P3 STG.E.U16 desc[UR60][R28.64], R25 ;  /* 0x000000191c003986 */ /* 0x0009e2000c10153c */
[----:B------:R-:W5:Y:S01]  /*1c7c0*/  LDC R20, c[0x0][0x228] ;  /* 0x00008a00ff147b82 */ /* 0x000f620000000800 */
[----:B--2---:R-:W-:Y:S02]  /*1c7d0*/  ISETP.LT.AND P4, PT, R173, R56, !P2 ;  /* 0x00000038ad00720c */ /* 0x004fe40005781270 */
[----:B------:R2:W-:Y:S01]  /*1c7e0*/  @P5 STG.E.U16 desc[UR60][R2.64], R124 ;  /* 0x0000007c02005986 */ /* 0x0005e2000c10153c */
[----:B------:R-:W-:Y:S01]  /*1c7f0*/  ISETP.LT.AND P5, PT, R174, R30, !P2 ;  /* 0x0000001eae00720c */ /* 0x000fe200057a1270 */
[----:B------:R-:W-:Y:S02]  /*1c800*/  IMAD.IADD R31, R57, 0x1, R148 ;  /* 0x00000001391f7824 */ /* 0x000fe400078e0294 */
[----:B------:R-:W-:Y:S01]  /*1c810*/  VIADD R8, R175, 0x12 ;  /* 0x00000012af087836 */ /* 0x000fe20000000000 */
[----:B------:R-:W5:Y:S01]  /*1c820*/  LDC R52, c[0x0][0x228] ;  /* 0x00008a00ff347b82 */ /* 0x000f620000000800 */
[----:B-1----:R-:W-:-:S02]  /*1c830*/  ISETP.LT.AND P3, PT, R172, R58, !P2 ;  /* 0x0000003aac00720c */ /* 0x002fc40005761270 */
[----:B----4-:R-:W-:Y:S01]  /*1c840*/  PRMT R29, R124, 0x7632, R29 ;  /* 0x000076327c1d7816 */ /* 0x010fe2000000001d */
[----:B------:R-:W-:Y:S01]  /*1c850*/  IMAD.WIDE R24, R31, 0x2, R146 ;  /* 0x000000021f187825 */ /* 0x000fe200078e0292 */
[----:B------:R-:W-:-:S03]  /*1c860*/  PRMT R60, R128, 0x7632, R60 ;  /* 0x00007632803c7816 */ /* 0x000fc6000000003c */
[----:B------:R-:W1:Y:S01]  /*1c870*/  LDC R56, c[0x0][0x228] ;  /* 0x00008a00ff387b82 */ /* 0x000e620000000800 */
[----:B--2---:R-:W-:Y:S01]  /*1c880*/  IMAD.WIDE R2, R57, 0x2, R54 ;  /* 0x0000000239027825 */ /* 0x004fe200078e0236 */
[----:B---3--:R-:W-:-:S03]  /*1c890*/  ISETP.LT.AND P6, PT, R170, R10, !P2 ;  /* 0x0000000aaa00720c */ /* 0x008fc600057c1270 */
[----:B------:R-:W-:-:S03]  /*1c8a0*/  IMAD.WIDE R26, R31, 0x2, R14 ;  /* 0x000000021f1a7825 */ /* 0x000fc600078e020e */
[----:B------:R-:W2:Y:S01]  /*1c8b0*/  LDC R61, c[0x0][0x22c] ;  /* 0x00008b00ff3d7b82 */ /* 0x000ea20000000800 */
[----:B------:R-:W-:Y:S01]  /*1c8c0*/  ISETP.GE.AND P2, PT, R8, R59, PT ;  /* 0x0000003b0800720c */ /* 0x000fe20003f46270 */
[----:B------:R3:W-:Y:S04]  /*1c8d0*/  @P1 STG.E.U16 desc[UR60][R2.64], R29 ;  /* 0x0000001d02001986 */ /* 0x0007e8000c10153c */
[----:B------:R4:W-:Y:S02]  /*1c8e0*/  @P5 STG.E.U16 desc[UR60][R24.64], R128 ;  /* 0x0000008018005986 */ /* 0x0009e4000c10153c */
[----:B------:R-:W2:Y:S02]  /*1c8f0*/  LDC R58, c[0x0][0x228] ;  /* 0x00008a00ff3a7b82 */ /* 0x000ea40000000800 */
[----:B------:R-:W-:Y:S01]  /*1c900*/  @P4 STG.E.U16 desc[UR60][R26.64], R60 ;  /* 0x0000003c1a004986 */ /* 0x000fe2000c10153c */
[----:B0-----:R-:W-:-:S05]  /*1c910*/  ISETP.LT.AND P4, PT, R174, R22, !P2 ;  /* 0x00000016ae00720c */ /* 0x001fca0005781270 */
[----:B------:R-:W0:Y:S01]  /*1c920*/  LDC R10, c[0x0][0x228] ;  /* 0x00008a00ff0a7b82 */ /* 0x000e220000000800 */
[----:B---3--:R-:W-:Y:S01]  /*1c930*/  IMAD.WIDE R28, R31, 0x2, R12 ;  /* 0x000000021f1c7825 */ /* 0x008fe200078e020c */
[----:B------:R-:W-:-:S03]  /*1c940*/  PRMT R22, R140, 0x7632, R22 ;  /* 0x000076328c167816 */ /* 0x000fc60000000016 */
[C---:B------:R-:W-:Y:S01]  /*1c950*/  IMAD.IADD R57, R31.reuse, 0x1, R148 ;  /* 0x000000011f397824 */ /* 0x040fe200078e0294 */
[----:B------:R-:W-:Y:S01]  /*1c960*/  @P3 STG.E.U16 desc[UR60][R28.64], R140 ;  /* 0x0000008c1c003986 */ /* 0x000fe2000c10153c */
[----:B------:R-:W-:Y:S01]  /*1c970*/  IMAD.WIDE R30, R31, 0x2, R54 ;  /* 0x000000021f1e7825 */ /* 0x000fe200078e0236 */
[----:B------:R-:W3:Y:S01]  /*1c980*/  LDC R59, c[0x0][0x22c] ;  /* 0x00008b00ff3b7b82 */ /* 0x000ee20000000800 */
[----:B-----5:R-:W-:Y:S02]  /*1c990*/  ISETP.LT.AND P3, PT, R173, R20, !P2 ;  /* 0x00000014ad00720c */ /* 0x020fe40005761270 */
[----:B------:R-:W-:Y:S01]  /*1c9a0*/  IMAD.WIDE R2, R57, 0x2, R146 ;  /* 0x0000000239027825 */ /* 0x000fe200078e0292 */
[----:B------:R5:W-:Y:S03]  /*1c9b0*/  @P6 STG.E.U16 desc[UR60][R30.64], R22 ;  /* 0x000000161e006986 */ /* 0x000be6000c10153c */
[----:B------:R-:W-:Y:S01]  /*1c9c0*/  VIADD R8, R175, 0x13 ;  /* 0x00000013af087836 */ /* 0x000fe20000000000 */
[----:B------:R-:W3:Y:S01]  /*1c9d0*/  LDC R20, c[0x0][0x228] ;  /* 0x00008a00ff147b82 */ /* 0x000ee20000000800 */
[----:B------:R5:W-:Y:S01]  /*1c9e0*/  @P4 STG.E.U16 desc[UR60][R2.64], R121 ;  /* 0x0000007902004986 */ /* 0x000be2000c10153c */
[----:B------:R-:W-:Y:S01]  /*1c9f0*/  ISETP.LT.AND P4, PT, R172, R52, !P2 ;  /* 0x00000034ac00720c */ /* 0x000fe20005781270 */
[----:B----4-:R-:W-:Y:S01]  /*1ca00*/  IMAD.WIDE R24, R57, 0x2, R14 ;  /* 0x0000000239187825 */ /* 0x010fe200078e020e */
[----:B-1----:R-:W-:-:S02]  /*1ca10*/  ISETP.LT.AND P2, PT, R170, R56, !P2 ;  /* 0x00000038aa00720c */ /* 0x002fc40005741270 */
[----:B--2---:R-:W-:Y:S02]  /*1ca20*/  ISETP.GE.AND P1, PT, R8, R61, PT ;  /* 0x0000003d0800720c */ /* 0x004fe40003f26270 */
[----:B-----5:R-:W1:Y:S01]  /*1ca30*/  LDC R22, c[0x0][0x228] ;  /* 0x00008a00ff167b82 */ /* 0x020e620000000800 */
[----:B------:R-:W-:Y:S02]  /*1ca40*/  PRMT R3, R121, 0x7632, R3 ;  /* 0x0000763279037816 */ /* 0x000fe40000000003 */
[----:B------:R-:W-:-:S05]  /*1ca50*/  ISETP.LT.AND P5, PT, R174, R58, !P1 ;  /* 0x0000003aae00720c */ /* 0x000fca0004fa1270 */
[----:B------:R-:W2:Y:S01]  /*1ca60*/  LDC R30, c[0x0][0x228] ;  /* 0x00008a00ff1e7b82 */ /* 0x000ea20000000800 */
[----:B------:R4:W-:Y:S01]  /*1ca70*/  @P3 STG.E.U16 desc[UR60][R24.64], R3 ;  /* 0x0000000318003986 */ /* 0x0009e2000c10153c */
[----:B0-----:R-:W-:Y:S01]  /*1ca80*/  ISETP.LT.AND P3, PT, R173, R10, !P1 ;  /* 0x0000000aad00720c */ /* 0x001fe20004f61270 */
[----:B------:R-:W-:-:S05]  /*1ca90*/  IMAD.WIDE R26, R57, 0x2, R54 ;  /* 0x00000002391a7825 */ /* 0x000fca00078e0236 */
[----:B------:R-:W0:Y:S01]  /*1caa0*/  LDC R52, c[0x0][0x228] ;  /* 0x00008a00ff347b82 */ /* 0x000e220000000800 */
[----:B------:R-:W-:Y:S02]  /*1cab0*/  IMAD.IADD R31, R57, 0x1, R148 ;  /* 0x00000001391f7824 */ /* 0x000fe400078e0294 */
[----:B------:R-:W-:Y:S02]  /*1cac0*/  VIADD R8, R175, 0x14 ;  /* 0x00000014af087836 */ /* 0x000fe40000000000 */
[----:B----4-:R-:W-:Y:S01]  /*1cad0*/  IMAD.WIDE R2, R57, 0x2, R12 ;  /* 0x0000000239027825 */ /* 0x010fe200078e020c */
[----:B------:R-:W-:Y:S02]  /*1cae0*/  PRMT R25, R125, 0x7632, R25 ;  /* 0x000076327d197816 */ /* 0x000fe40000000019 */
[----:B------:R-:W4:Y:S01]  /*1caf0*/  LDC R10, c[0x0][0x228] ;  /* 0x00008a00ff0a7b82 */ /* 0x000f220000000800 */
[----:B------:R-:W-:Y:S01]  /*1cb00*/  IMAD.WIDE R28, R31, 0x2, R146 ;  /* 0x000000021f1c7825 */ /* 0x000fe200078e0292 */
[----:B------:R5:W-:Y:S04]  /*1cb10*/  @P4 STG.E.U16 desc[UR60][R2.64], R125 ;  /* 0x0000007d02004986 */ /* 0x000be8000c10153c */
[----:B------:R1:W-:Y:S01]  /*1cb20*/  @P2 STG.E.U16 desc[UR60][R26.64], R25 ;  /* 0x000000191a002986 */ /* 0x0003e2000c10153c */
[----:B---3--:R-:W-:Y:S01]  /*1cb30*/  ISETP.GE.AND P2, PT, R8, R59, PT ;  /* 0x0000003b0800720c */ /* 0x008fe20003f46270 */
[----:B------:R-:W3:Y:S02]  /*1cb40*/  LDC R56, c[0x0][0x228] ;  /* 0x00008a00ff387b82 */ /* 0x000ee40000000800 */
[----:B------:R-:W-:Y:S01]  /*1cb50*/  @P5 STG.E.U16 desc[UR60][R28.64], R129 ;  /* 0x000000811c005986 */ /* 0x000fe2000c10153c */
[----:B-----5:R-:W-:-:S05]  /*1cb60*/  PRMT R3, R129, 0x7632, R3 ;  /* 0x0000763281037816 */ /* 0x020fca0000000003 */
[----:B------:R-:W5:Y:S01]  /*1cb70*/  LDC R59, c[0x0][0x22c] ;  /* 0x00008b00ff3b7b82 */ /* 0x000f620000000800 */
[----:B-1----:R-:W-:-:S05]  /*1cb80*/  IMAD.WIDE R24, R31, 0x2, R14 ;  /* 0x000000021f187825 */ /* 0x002fca00078e020e */
[----:B------:R1:W-:Y:S02]  /*1cb90*/  @P3 STG.E.U16 desc[UR60][R24.64], R3 ;  /* 0x0000000318003986 */ /* 0x0003e4000c10153c */
[----:B------:R-:W5:Y:S01]  /*1cba0*/  LDC R58, c[0x0][0x228] ;  /* 0x00008a00ff3a7b82 */ /* 0x000f620000000800 */
[----:B------:R-:W-:Y:S02]  /*1cbb0*/  ISETP.LT.AND P3, PT, R172, R20, !P1 ;  /* 0x00000014ac00720c */ /* 0x000fe40004f61270 */
[----:B------:R-:W-:-:S05]  /*1cbc0*/  ISETP.LT.AND P1, PT, R170, R22, !P1 ;  /* 0x00000016aa00720c */ /* 0x000fca0004f21270 */
[----:B------:R-:W5:Y:S01]  /*1cbd0*/  LDC R60, c[0x0][0x228] ;  /* 0x00008a00ff3c7b82 */ /* 0x000f620000000800 */
[----:B--2---:R-:W-:Y:S01]  /*1cbe0*/  ISETP.LT.AND P4, PT, R174, R30, !P2 ;  /* 0x0000001eae00720c */ /* 0x004fe20005781270 */
[----:B-1----:R-:W-:Y:S01]  /*1cbf0*/  IMAD.WIDE R2, R31, 0x2, R12 ;  /* 0x000000021f027825 */ /* 0x002fe200078e020c */
[----:B0-----:R-:W-:-:S05]  /*1cc00*/  ISETP.LT.AND P5, PT, R173, R52, !P2 ;  /* 0x00000034ad00720c */ /* 0x001fca00057a1270 */
[----:B------:R-:W0:Y:S01]  /*1cc10*/  LDC R20, c[0x0][0x228] ;  /* 0x00008a00ff147b82 */ /* 0x000e220000000800 */
[----:B------:R1:W-:Y:S01]  /*1cc20*/  @P3 STG.E.U16 desc[UR60][R2.64], R141 ;  /* 0x0000008d02003986 */ /* 0x0003e2000c10153c */
[----:B------:R-:W-:Y:S01]  /*1cc30*/  IMAD.IADD R57, R31, 0x1, R148 ;  /* 0x000000011f397824 */ /* 0x000fe200078e0294 */
[----:B------:R-:W-:Y:S01]  /*1cc40*/  PRMT R30, R141, 0x7632, R30 ;  /* 0x000076328d1e7816 */ /* 0x000fe2000000001e */
[----:B------:R-:W-:-:S04]  /*1cc50*/  IMAD.WIDE R26, R31, 0x2, R54 ;  /* 0x000000021f1a7825 */ /* 0x000fc800078e0236 */
[----:B------:R-:W2:Y:S01]  /*1cc60*/  LDC R22, c[0x0][0x228] ;  /* 0x00008a00ff167b82 */ /* 0x000ea20000000800 */
[----:B----4-:R-:W-:Y:S01]  /*1cc70*/  ISETP.LT.AND P3, PT, R172, R10, !P2 ;  /* 0x0000000aac00720c */ /* 0x010fe20005761270 */
[----:B------:R-:W-:-:S06]  /*1cc80*/  VIADD R8, R175, 0x15 ;  /* 0x00000015af087836 */ /* 0x000fcc0000000000 */
[----:B------:R-:W4:Y:S01]  /*1cc90*/  LDC R61, c[0x0][0x22c] ;  /* 0x00008b00ff3d7b82 */ /* 0x000f220000000800 */
[----:B------:R-:W-:Y:S01]  /*1cca0*/  IMAD.WIDE R24, R57, 0x2, R146 ;  /* 0x0000000239187825 */ /* 0x000fe200078e0292 */
[----:B------:R-:W-:Y:S01]  /*1ccb0*/  PRMT R31, R122, 0x7632, R31 ;  /* 0x000076327a1f7816 */ /* 0x000fe2000000001f */
[----:B------:R-:W-:Y:S01]  /*1ccc0*/  @P1 STG.E.U16 desc[UR60][R26.64], R30 ;  /* 0x0000001e1a001986 */ /* 0x000fe2000c10153c */
[----:B---3--:R-:W-:-:S04]  /*1ccd0*/  ISETP.LT.AND P2, PT, R170, R56, !P2 ;  /* 0x00000038aa00720c */ /* 0x008fc80005741270 */
[----:B------:R-:W3:Y:S01]  /*1cce0*/  LDC R10, c[0x0][0x228] ;  /* 0x00008a00ff0a7b82 */ /* 0x000ee20000000800 */
[----:B------:R-:W-:Y:S01]  /*1ccf0*/  IMAD.WIDE R28, R57, 0x2, R14 ;  /* 0x00000002391c7825 */ /* 0x000fe200078e020e */
[----:B-----5:R-:W-:Y:S01]  /*1cd00*/  ISETP.GE.AND P1, PT, R8, R59, PT ;  /* 0x0000003b0800720c */ /* 0x020fe20003f26270 */
[----:B------:R5:W-:Y:S03]  /*1cd10*/  @P4 STG.E.U16 desc[UR60][R24.64], R122 ;  /* 0x0000007a18004986 */ /* 0x000be6000c10153c */
[----:B------:R-:W-:Y:S01]  /*1cd20*/  ISETP.LT.AND P6, PT, R174, R58, !P1 ;  /* 0x0000003aae00720c */ /* 0x000fe20004fc1270 */
[----:B------:R5:W-:Y:S01]  /*1cd30*/  @P5 STG.E.U16 desc[UR60][R28.64], R31 ;  /* 0x0000001f1c005986 */ /* 0x000be2000c10153c */
[----:B------:R-:W-:Y:S01]  /*1cd40*/  ISETP.LT.AND P5, PT, R173, R60, !P1 ;  /* 0x0000003cad00720c */ /* 0x000fe20004fa1270 */
[----:B------:R-:W3:Y:S01]  /*1cd50*/  LDC R52, c[0x0][0x228] ;  /* 0x00008a00ff347b82 */ /* 0x000ee20000000800 */
[----:B-1----:R-:W-:-:S04]  /*1cd60*/  IMAD.WIDE R2, R57, 0x2, R12 ;  /* 0x0000000239027825 */ /* 0x002fc800078e020c */
[C---:B------:R-:W-:Y:S02]  /*1cd70*/  IMAD.IADD R59, R57.reuse, 0x1, R148 ;  /* 0x00000001393b7824 */ /* 0x040fe400078e0294 */
[----:B-----5:R-:W-:Y:S01]  /*1cd80*/  IMAD.WIDE R24, R57, 0x2, R54 ;  /* 0x0000000239187825 */ /* 0x020fe200078e0236 */
[----:B------:R-:W1:Y:S01]  /*1cd90*/  LDC R58, c[0x0][0x228] ;  /* 0x00008a00ff3a7b82 */ /* 0x000e620000000800 */
[----:B------:R-:W-:Y:S02]  /*1cda0*/  PRMT R29, R126, 0x7632, R29 ;  /* 0x000076327e1d7816 */ /* 0x000fe4000000001d */
[----:B------:R-:W-:Y:S01]  /*1cdb0*/  VIADD R8, R175, 0x16 ;  /* 0x00000016af087836 */ /* 0x000fe20000000000 */
[----:B------:R5:W-:Y:S01]  /*1cdc0*/  @P3 STG.E.U16 desc[UR60][R2.64], R126 ;  /* 0x0000007e02003986 */ /* 0x000be2000c10153c */
[----:B------:R-:W-:-:S03]  /*1cdd0*/  IMAD.WIDE R26, R59, 0x2, R146 ;  /* 0x000000023b1a7825 */ /* 0x000fc600078e0292 */
[----:B------:R-:W1:Y:S01]  /*1cde0*/  LDC R63, c[0x0][0x22c] ;  /* 0x00008b00ff3f7b82 */ /* 0x000e620000000800 */
[----:B------:R5:W-:Y:S01]  /*1cdf0*/  @P2 STG.E.U16 desc[UR60][R24.64], R29 ;  /* 0x0000001d18002986 */ /* 0x000be2000c10153c */
[----:B0-----:R-:W-:Y:S02]  /*1ce00*/  ISETP.LT.AND P4, PT, R172, R20, !P1 ;  /* 0x00000014ac00720c */ /* 0x001fe40004f81270 */
[----:B--2---:R-:W-:Y:S02]  /*1ce10*/  ISETP.LT.AND P3, PT, R170, R22, !P1 ;  /* 0x00000016aa00720c */ /* 0x004fe40004f61270 */
[----:B----4-:R-:W-:Y:S02]  /*1ce20*/  ISETP.GE.AND P1, PT, R8, R61, PT ;  /* 0x0000003d0800720c */ /* 0x010fe40003f26270 */
[----:B-----5:R-:W-:Y:S01]  /*1ce30*/  PRMT R3, R130, 0x7632, R3 ;  /* 0x0000763282037816 */ /* 0x020fe20000000003 */
[----:B------:R-:W-:Y:S01]  /*1ce40*/  @P6 STG.E.U16 desc[UR60][R26.64], R130 ;  /* 0x000000821a006986 */ /* 0x000fe2000c10153c */
[----:B------:R-:W0:Y:S01]  /*1ce50*/  LDC R60, c[0x0][0x228] ;  /* 0x00008a00ff3c7b82 */ /* 0x000e220000000800 */
[----:B------:R-:W-:-:S05]  /*1ce60*/  IMAD.WIDE R28, R59, 0x2, R14 ;  /* 0x000000023b1c7825 */ /* 0x000fca00078e020e */
[----:B------:R2:W-:Y:S01]  /*1ce70*/  @P5 STG.E.U16 desc[UR60][R28.64], R3 ;  /* 0x000000031c005986 */ /* 0x0005e2000c10153c */
[----:B---3--:R-:W-:Y:S01]  /*1ce80*/  ISETP.LT.AND P5, PT, R174, R10, !P1 ;  /* 0x0000000aae00720c */ /* 0x008fe20004fa1270 */
[C---:B------:R-:W-:Y:S01]  /*1ce90*/  IMAD.WIDE R30, R59.reuse, 0x2, R12 ;  /* 0x000000023b1e7825 */ /* 0x040fe200078e020c */
[----:B------:R-:W3:Y:S01]  /*1cea0*/  LDC R10, c[0x0][0x228] ;  /* 0x00008a00ff0a7b82 */ /* 0x000ee20000000800 */
[----:B------:R-:W-:Y:S02]  /*1ceb0*/  PRMT R20, R142, 0x7632, R20 ;  /* 0x000076328e147816 */ /* 0x000fe40000000014 */
[----:B------:R-:W-:Y:S01]  /*1cec0*/  IMAD.WIDE R56, R59, 0x2, R54 ;  /* 0x000000023b387825 */ /* 0x000fe200078e0236 */
[----:B------:R-:W-:Y:S04]  /*1ced0*/  @P4 STG.E.U16 desc[UR60][R30.64], R142 ;  /* 0x0000008e1e004986 */ /* 0x000fe8000c10153c */
[----:B------:R-:W4:Y:S01]  /*1cee0*/  LDC R62, c[0x0][0x228] ;  /* 0x00008a00ff3e7b82 */ /* 0x000f220000000800 */
[----:B------:R5:W-:Y:S01]  /*1cef0*/  @P3 STG.E.U16 desc[UR60][R56.64], R20 ;  /* 0x0000001438003986 */ /* 0x000be2000c10153c */
[----:B------:R-:W-:Y:S01]  /*1cf00*/  ISETP.LT.AND P4, PT, R173, R52, !P1 ;  /* 0x00000034ad00720c */ /* 0x000fe20004f81270 */
[----:B------:R-:W-:-:S05]  /*1cf10*/  VIADD R2, R175, 0x17 ;  /* 0x00000017af027836 */ /* 0x000fca0000000000 */
[----:B------:R-:W4:Y:S01]  /*1cf20*/  LDC R8, c[0x0][0x228] ;  /* 0x00008a00ff087b82 */ /* 0x000f220000000800 */
[----:B-1----:R-:W-:Y:S01]  /*1cf30*/  ISETP.LT.AND P3, PT, R172, R58, !P1 ;  /* 0x0000003aac00720c */ /* 0x002fe20004f61270 */
[----:B--2---:R-:W-:Y:S01]  /*1cf40*/  IMAD.IADD R29, R59, 0x1, R148 ;  /* 0x000000013b1d7824 */ /* 0x004fe200078e0294 */
[----:B------:R-:W-:-:S05]  /*1cf50*/  ISETP.GE.AND P2, PT, R2, R63, PT ;  /* 0x0000003f0200720c */ /* 0x000fca0003f46270 */
[----:B-----5:R-:W1:Y:S01]  /*1cf60*/  LDC R20, c[0x0][0x228] ;  /* 0x00008a00ff147b82 */ /* 0x020e620000000800 */
[----:B------:R-:W-:Y:S01]  /*1cf70*/  IMAD.WIDE R2, R29, 0x2, R146 ;  /* 0x000000021d027825 */ /* 0x000fe200078e0292 */
[----:B------:R-:W-:-:S03]  /*1cf80*/  PRMT R56, R123, 0x7632, R56 ;  /* 0x000076327b387816 */ /* 0x000fc60000000038 */
[----:B------:R-:W-:-:S03]  /*1cf90*/  IMAD.WIDE R24, R29, 0x2, R14 ;  /* 0x000000021d187825 */ /* 0x000fc600078e020e */
[----:B------:R-:W2:Y:S01]  /*1cfa0*/  LDC R61, c[0x0][0x22c] ;  /* 0x00008b00ff3d7b82 */ /* 0x000ea20000000800 */
[----:B------:R-:W-:Y:S01]  /*1cfb0*/  IMAD.WIDE R26, R29, 0x2, R12 ;  /* 0x000000021d1a7825 */ /* 0x000fe200078e020c */
[----:B------:R-:W-:Y:S04]  /*1cfc0*/  @P5 STG.E.U16 desc[UR60][R2.64], R123 ;  /* 0x0000007b02005986 */ /* 0x000fe8000c10153c */
[----:B------:R5:W-:Y:S02]  /*1cfd0*/  @P4 STG.E.U16 desc[UR60][R24.64], R56 ;  /* 0x0000003818004986 */ /* 0x000be4000c10153c */
[----:B------:R-:W2:Y:S02]  /*1cfe0*/  LDC R22, c[0x0][0x228] ;  /* 0x00008a00ff167b82 */ /* 0x000ea40000000800 */
[----:B------:R-:W-:Y:S01]  /*1cff0*/  @P3 STG.E.U16 desc[UR60][R26.64], R127 ;  /* 0x0000007f1a003986 */ /* 0x000fe2000c10153c */
[----:B---3--:R-:W-:-:S05]  /*1d000*/  ISETP.LT.AND P3, PT, R172, R10, !P2 ;  /* 0x0000000aac00720c */ /* 0x008fca0005761270 */
[----:B------:R-:W3:Y:S01]  /*1d010*/  LDC R52, c[0x0][0x228] ;  /* 0x00008a00ff347b82 */ /* 0x000ee20000000800 */
[----:B0-----:R-:W-:Y:S02]  /*1d020*/  ISETP.LT.AND P1, PT, R170, R60, !P1 ;  /* 0x0000003caa00720c */ /* 0x001fe40004f21270 */
[----:B----4-:R-:W-:-:S05]  /*1d030*/  ISETP.LT.AND P6, PT, R174, R62, !P2 ;  /* 0x0000003eae00720c */ /* 0x010fca00057c1270 */
[----:B------:R-:W0:Y:S01]  /*1d040*/  LDC R10, c[0x0][0x228] ;  /* 0x00008a00ff0a7b82 */ /* 0x000e220000000800 */
[----:B------:R-:W-:Y:S01]  /*1d050*/  ISETP.LT.AND P4, PT, R173, R8, !P2 ;  /* 0x00000008ad00720c */ /* 0x000fe20005781270 */
[----:B------:R-:W-:Y:S01]  /*1d060*/  IMAD.IADD R57, R29, 0x1, R148 ;  /* 0x000000011d397824 */ /* 0x000fe200078e0294 */
[----:B------:R-:W-:Y:S01]  /*1d070*/  PRMT R59, R127, 0x7632, R59 ;  /* 0x000076327f3b7816 */ /* 0x000fe2000000003b */
[----:B------:R-:W-:Y:S01]  /*1d080*/  IMAD.WIDE R28, R29, 0x2, R54 ;  /* 0x000000021d1c7825 */ /* 0x000fe200078e0236 */
[----:B-1----:R-:W-:-:S03]  /*1d090*/  ISETP.LT.AND P2, PT, R170, R20, !P2 ;  /* 0x00000014aa00720c */ /* 0x002fc60005741270 */
[----:B------:R-:W1:Y:S01]  /*1d0a0*/  LDC R63, c[0x0][0x22c] ;  /* 0x00008b00ff3f7b82 */ /* 0x000e620000000800 */
[----:B------:R-:W-:Y:S01]  /*1d0b0*/  IMAD.WIDE R30, R57, 0x2, R146 ;  /* 0x00000002391e7825 */ /* 0x000fe200078e0292 */
[----:B-----5:R-:W-:-:S03]  /*1d0c0*/  PRMT R25, R131, 0x7632, R25 ;  /* 0x0000763283197816 */ /* 0x020fc60000000019 */
[----:B------:R-:W-:Y:S02]  /*1d0d0*/  VIADD R8, R175, 0x18 ;  /* 0x00000018af087836 */ /* 0x000fe40000000000 */
[----:B------:R-:W-:Y:S01]  /*1d0e0*/  IMAD.WIDE R2, R57, 0x2, R14 ;  /* 0x0000000239027825 */ /* 0x000fe200078e020e */
[----:B------:R-:W4:Y:S01]  /*1d0f0*/  LDC R20, c[0x0][0x228] ;  /* 0x00008a00ff147b82 */ /* 0x000f220000000800 */
[----:B------:R-:W-:Y:S01]  /*1d100*/  @P1 STG.E.U16 desc[UR60][R28.64], R59 ;  /* 0x0000003b1c001986 */ /* 0x000fe2000c10153c */
[----:B--2---:R-:W-:-:S03]  /*1d110*/  ISETP.GE.AND P1, PT, R8, R61, PT ;  /* 0x0000003d0800720c */ /* 0x004fc60003f26270 */
[----:B------:R-:W-:Y:S03]  /*1d120*/  @P6 STG.E.U16 desc[UR60][R30.64], R131 ;  /* 0x000000831e006986 */ /* 0x000fe6000c10153c */
[----:B------:R-:W2:Y:S01]  /*1d130*/  LDC R56, c[0x0][0x228] ;  /* 0x00008a00ff387b82 */ /* 0x000ea20000000800 */
[----:B------:R5:W-:Y:S01]  /*1d140*/  @P4 STG.E.U16 desc[UR60][R2.64], R25 ;  /* 0x0000001902004986 */ /* 0x000be2000c10153c */
[----:B------:R-:W-:Y:S02]  /*1d150*/  ISETP.LT.AND P5, PT, R174, R22, !P1 ;  /* 0x00000016ae00720c */ /* 0x000fe40004fa1270 */
[----:B---3--:R-:W-:-:S04]  /*1d160*/  ISETP.LT.AND P6, PT, R173, R52, !P1 ;  /* 0x00000034ad00720c */ /* 0x008fc80004fc1270 */
[----:B------:R-:W3:Y:S01]  /*1d170*/  LDC R58, c[0x0][0x228] ;  /* 0x00008a00ff3a7b82 */ /* 0x000ee20000000800 */
[----:B-----5:R-:W-:-:S07]  /*1d180*/  IMAD.WIDE R24, R57, 0x2, R12 ;  /* 0x0000000239187825 */ /* 0x020fce00078e020c */
[----:B------:R-:W5:Y:S01]  /*1d190*/  LDC R60, c[0x0][0x228] ;  /* 0x00008a00ff3c7b82 */ /* 0x000f620000000800 */
[----:B------:R-:W-:Y:S01]  /*1d1a0*/  @P3 STG.E.U16 desc[UR60][R24.64], R143 ;  /* 0x0000008f18003986 */ /* 0x000fe2000c10153c */
[----:B0-----:R-:W-:Y:S01]  /*1d1b0*/  ISETP.LT.AND P3, PT, R172, R10, !P1 ;  /* 0x0000000aac00720c */ /* 0x001fe20004f61270 */
[----:B------:R-:W-:Y:S01]  /*1d1c0*/  IMAD.IADD R59, R57, 0x1, R148 ;  /* 0x00000001393b7824 */ /* 0x000fe200078e0294 */
[----:B------:R-:W-:Y:S01]  /*1d1d0*/  PRMT R3, R143, 0x7632, R3 ;  /* 0x000076328f037816 */ /* 0x000fe20000000003 */
[----:B------:R-:W-:-:S03]  /*1d1e0*/  IMAD.WIDE R26, R57, 0x2, R54 ;  /* 0x00000002391a7825 */ /* 0x000fc600078e0236 */
[----:B------:R-:W0:Y:S01]  /*1d1f0*/  LDC R10, c[0x0][0x228] ;  /* 0x00008a00ff0a7b82 */ /* 0x000e220000000800 */
[----:B------:R-:W-:Y:S01]  /*1d200*/  VIADD R8, R175, 0x19 ;  /* 0x00000019af087836 */ /* 0x000fe20000000000 */
[----:B------:R-:W-:Y:S01]  /*1d210*/  PRMT R52, R32, 0x7632, R52 ;  /* 0x0000763220347816 */ /* 0x000fe20000000034 */
[C---:B------:R-:W-:Y:S01]  /*1d220*/  IMAD.WIDE R28, R59.reuse, 0x2, R146 ;  /* 0x000000023b1c7825 */ /* 0x040fe200078e0292 */
[----:B------:R-:W-:Y:S04]  /*1d230*/  @P2 STG.E.U16 desc[UR60][R26.64], R3 ;  /* 0x000000031a002986 */ /* 0x000fe8000c10153c */
[----:B------:R-:W0:Y:S01]  /*1d240*/  LDC R61, c[0x0][0x22c] ;  /* 0x00008b00ff3d7b82 */ /* 0x000e220000000800 */
[----:B------:R-:W-:Y:S01]  /*1d250*/  IMAD.WIDE R30, R59, 0x2, R14 ;  /* 0x000000023b1e7825 */ /* 0x000fe200078e020e */
[----:B-1----:R-:W-:Y:S01]  /*1d260*/  ISETP.GE.AND P2, PT, R8, R63, PT ;  /* 0x0000003f0800720c */ /* 0x002fe20003f46270 */
[----:B------:R1:W-:Y:S05]  /*1d270*/  @P5 STG.E.U16 desc[UR60][R28.64], R32 ;  /* 0x000000201c005986 */ /* 0x0003ea000c10153c */
[----:B------:R-:W0:Y:S01]  /*1d280*/  LDC R22, c[0x0][0x228] ;  /* 0x00008a00ff167b82 */ /* 0x000e220000000800 */
[----:B------:R3:W-:Y:S01]  /*1d290*/  @P6 STG.E.U16 desc[UR60][R30.64], R52 ;  /* 0x000000341e006986 */ /* 0x0007e2000c10153c */
[----:B----4-:R-:W-:-:S02]  /*1d2a0*/  ISETP.LT.AND P4, PT, R172, R20, !P2 ;  /* 0x00000014ac00720c */ /* 0x010fc40005781270 */
[----:B--2---:R-:W-:-:S04]  /*1d2b0*/  ISETP.LT.AND P1, PT, R170, R56, !P1 ;  /* 0x00000038aa00720c */ /* 0x004fc80004f21270 */
[----:B-1----:R-:W1:Y:S01]  /*1d2c0*/  LDC R32, c[0x0][0x228] ;  /* 0x00008a00ff207b82 */ /* 0x002e620000000800 */
[----:B---3--:R-:W-:-:S07]  /*1d2d0*/  ISETP.LT.AND P5, PT, R174, R58, !P2 ;  /* 0x0000003aae00720c */ /* 0x008fce00057a1270 */
[----:B------:R-:W2:Y:S01]  /*1d2e0*/  LDC R52, c[0x0][0x228] ;  /* 0x00008a00ff347b82 */ /* 0x000ea20000000800 */
[----:B-----5:R-:W-:-:S07]  /*1d2f0*/  ISETP.LT.AND P6, PT, R173, R60, !P2 ;  /* 0x0000003cad00720c */ /* 0x020fce00057c1270 */
[----:B------:R-:W3:Y:S01]  /*1d300*/  LDC R20, c[0x0][0x228] ;  /* 0x00008a00ff147b82 */ /* 0x000ee20000000800 */
[----:B------:R-:W-:Y:S01]  /*1d310*/  IMAD.WIDE R2, R59, 0x2, R12 ;  /* 0x000000023b027825 */ /* 0x000fe200078e020c */
[----:B------:R-:W-:-:S03]  /*1d320*/  PRMT R31, R132, 0x7632, R31 ;  /* 0x00007632841f7816 */ /* 0x000fc6000000001f */
[----:B------:R-:W-:-:S03]  /*1d330*/  IMAD.IADD R57, R59, 0x1, R148 ;  /* 0x000000013b397824 */ /* 0x000fc600078e0294 */
[----:B------:R-:W4:Y:S01]  /*1d340*/  LDC R63, c[0x0][0x22c] ;  /* 0x00008b00ff3f7b82 */ /* 0x000f220000000800 */
[----:B------:R-:W-:Y:S01]  /*1d350*/  IMAD.WIDE R24, R59, 0x2, R54 ;  /* 0x000000023b187825 */ /* 0x000fe200078e0236 */
[----:B0-----:R-:W-:-:S03]  /*1d360*/  ISETP.LT.AND P2, PT, R170, R10, !P2 ;  /* 0x0000000aaa00720c */ /* 0x001fc60005741270 */
[----:B------:R-:W-:Y:S01]  /*1d370*/  VIADD R8, R175, 0x1a ;  /* 0x0000001aaf087836 */ /* 0x000fe20000000000 */
[----:B------:R-:W-:Y:S02]  /*1d380*/  @P3 STG.E.U16 desc[UR60][R2.64], R132 ;  /* 0x0000008402003986 */ /* 0x000fe4000c10153c */
[----:B------:R-:W0:Y:S01]  /*1d390*/  LDC R56, c[0x0][0x228] ;  /* 0x00008a00ff387b82 */ /* 0x000e220000000800 */
[C---:B------:R-:W-:Y:S01]  /*1d3a0*/  IMAD.WIDE R26, R57.reuse, 0x2, R146 ;  /* 0x00000002391a7825 */ /* 0x040fe200078e0292 */
[----:B------:R-:W-:Y:S01]  /*1d3b0*/  PRMT R59, R100, 0x7632, R59 ;  /* 0x00007632643b7816 */ /* 0x000fe2000000003b */
[----:B------:R5:W-:Y:S01]  /*1d3c0*/  @P1 STG.E.U16 desc[UR60][R24.64], R31 ;  /* 0x0000001f18001986 */ /* 0x000be2000c10153c */
[----:B------:R-:W-:Y:S01]  /*1d3d0*/  ISETP.GE.AND P1, PT, R8, R61, PT ;  /* 0x0000003d0800720c */ /* 0x000fe20003f26270 */
[----:B------:R-:W-:-:S03]  /*1d3e0*/  IMAD.WIDE R28, R57, 0x2, R14 ;  /* 0x00000002391c7825 */ /* 0x000fc600078e020e */
[----:B------:R-:W0:Y:S01]  /*1d3f0*/  LDC R58, c[0x0][0x228] ;  /* 0x00008a00ff3a7b82 */ /* 0x000e220000000800 */
[----:B------:R-:W-:Y:S01]  /*1d400*/  @P5 STG.E.U16 desc[UR60][R26.64], R100 ;  /* 0x000000641a005986 */ /* 0x000fe2000c10153c */
[----:B------:R-:W-:-:S06]  /*1d410*/  ISETP.LT.AND P3, PT, R174, R22, !P1 ;  /* 0x00000016ae00720c */ /* 0x000fcc0004f61270 */
[----:B------:R-:W0:Y:S01]  /*1d420*/  LDC R60, c[0x0][0x228] ;  /* 0x00008a00ff3c7b82 */ /* 0x000e220000000800 */
[----:B-----5:R-:W-:Y:S01]  /*1d430*/  IMAD.WIDE R30, R57, 0x2, R12 ;  /* 0x00000002391e7825 */ /* 0x020fe200078e020c */
[----:B------:R5:W-:Y:S01]  /*1d440*/  @P6 STG.E.U16 desc[UR60][R28.64], R59 ;  /* 0x0000003b1c006986 */ /* 0x000be2000c10153c */
[----:B------:R-:W-:-:S05]  /*1d450*/  PRMT R22, R68, 0x7632, R22 ;  /* 0x0000763244167816 */ /* 0x000fca0000000016 */
[----:B------:R-:W0:Y:S01]  /*1d460*/  LDC R10, c[0x0][0x228] ;  /* 0x00008a00ff0a7b82 */ /* 0x000e220000000800 */
[----:B------:R-:W-:Y:S01]  /*1d470*/  IMAD.WIDE R2, R57, 0x2, R54 ;  /* 0x0000000239027825 */ /* 0x000fe200078e0236 */
[----:B------:R4:W-:Y:S01]  /*1d480*/  @P4 STG.E.U16 desc[UR60][R30.64], R68 ;  /* 0x000000441e004986 */ /* 0x0009e2000c10153c */
[----:B-1----:R-:W-:Y:S02]  /*1d490*/  ISETP.LT.AND P4, PT, R173, R32, !P1 ;  /* 0x00000020ad00720c */ /* 0x002fe40004f81270 */
[----:B-----5:R-:W-:-:S03]  /*1d4a0*/  IMAD.IADD R59, R57, 0x1, R148 ;  /* 0x00000001393b7824 */ /* 0x020fc600078e0294 */
[----:B------:R-:W1:Y:S01]  /*1d4b0*/  LDC R57, c[0x0][0x22c] ;  /* 0x00008b00ff397b82 */ /* 0x000e620000000800 */
[----:B--2---:R-:W-:Y:S01]  /*1d4c0*/  ISETP.LT.AND P5, PT, R172, R52, !P1 ;  /* 0x00000034ac00720c */ /* 0x004fe20004fa1270 */
[----:B------:R2:W-:Y:S01]  /*1d4d0*/  @P2 STG.E.U16 desc[UR60][R2.64], R22 ;  /* 0x0000001602002986 */ /* 0x0005e2000c10153c */
[----:B---3--:R-:W-:Y:S01]  /*1d4e0*/  ISETP.LT.AND P1, PT, R170, R20, !P1 ;  /* 0x00000014aa00720c */ /* 0x008fe20004f21270 */
[----:B------:R-:W-:-:S04]  /*1d4f0*/  VIADD R8, R175, 0x1b ;  /* 0x0000001baf087836 */ /* 0x000fc80000000000 */
[----:B------:R-:W3:Y:S01]  /*1d500*/  LDC R20, c[0x0][0x228] ;  /* 0x00008a00ff147b82 */ /* 0x000ee20000000800 */
[----:B------:R-:W-:Y:S01]  /*1d510*/  IMAD.WIDE R24, R59, 0x2, R146 ;  /* 0x000000023b187825 */ /* 0x000fe200078e0292 */
[----:B----4-:R-:W-:-:S06]  /*1d520*/  PRMT R30, R33, 0x7632, R30 ;  /* 0x00007632211e7816 */ /* 0x010fcc000000001e */
[----:B--2---:R-:W2:Y:S01]  /*1d530*/  LDC R22, c[0x0][0x228] ;  /* 0x00008a00ff167b82 */ /* 0x004ea20000000800 */
[----:B------:R-:W-:Y:S01]  /*1d540*/  IMAD.WIDE R26, R59, 0x2, R14 ;  /* 0x000000023b1a7825 */ /* 0x000fe200078e020e */
[----:B------:R-:W-:-:S06]  /*1d550*/  ISETP.GE.AND P2, PT, R8, R63, PT ;  /* 0x0000003f0800720c */ /* 0x000fcc0003f46270 */
[----:B------:R-:W4:Y:S01]  /*1d560*/  LDC R32, c[0x0][0x228] ;  /* 0x00008a00ff207b82 */ /* 0x000f220000000800 */
[C---:B------:R-:W-:Y:S01]  /*1d570*/  IMAD.WIDE R28, R59.reuse, 0x2, R12 ;  /* 0x000000023b1c7825 */ /* 0x040fe200078e020c */
[----:B------:R5:W-:Y:S01]  /*1d580*/  @P3 STG.E.U16 desc[UR60][R24.64], R33 ;  /* 0x0000002118003986 */ /* 0x000be2000c10153c */
[----:B0-----:R-:W-:Y:S02]  /*1d590*/  ISETP.LT.AND P3, PT, R174, R56, !P2 ;  /* 0x00000038ae00720c */ /* 0x001fe40005761270 */
[----:B------:R-:W-:Y:S01]  /*1d5a0*/  IMAD.WIDE R2, R59, 0x2, R54 ;  /* 0x000000023b027825 */ /* 0x000fe200078e0236 */
[----:B------:R0:W-:Y:S01]  /*1d5b0*/  @P4 STG.E.U16 desc[UR60][R26.64], R30 ;  /* 0x0000001e1a004986 */ /* 0x0001e2000c10153c */
[----:B------:R-:W-:Y:S01]  /*1d5c0*/  ISETP.LT.AND P4, PT, R173, R58, !P2 ;  /* 0x0000003aad00720c */ /* 0x000fe20005781270 */
[----:B------:R-:W4:Y:S02]  /*1d5d0*/  LDC R52, c[0x0][0x228] ;  /* 0x00008a00ff347b82 */ /* 0x000f240000000800 */
[----:B------:R1:W-:Y:S01]  /*1d5e0*/  @P5 STG.E.U16 desc[UR60][R28.64], R133 ;  /* 0x000000851c005986 */ /* 0x0003e2000c10153c */
[----:B------:R-:W-:Y:S01]  /*1d5f0*/  ISETP.LT.AND P5, PT, R172, R60, !P2 ;  /* 0x0000003cac00720c */ /* 0x000fe200057a1270 */
[----:B-----5:R-:W-:-:S04]  /*1d600*/  IMAD.IADD R33, R59, 0x1, R148 ;  /* 0x000000013b217824 */ /* 0x020fc800078e0294 */
[----:B------:R-:W5:Y:S01]  /*1d610*/  LDC R59, c[0x0][0x22c] ;  /* 0x00008b00ff3b7b82 */ /* 0x000f620000000800 */
[----:B------:R-:W-:Y:S01]  /*1d620*/  PRMT R31, R133, 0x7632, R31 ;  /* 0x00007632851f7816 */ /* 0x000fe2000000001f */
[----:B------:R-:W-:Y:S01]  /*1d630*/  VIADD R8, R175, 0x1c ;  /* 0x0000001caf087836 */ /* 0x000fe20000000000 */
[----:B------:R-:W-:Y:S01]  /*1d640*/  ISETP.LT.AND P2, PT, R170, R10, !P2 ;  /* 0x0000000aaa00720c */ /* 0x000fe20005741270 */
[----:B------:R-:W-:Y:S01]  /*1d650*/  IMAD.WIDE R24, R33, 0x2, R146 ;  /* 0x0000000221187825 */ /* 0x000fe200078e0292 */
[----:B------:R-:W-:-:S03]  /*1d660*/  PRMT R60, R101, 0x7632, R60 ;  /* 0x00007632653c7816 */ /* 0x000fc6000000003c */
[----:B------:R-:W5:Y:S01]  /*1d670*/  LDC R10, c[0x0][0x228] ;  /* 0x00008a00ff0a7b82 */ /* 0x000f620000000800 */
[C---:B0-----:R-:W-:Y:S01]  /*1d680*/  IMAD.WIDE R26, R33.reuse, 0x2, R14 ;  /* 0x00000002211a7825 */ /* 0x041fe200078e020e */
[----:B------:R0:W-:Y:S01]  /*1d690*/  @P1 STG.E.U16 desc[UR60][R2.64], R31 ;  /* 0x0000001f02001986 */ /* 0x0001e2000c10153c */
[----:B-1----:R-:W-:Y:S02]  /*1d6a0*/  ISETP.GE.AND P1, PT, R8, R57, PT ;  /* 0x000000390800720c */ /* 0x002fe40003f26270 */
[----:B------:R-:W-:Y:S01]  /*1d6b0*/  IMAD.WIDE R28, R33, 0x2, R12 ;  /* 0x00000002211c7825 */ /* 0x000fe200078e020c */
[----:B------:R1:W-:Y:S01]  /*1d6c0*/  @P3 STG.E.U16 desc[UR60][R24.64], R101 ;  /* 0x0000006518003986 */ /* 0x0003e2000c10153c */
[----:B---3--:R-:W-:Y:S01]  /*1d6d0*/  ISETP.LT.AND P3, PT, R174, R20, !P1 ;  /* 0x00000014ae00720c */ /* 0x008fe20004f61270 */
[----:B------:R-:W3:Y:S02]  /*1d6e0*/  LDC R56, c[0x0][0x228] ;  /* 0x00008a00ff387b82 */ /* 0x000ee40000000800 */
[----:B------:R1:W-:Y:S01]  /*1d6f0*/  @P4 STG.E.U16 desc[UR60][R26.64], R60 ;  /* 0x0000003c1a004986 */ /* 0x0003e2000c10153c */
[----:B--2---:R-:W-:-:S03]  /*1d700*/  ISETP.LT.AND P4, PT, R173, R22, !P1 ;  /* 0x00000016ad00720c */ /* 0x004fc60004f81270 */
[----:B------:R-:W-:Y:S01]  /*1d710*/  @P5 STG.E.U16 desc[UR60][R28.64], R69 ;  /* 0x000000451c005986 */ /* 0x000fe2000c10153c */
[----:B0-----:R-:W-:Y:S01]  /*1d720*/  PRMT R3, R69, 0x7632, R3 ;  /* 0x0000763245037816 */ /* 0x001fe20000000003 */
[C---:B------:R-:W-:Y:S01]  /*1d730*/  IMAD.WIDE R30, R33.reuse, 0x2, R54 ;  /* 0x00000002211e7825 */ /* 0x040fe200078e0236 */
[----:B----4-:R-:W-:Y:S01]  /*1d740*/  ISETP.LT.AND P5, PT, R172, R32, !P1 ;  /* 0x00000020ac00720c */ /* 0x010fe20004fa1270 */
[----:B------:R-:W0:Y:S02]  /*1d750*/  LDC R20, c[0x0][0x228] ;  /* 0x00008a00ff147b82 */ /* 0x000e240000000800 */
[----:B------:R-:W-:Y:S01]  /*1d760*/  IMAD.IADD R33, R33, 0x1, R148 ;  /* 0x0000000121217824 */ /* 0x000fe200078e0294 */
[----:B------:R2:W-:Y:S01]  /*1d770*/  @P2 STG.E.U16 desc[UR60][R30.64], R3 ;  /* 0x000000031e002986 */ /* 0x0005e2000c10153c */
[----:B------:R-:W-:Y:S02]  /*1d780*/  VIADD R8, R175, 0x1d ;  /* 0x0000001daf087836 */ /* 0x000fe40000000000 */
[C---:B-1----:R-:W-:Y:S01]  /*1d790*/  IMAD.WIDE R24, R33.reuse, 0x2, R14 ;  /* 0x0000000221187825 */ /* 0x042fe200078e020e */
[----:B------:R-:W-:Y:S01]  /*1d7a0*/  ISETP.LT.AND P2, PT, R170, R52, !P1 ;  /* 0x00000034aa00720c */ /* 0x000fe20004f41270 */
[----:B------:R-:W1:Y:S02]  /*1d7b0*/  LDC R58, c[0x0][0x228] ;  /* 0x00008a00ff3a7b82 */ /* 0x000e640000000800 */
[----:B------:R-:W-:Y:S01]  /*1d7c0*/  IMAD.WIDE R26, R33, 0x2, R12 ;  /* 0x00000002211a7825 */ /* 0x000fe200078e020c */
[----:B-----5:R-:W-:-:S03]  /*1d7d0*/  ISETP.GE.AND P1, PT, R8, R59, PT ;  /* 0x0000003b0800720c */ /* 0x020fc60003f26270 */
[----:B--2---:R-:W-:Y:S01]  /*1d7e0*/  IMAD.WIDE R2, R33, 0x2, R146 ;  /* 0x0000000221027825 */ /* 0x004fe200078e0292 */
[----:B------:R-:W-:Y:S01]  /*1d7f0*/  PRMT R30, R34, 0x7632, R30 ;  /* 0x00007632221e7816 */ /* 0x000fe2000000001e */
[----:B------:R-:W2:Y:S03]  /*1d800*/  LDC R57, c[0x0][0x22c] ;  /* 0x00008b00ff397b82 */ /* 0x000ea60000000800 */
[----:B------:R-:W-:Y:S04]  /*1d810*/  @P3 STG.E.U16 desc[UR60][R2.64], R34 ;  /* 0x0000002202003986 */ /* 0x000fe8000c10153c */
[----:B------:R-:W-:Y:S01]  /*1d820*/  @P4 STG.E.U16 desc[UR60][R24.64], R30 ;  /* 0x0000001e18004986 */ /* 0x000fe2000c10153c */
[----:B------:R-:W4:Y:S03]  /*1d830*/  LDC R22, c[0x0][0x228] ;  /* 0x00008a00ff167b82 */ /* 0x000f260000000800 */
[----:B------:R-:W-:Y:S01]  /*1d840*/  @P5 STG.E.U16 desc[UR60][R26.64], R134 ;  /* 0x000000861a005986 */ /* 0x000fe2000c10153c */
[----:B------:R-:W-:-:S04]  /*1d850*/  ISETP.LT.AND P5, PT, R174, R10, !P1 ;  /* 0x0000000aae00720c */ /* 0x000fc80004fa1270 */
[----:B------:R-:W5:Y:S01]  /*1d860*/  LDC R10, c[0x0][0x228] ;  /* 0x00008a00ff0a7b82 */ /* 0x000f620000000800 */
[----:B------:R-:W-:Y:S01]  /*1d870*/  IMAD.WIDE R28, R33, 0x2, R54 ;  /* 0x00000002211c7825 */ /* 0x000fe200078e0236 */
[----:B------:R-:W-:Y:S02]  /*1d880*/  PRMT R31, R134, 0x7632, R31 ;  /* 0x00007632861f7816 */ /* 0x000fe4000000001f */
[----:B---3--:R-:W-:-:S03]  /*1d890*/  ISETP.LT.AND P4, PT, R173, R56, !P1 ;  /* 0x00000038ad00720c */ /* 0x008fc60004f81270 */
[----:B------:R3:W-:Y:S01]  /*1d8a0*/  @P2 STG.E.U16 desc[UR60][R28.64], R31 ;  /* 0x0000001f1c002986 */ /* 0x0007e2000c10153c */
[----:B0-----:R-:W-:Y:S01]  /*1d8b0*/  ISETP.LT.AND P2, PT, R170, R20, !P1 ;  /* 0x00000014aa00720c */ /* 0x001fe20004f41270 */
[----:B------:R-:W0:Y:S01]  /*1d8c0*/  LDC R32, c[0x0][0x228] ;  /* 0x00008a00ff207b82 */ /* 0x000e220000000800 */
[----:B------:R-:W-:-:S07]  /*1d8d0*/  VIADD R8, R175, 0x1e ;  /* 0x0000001eaf087836 */ /* 0x000fce0000000000 */
[----:B------:R-:W0:Y:S01]  /*1d8e0*/  LDC R20, c[0x0][0x228] ;  /* 0x00008a00ff147b82 */ /* 0x000e220000000800 */
[----:B---3--:R-:W-:Y:S01]  /*1d8f0*/  IMAD.IADD R29, R33, 0x1, R148 ;  /* 0x00000001211d7824 */ /* 0x008fe200078e0294 */
[----:B-1----:R-:W-:Y:S02]  /*1d900*/  ISETP.LT.AND P3, PT, R172, R58, !P1 ;  /* 0x0000003aac00720c */ /* 0x002fe40004f61270 */
[----:B------:R-:W-:Y:S01]  /*1d910*/  PRMT R52, R102, 0x7632, R52 ;  /* 0x0000763266347816 */ /* 0x000fe20000000034 */
[C---:B------:R-:W-:Y:S01]  /*1d920*/  IMAD.WIDE R2, R29.reuse, 0x2, R146 ;  /* 0x000000021d027825 */ /* 0x040fe200078e0292 */
[----:B--2---:R-:W-:Y:S02]  /*1d930*/  ISETP.GE.AND P1, PT, R8, R57, PT ;  /* 0x000000390800720c */ /* 0x004fe40003f26270 */
[----:B------:R-:W1:Y:S01]  /*1d940*/  LDC R34, c[0x0][0x228] ;  /* 0x00008a00ff227b82 */ /* 0x000e620000000800 */
[----:B------:R-:W-:Y:S01]  /*1d950*/  IMAD.WIDE R24, R29, 0x2, R14 ;  /* 0x000000021d187825 */ /* 0x000fe200078e020e */
[----:B------:R-:W-:Y:S01]  /*1d960*/  @P5 STG.E.U16 desc[UR60][R2.64], R102 ;  /* 0x0000006602005986 */ /* 0x000fe2000c10153c */
[----:B----4-:R-:W-:-:S05]  /*1d970*/  ISETP.LT.AND P6, PT, R174, R22, !P1 ;  /* 0x00000016ae00720c */ /* 0x010fca0004fc1270 */
[----:B------:R-:W2:Y:S01]  /*1d980*/  LDC R57, c[0x0][0x22c] ;  /* 0x00008b00ff397b82 */ /* 0x000ea20000000800 */
[----:B------:R3:W-:Y:S01]  /*1d990*/  @P4 STG.E.U16 desc[UR60][R24.64], R52 ;  /* 0x0000003418004986 */ /* 0x0007e2000c10153c */
[----:B-----5:R-:W-:Y:S01]  /*1d9a0*/  ISETP.LT.AND P4, PT, R173, R10, !P1 ;  /* 0x0000000aad00720c */ /* 0x020fe20004f81270 */
[----:B------:R-:W-:-:S05]  /*1d9b0*/  IMAD.IADD R33, R29, 0x1, R148 ;  /* 0x000000011d217824 */ /* 0x000fca00078e0294 */
[----:B------:R-:W4:Y:S01]  /*1d9c0*/  LDC R22, c[0x0][0x228] ;  /* 0x00008a00ff167b82 */ /* 0x000f220000000800 */
[----:B------:R-:W-:Y:S01]  /*1d9d0*/  IMAD.WIDE R26, R29, 0x2, R12 ;  /* 0x000000021d1a7825 */ /* 0x000fe200078e020c */
[----:B------:R-:W-:-:S06]  /*1d9e0*/  PRMT R56, R70, 0x7632, R56 ;  /* 0x0000763246387816 */ /* 0x000fcc0000000038 */
[----:B------:R-:W5:Y:S01]  /*1d9f0*/  LDC R10, c[0x0][0x228] ;  /* 0x00008a00ff0a7b82 */ /* 0x000f620000000800 */
[----:B------:R-:W-:Y:S01]  /*1da00*/  IMAD.WIDE R28, R29, 0x2, R54 ;  /* 0x000000021d1c7825 */ /* 0x000fe200078e0236 */
[----:B------:R-:W-:Y:S01]  /*1da10*/  @P3 STG.E.U16 desc[UR60][R26.64], R70 ;  /* 0x000000461a003986 */ /* 0x000fe2000c10153c */
[----:B0-----:R-:W-:-:S03]  /*1da20*/  ISETP.LT.AND P3, PT, R172, R32, !P1 ;  /* 0x00000020ac00720c */ /* 0x001fc60004f61270 */
[----:B------:R-:W-:Y:S01]  /*1da30*/  @P2 STG.E.U16 desc[UR60][R28.64], R56 ;  /* 0x000000381c002986 */ /* 0x000fe2000c10153c */
[----:B------:R-:W-:Y:S01]  /*1da40*/  ISETP.LT.AND P2, PT, R170, R20, !P1 ;  /* 0x00000014aa00720c */ /* 0x000fe20004f41270 */
[----:B------:R-:W0:Y:S01]  /*1da50*/  LDC R59, c[0x0][0x22c] ;  /* 0x00008b00ff3b7b82 */ /* 0x000e220000000800 */
[----:B------:R-:W-:Y:S01]  /*1da60*/  IMAD.WIDE R30, R33, 0x2, R146 ;  /* 0x00000002211e7825 */ /* 0x000fe200078e0292 */
[----:B---3--:R-:W-:-:S03]  /*1da70*/  PRMT R25, R35, 0x7632, R25 ;  /* 0x0000763223197816 */ /* 0x008fc60000000019 */
[----:B------:R-:W-:-:S03]  /*1da80*/  IMAD.WIDE R2, R33, 0x2, R14 ;  /* 0x0000000221027825 */ /* 0x000fc600078e020e */
[----:B------:R-:W3:Y:S01]  /*1da90*/  LDC R20, c[0x0][0x228] ;  /* 0x00008a00ff147b82 */ /* 0x000ee20000000800 */
[----:B------:R-:W-:Y:S01]  /*1daa0*/  VIADD R8, R175, 0x1f ;  /* 0x0000001faf087836 */ /* 0x000fe20000000000 */
[----:B------:R-:W-:Y:S06]  /*1dab0*/  @P6 STG.E.U16 desc[UR60][R30.64], R35 ;  /* 0x000000231e006986 */ /* 0x000fec000c10153c */
[----:B------:R-:W0:Y:S01]  /*1dac0*/  LDC R32, c[0x0][0x228] ;  /* 0x00008a00ff207b82 */ /* 0x000e220000000800 */
[----:B------:R1:W-:Y:S01]  /*1dad0*/  @P4 STG.E.U16 desc[UR60][R2.64], R25 ;  /* 0x0000001902004986 */ /* 0x0003e2000c10153c */
[----:B--2---:R-:W-:-:S04]  /*1dae0*/  ISETP.GE.AND P1, PT, R8, R57, PT ;  /* 0x000000390800720c */ /* 0x004fc80003f26270 */
[----:B----4-:R-:W-:Y:S02]  /*1daf0*/  ISETP.LT.AND P5, PT, R174, R22, !P1 ;  /* 0x00000016ae00720c */ /* 0x010fe40004fa1270 */
[----:B------:R-:W2:Y:S01]  /*1db00*/  LDC R52, c[0x0][0x228] ;  /* 0x00008a00ff347b82 */ /* 0x000ea20000000800 */
[----:B-1----:R-:W-:-:S07]  /*1db10*/  IMAD.WIDE R24, R33, 0x2, R12 ;  /* 0x0000000221187825 */ /* 0x002fce00078e020c */
[----:B------:R-:W1:Y:S01]  /*1db20*/  LDC R22, c[0x0][0x228] ;  /* 0x00008a00ff167b82 */ /* 0x000e620000000800 */
[----:B------:R-:W-:Y:S01]  /*1db30*/  @P3 STG.E.U16 desc[UR60][R24.64], R135 ;  /* 0x0000008718003986 */ /* 0x000fe2000c10153c */
[----:B-----5:R-:W-:Y:S01]  /*1db40*/  ISETP.LT.AND P3, PT, R172, R10, !P1 ;  /* 0x0000000aac00720c */ /* 0x020fe20004f61270 */
[----:B------:R-:W-:Y:S01]  /*1db50*/  IMAD.WIDE R26, R33, 0x2, R54 ;  /* 0x00000002211a7825 */ /* 0x000fe200078e0236 */
[----:B------:R-:W-:-:S04]  /*1db60*/  PRMT R3, R135, 0x7632, R3 ;  /* 0x0000763287037816 */ /* 0x000fc80000000003 */
[----:B------:R-:W4:Y:S01]  /*1db70*/  LDC R10, c[0x0][0x228] ;  /* 0x00008a00ff0a7b82 */ /* 0x000f220000000800 */
[----:B------:R-:W-:Y:S01]  /*1db80*/  VIADD R8, R175, 0x20 ;  /* 0x00000020af087836 */ /* 0x000fe20000000000 */
[----:B------:R5:W-:Y:S01]  /*1db90*/  @P2 STG.E.U16 desc[UR60][R26.64], R3 ;  /* 0x000000031a002986 */ /* 0x000be2000c10153c */
[----:B------:R-:W-:Y:S02]  /*1dba0*/  ISETP.LT.AND P6, PT, R173, R34, !P1 ;  /* 0x00000022ad00720c */ /* 0x000fe40004fc1270 */
[----:B---3--:R-:W-:-:S03]  /*1dbb0*/  ISETP.LT.AND P1, PT, R170, R20, !P1 ;  /* 0x00000014aa00720c */ /* 0x008fc60004f21270 */
[----:B------:R-:W3:Y:S01]  /*1dbc0*/  LDC R57, c[0x0][0x22c] ;  /* 0x00008b00ff397b82 */ /* 0x000ee20000000800 */
[----:B0-----:R-:W-:Y:S01]  /*1dbd0*/  ISETP.GE.AND P2, PT, R8, R59, PT ;  /* 0x0000003b0800720c */ /* 0x001fe20003f46270 */
[----:B------:R-:W-:-:S03]  /*1dbe0*/  IMAD.IADD R35, R33, 0x1, R148 ;  /* 0x0000000121237824 */ /* 0x000fc600078e0294 */
[----:B------:R-:W-:-:S03]  /*1dbf0*/  ISETP.LT.AND P4, PT, R174, R32, !P2 ;  /* 0x00000020ae00720c */ /* 0x000fc60005781270 */
[----:B------:R-:W0:Y:S01]  /*1dc00*/  LDC R20, c[0x0][0x228] ;  /* 0x00008a00ff147b82 */ /* 0x000e220000000800 */
[----:B------:R-:W-:Y:S01]  /*1dc10*/  IMAD.WIDE R28, R35, 0x2, R146 ;  /* 0x00000002231c7825 */ /* 0x000fe200078e0292 */
[----:B------:R-:W-:-:S03]  /*1dc20*/  PRMT R34, R103, 0x7632, R34 ;  /* 0x0000763267227816 */ /* 0x000fc60000000022 */
[----:B------:R-:W-:-:S03]  /*1dc30*/  IMAD.WIDE R30, R35, 0x2, R14 ;  /* 0x00000002231e7825 */ /* 0x000fc600078e020e */
[----:B------:R-:W0:Y:S01]  /*1dc40*/  LDC R32, c[0x0][0x228] ;  /* 0x00008a00ff207b82 */ /* 0x000e220000000800 */
[----:B------:R-:W-:Y:S01]  /*1dc50*/  @P5 STG.E.U16 desc[UR60][R28.64], R103 ;  /* 0x000000671c005986 */ /* 0x000fe2000c10153c */
[----:B--2---:R-:W-:Y:S01]  /*1dc60*/  ISETP.LT.AND P5, PT, R173, R52, !P2 ;  /* 0x00000034ad00720c */ /* 0x004fe200057a1270 */
[C---:B------:R-:W-:Y:S02]  /*1dc70*/  IMAD.IADD R33, R35.reuse, 0x1, R148 ;  /* 0x0000000123217824 */ /* 0x040fe400078e0294 */
[----:B------:R2:W-:Y:S01]  /*1dc80*/  @P6 STG.E.U16 desc[UR60][R30.64], R34 ;  /* 0x000000221e006986 */ /* 0x0005e2000c10153c */
[----:B-1----:R-:W-:Y:S01]  /*1dc90*/  ISETP.LT.AND P6, PT, R172, R22, !P2 ;  /* 0x00000016ac00720c */ /* 0x002fe200057c1270 */
[C---:B-----5:R-:W-:Y:S01]  /*1dca0*/  IMAD.WIDE R2, R35.reuse, 0x2, R12 ;  /* 0x0000000223027825 */ /* 0x060fe200078e020c */
[----:B----4-:R-:W-:Y:S01]  /*1dcb0*/  ISETP.LT.AND P2, PT, R170, R10, !P2 ;  /* 0x0000000aaa00720c */ /* 0x010fe20005741270 */
[----:B------:R-:W1:Y:S02]  /*1dcc0*/  LDC R22, c[0x0][0x228] ;  /* 0x00008a00ff167b82 */ /* 0x000e640000000800 */
[----:B------:R-:W-:Y:S01]  /*1dcd0*/  IMAD.WIDE R24, R35, 0x2, R54 ;  /* 0x0000000223187825 */ /* 0x000fe200078e0236 */
[----:B------:R-:W-:-:S03]  /*1dce0*/  PRMT R56, R71, 0x7632, R56 ;  /* 0x0000763247387816 */ /* 0x000fc60000000038 */
[----:B------:R-:W-:Y:S02]  /*1dcf0*/  VIADD R8, R175, 0x21 ;  /* 0x00000021af087836 */ /* 0x000fe40000000000 */
[----:B--2---:R-:W2:Y:S01]  /*1dd00*/  LDC R34, c[0x0][0x228] ;  /* 0x00008a00ff227b82 */ /* 0x004ea20000000800 */
[----:B------:R4:W-:Y:S07]  /*1dd10*/  @P3 STG.E.U16 desc[UR60][R2.64], R71 ;  /* 0x0000004702003986 */ /* 0x0009ee000c10153c */
[----:B------:R-:W5:Y:S01]  /*1dd20*/  LDC R35, c[0x0][0x22c] ;  /* 0x00008b00ff237b82 */ /* 0x000f620000000800 */
[----:B------:R-:W-:Y:S01]  /*1dd30*/  @P1 STG.E.U16 desc[UR60][R24.64], R56 ;  /* 0x0000003818001986 */ /* 0x000fe2000c10153c */
[----:B------:R-:W-:-:S06]  /*1dd40*/  IMAD.WIDE R26, R33, 0x2, R146 ;  /* 0x00000002211a7825 */ /* 0x000fcc00078e0292 */
[----:B------:R-:W1:Y:S01]  /*1dd50*/  LDC R10, c[0x0][0x228] ;  /* 0x00008a00ff0a7b82 */ /* 0x000e620000000800 */
[----:B---3--:R-:W-:Y:S01]  /*1dd60*/  ISETP.GE.AND P1, PT, R8, R57, PT ;  /* 0x000000390800720c */ /* 0x008fe20003f26270 */
[----:B------:R-:W-:Y:S01]  /*1dd70*/  IMAD.WIDE R28, R33, 0x2, R14 ;  /* 0x00000002211c7825 */ /* 0x000fe200078e020e */
[----:B------:R-:W-:-:S03]  /*1dd80*/  PRMT R58, R36, 0x7632, R58 ;  /* 0x00007632243a7816 */ /* 0x000fc6000000003a */
[----:B------:R-:W-:Y:S02]  /*1dd90*/  IMAD.WIDE R30, R33, 0x2, R12 ;  /* 0x00000002211e7825 */ /* 0x000fe400078e020c */
[----:B------:R-:W3:Y:S01]  /*1dda0*/  LDC R57, c[0x0][0x22c] ;  /* 0x00008b00ff397b82 */ /* 0x000ee20000000800 */
[----:B0-----:R-:W-:Y:S01]  /*1ddb0*/  ISETP.LT.AND P3, PT, R174, R20, !P1 ;  /* 0x00000014ae00720c */ /* 0x001fe20004f61270 */
[----:B------:R-:W-:Y:S01]  /*1ddc0*/  @P4 STG.E.U16 desc[UR60][R26.64], R36 ;  /* 0x000000241a004986 */ /* 0x000fe2000c10153c */
[----:B------:R-:W-:-:S03]  /*1ddd0*/  ISETP.LT.AND P4, PT, R173, R32, !P1 ;  /* 0x00000020ad00720c */ /* 0x000fc60004f81270 */
[----:B------:R-:W-:Y:S02]  /*1dde0*/  @P5 STG.E.U16 desc[UR60][R28.64], R58 ;  /* 0x0000003a1c005986 */ /* 0x000fe4000c10153c */
[----:B------:R-:W0:Y:S02]  /*1ddf0*/  LDC R52, c[0x0][0x228] ;  /* 0x00008a00ff347b82 */ /* 0x000e240000000800 */
[----:B------:R2:W-:Y:S01]  /*1de00*/  @P6 STG.E.U16 desc[UR60][R30.64], R104 ;  /* 0x000000681e006986 */ /* 0x0005e2000c10153c */
[----:B----4-:R-:W-:-:S05]  /*1de10*/  IMAD.WIDE R2, R33, 0x2, R54 ;  /* 0x0000000221027825 */ /* 0x010fca00078e0236 */
[----:B------:R-:W4:Y:S01]  /*1de20*/  LDC R20, c[0x0][0x228] ;  /* 0x00008a00ff147b82 */ /* 0x000f220000000800 */
[----:B------:R-:W-:Y:S02]  /*1de30*/  VIADD R8, R175, 0x22 ;  /* 0x00000022af087836 */ /* 0x000fe40000000000 */
[----:B--2---:R-:W-:Y:S01]  /*1de40*/  IMAD.IADD R31, R33, 0x1, R148 ;  /* 0x00000001211f7824 */ /* 0x004fe200078e0294 */
[----:B------:R-:W-:-:S04]  /*1de50*/  PRMT R104, R104, 0x7632, R104 ;  /* 0x0000763268687816 */ /* 0x000fc80000000068 */
[----:B------:R-:W2:Y:S01]  /*1de60*/  LDC R30, c[0x0][0x228] ;  /* 0x00008a00ff1e7b82 */ /* 0x000ea20000000800 */
[C---:B------:R-:W-:Y:S01]  /*1de70*/  IMAD.WIDE R24, R31.reuse, 0x2, R146 ;  /* 0x000000021f187825 */ /* 0x040fe200078e0292 */
[----:B------:R-:W-:Y:S01]  /*1de80*/  PRMT R33, R136, 0x7632, R33 ;  /* 0x0000763288217816 */ /* 0x000fe20000000021 */
[----:B------:R3:W-:Y:S02]  /*1de90*/  @P2 STG.E.U16 desc[UR60][R2.64], R104 ;  /* 0x0000006802002986 */ /* 0x0007e4000c10153c */
[----:B------:R-:W-:Y:S01]  /*1dea0*/  IMAD.WIDE R26, R31, 0x2, R14 ;  /* 0x000000021f1a7825 */ /* 0x000fe200078e020e */
[----:B------:R-:W-:Y:S01]  /*1deb0*/  ISETP.LT.AND P5, PT, R172, R34, !P1 ;  /* 0x00000022ac00720c */ /* 0x000fe20004fa1270 */
[----:B------:R-:W-:Y:S01]  /*1dec0*/  @P3 STG.E.U16 desc[UR60][R24.64], R136 ;  /* 0x0000008818003986 */ /* 0x000fe2000c10153c */
[----:B-----5:R-:W-:Y:S01]  /*1ded0*/  ISETP.GE.AND P2, PT, R8, R35, PT ;  /* 0x000000230800720c */ /* 0x020fe20003f46270 */
[----:B------:R-:W5:Y:S01]  /*1dee0*/  LDC R32, c[0x0][0x228] ;  /* 0x00008a00ff207b82 */ /* 0x000f620000000800 */
[----:B-1----:R-:W-:Y:S01]  /*1def0*/  ISETP.LT.AND P3, PT, R170, R10, !P1 ;  /* 0x0000000aaa00720c */ /* 0x002fe20004f61270 */
[----:B------:R1:W-:Y:S01]  /*1df00*/  @P4 STG.E.U16 desc[UR60][R26.64], R33 ;  /* 0x000000211a004986 */ /* 0x0003e2000c10153c */
[----:B------:R-:W-:Y:S01]  /*1df10*/  VIADD R8, R175, 0x23 ;  /* 0x00000023af087836 */ /* 0x000fe20000000000 */
[----:B------:R-:W-:-:S04]  /*1df20*/  ISETP.LT.AND P4, PT, R174, R22, !P2 ;  /* 0x00000016ae00720c */ /* 0x000fc80005781270 */
[----:B------:R-:W5:Y:S01]  /*1df30*/  LDC R10, c[0x0][0x228] ;  /* 0x00008a00ff0a7b82 */ /* 0x000f620000000800 */
[----:B------:R-:W-:Y:S01]  /*1df40*/  IMAD.WIDE R28, R31, 0x2, R12 ;  /* 0x000000021f1c7825 */ /* 0x000fe200078e020c */
[----:B---3--:R-:W-:Y:S02]  /*1df50*/  ISETP.GE.AND P1, PT, R8, R57, PT ;  /* 0x000000390800720c */ /* 0x008fe40003f26270 */
[----:B------:R-:W-:-:S04]  /*1df60*/  PRMT R8, R72, 0x7632, R8 ;  /* 0x0000763248087816 */ /* 0x000fc80000000008 */
[----:B------:R-:W3:Y:S01]  /*1df70*/  LDC R22, c[0x0][0x228] ;  /* 0x00008a00ff167b82 */ /* 0x000ee20000000800 */
[----:B------:R-:W-:Y:S01]  /*1df80*/  IMAD.WIDE R2, R31, 0x2, R54 ;  /* 0x000000021f027825 */ /* 0x000fe200078e0236 */
[----:B------:R2:W-:Y:S01]  /*1df90*/  @P5 STG.E.U16 desc[UR60][R28.64], R72 ;  /* 0x000000481c005986 */ /* 0x0005e2000c10153c */
[----:B0-----:R-:W-:-:S03]  /*1dfa0*/  ISETP.LT.AND P5, PT, R173, R52, !P2 ;  /* 0x00000034ad00720c */ /* 0x001fc600057a1270 */
[----:B------:R-:W-:Y:S01]  /*1dfb0*/  @P3 STG.E.U16 desc[UR60][R2.64], R8 ;  /* 0x0000000802003986 */ /* 0x000fe2000c10153c */
[----:B----4-:R-:W-:Y:S01]  /*1dfc0*/  ISETP.LT.AND P3, PT, R172, R20, !P2 ;  /* 0x00000014ac00720c */ /* 0x010fe20005761270 */
[----:B------:R-:W0:Y:S01]  /*1dfd0*/  LDC R34, c[0x0][0x228] ;  /* 0x00008a00ff227b82 */ /* 0x000e220000000800 */
[----:B-1----:R-:W-:-:S07]  /*1dfe0*/  IMAD.IADD R33, R31, 0x1, R148 ;  /* 0x000000011f217824 */ /* 0x002fce00078e0294 */
[----:B------:R-:W1:Y:S01]  /*1dff0*/  LDC R57, c[0x0][0x22c] ;  /* 0x00008b00ff397b82 */ /* 0x000e620000000800 */
[----:B------:R-:W-:Y:S01]  /*1e000*/  IMAD.WIDE R24, R33, 0x2, R146 ;  /* 0x0000000221187825 */ /* 0x000fe200078e0292 */
[----:B------:R-:W-:-:S03]  /*1e010*/  PRMT R20, R37, 0x7632, R20 ;  /* 0x0000763225147816 */ /* 0x000fc60000000014 */
[----:B------:R-:W-:-:S03]  /*1e020*/  IMAD.WIDE R26, R33, 0x2, R14 ;  /* 0x00000002211a7825 */ /* 0x000fc600078e020e */
[----:B------:R-:W4:Y:S01]  /*1e030*/  LDC R36, c[0x0][0x228] ;  /* 0x00008a00ff247b82 */ /* 0x000f220000000800 */
[----:B--2---:R-:W-:Y:S01]  /*1e040*/  IMAD.WIDE R28, R33, 0x2, R12 ;  /* 0x00000002211c7825 */ /* 0x004fe200078e020c */
[----:B------:R-:W-:Y:S01]  /*1e050*/  ISETP.LT.AND P2, PT, R170, R30, !P2 ;  /* 0x0000001eaa00720c */ /* 0x000fe20005741270 */
[----:B------:R2:W-:Y:S05]  /*1e060*/  @P4 STG.E.U16 desc[UR60][R24.64], R37 ;  /* 0x0000002518004986 */ /* 0x0005ea000c10153c */
[----:B------:R-:W4:Y:S01]  /*1e070*/  LDC R52, c[0x0][0x228] ;  /* 0x00008a00ff347b82 */ /* 0x000f220000000800 */
[----:B------:R0:W-:Y:S01]  /*1e080*/  @P5 STG.E.U16 desc[UR60][R26.64], R20 ;  /* 0x000000141a005986 */ /* 0x0001e2000c10153c */
[----:B-----5:R-:W-:-:S02]  /*1e090*/  ISETP.LT.AND P4, PT, R173, R10, !P1 ;  /* 0x0000000aad00720c */ /* 0x020fc40004f81270 */
[----:B------:R-:W-:Y:S01]  /*1e0a0*/  ISETP.LT.AND P6, PT, R174, R32, !P1 ;  /* 0x00000020ae00720c */ /* 0x000fe20004fc1270 */
[----:B------:R-:W-:Y:S03]  /*1e0b0*/  @P3 STG.E.U16 desc[UR60][R28.64], R105 ;  /* 0x000000691c003986 */ /* 0x000fe6000c10153c */
[----:B--2---:R-:W2:Y:S01]  /*1e0c0*/  LDC R37, c[0x0][0x22c] ;  /* 0x00008b00ff257b82 */ /* 0x004ea20000000800 */
[----:B---3--:R-:W-:Y:S01]  /*1e0d0*/  ISETP.LT.AND P3, PT, R172, R22, !P1 ;  /* 0x00000016ac00720c */ /* 0x008fe20004f61270 */
[----:B------:R-:W-:Y:S01]  /*1e0e0*/  IMAD.IADD R35, R33, 0x1, R148 ;  /* 0x0000000121237824 */ /* 0x000fe200078e0294 */
[----:B------:R-:W-:-:S05]  /*1e0f0*/  PRMT R25, R105, 0x7632, R25 ;  /* 0x0000763269197816 */ /* 0x000fca0000000019 */
[----:B------:R-:W3:Y:S01]  /*1e100*/  LDC R10, c[0x0][0x228] ;  /* 0x00008a00ff0a7b82 */ /* 0x000ee20000000800 */
[----:B------:R-:W-:-:S07]  /*1e110*/  IMAD.WIDE R30, R33, 0x2, R54 ;  /* 0x00000002211e7825 */ /* 0x000fce00078e0236 */
[----:B0-----:R-:W0:Y:S01]  /*1e120*/  LDC R20, c[0x0][0x228] ;  /* 0x00008a00ff147b82 */ /* 0x001e220000000800 */
[----:B------:R-:W-:-:S07]  /*1e130*/  VIADD R8, R175, 0x24 ;  /* 0x00000024af087836 */ /* 0x000fce0000000000 */
[----:B------:R-:W5:Y:S01]  /*1e140*/  LDC R22, c[0x0][0x228] ;  /* 0x00008a00ff167b82 */ /* 0x000f620000000800 */
[----:B------:R-:W-:Y:S01]  /*1e150*/  IMAD.WIDE R2, R35, 0x2, R146 ;  /* 0x0000000223027825 */ /* 0x000fe200078e0292 */
[----:B------:R4:W-:Y:S01]  /*1e160*/  @P2 STG.E.U16 desc[UR60][R30.64], R25 ;  /* 0x000000191e002986 */ /* 0x0009e2000c10153c */
[----:B------:R-:W-:Y:S02]  /*1e170*/  ISETP.LT.AND P1, PT, R170, R34, !P1 ;  /* 0x00000022aa00720c */ /* 0x000fe40004f21270 */
[----:B-1----:R-:W-:-:S03]  /*1e180*/  ISETP.GE.AND P2, PT, R8, R57, PT ;  /* 0x000000390800720c */ /* 0x002fc60003f46270 */
[----:B------:R-:W1:Y:S01]  /*1e190*/  LDC R32, c[0x0][0x228] ;  /* 0x00008a00ff207b82 */ /* 0x000e620000000800 */
[----:B------:R2:W-:Y:S01]  /*1e1a0*/  @P6 STG.E.U16 desc[UR60][R2.64], R137 ;  /* 0x0000008902006986 */ /* 0x0005e2000c10153c */
[----:B----4-:R-:W-:Y:S02]  /*1e1b0*/  ISETP.LT.AND P5, PT, R174, R36, !P2 ;  /* 0x00000024ae00720c */ /* 0x010fe400057a1270 */
[----:B------:R-:W-:Y:S01]  /*1e1c0*/  PRMT R57, R137, 0x7632, R57 ;  /* 0x0000763289397816 */ /* 0x000fe20000000039 */
[----:B------:R-:W-:Y:S01]  /*1e1d0*/  VIADD R8, R175, 0x25 ;  /* 0x00000025af087836 */ /* 0x000fe20000000000 */
[----:B------:R-:W-:Y:S01]  /*1e1e0*/  ISETP.LT.AND P6, PT, R173, R52, !P2 ;  /* 0x00000034ad00720c */ /* 0x000fe200057c1270 */
[----:B------:R-:W-:Y:S01]  /*1e1f0*/  IMAD.WIDE R24, R35, 0x2, R12 ;  /* 0x0000000223187825 */ /* 0x000fe200078e020c */
[----:B------:R-:W4:Y:S01]  /*1e200*/  LDC R34, c[0x0][0x228] ;  /* 0x00008a00ff227b82 */ /* 0x000f220000000800 */
[----:B------:R-:W-:Y:S02]  /*1e210*/  PRMT R58, R73, 0x7632, R58 ;  /* 0x00007632493a7816 */ /* 0x000fe4000000003a */
[----:B--2---:R-:W-:-:S05]  /*1e220*/  IMAD.WIDE R2, R35, 0x2, R14 ;  /* 0x0000000223027825 */ /* 0x004fca00078e020e */
[----:B------:R-:W2:Y:S01]  /*1e230*/  LDC R36, c[0x0][0x228] ;  /* 0x00008a00ff247b82 */ /* 0x000ea20000000800 */
[C---:B------:R-:W-:Y:S01]  /*1e240*/  IMAD.WIDE R26, R35.reuse, 0x2, R54 ;  /* 0x00000002231a7825 */ /* 0x040fe200078e0236 */
[----:B------:R5:W-:Y:S03]  /*1e250*/  @P4 STG.E.U16 desc[UR60][R2.64], R57 ;  /* 0x0000003902004986 */ /* 0x000be6000c10153c */
[----:B------:R-:W-:Y:S01]  /*1e260*/  IMAD.IADD R33, R35, 0x1, R148 ;  /* 0x0000000123217824 */ /* 0x000fe200078e0294 */
[----:B------:R-:W-:Y:S02]  /*1e270*/  @P3 STG.E.U16 desc[UR60][R24.64], R73 ;  /* 0x0000004918003986 */ /* 0x000fe4000c10153c */
[----:B------:R-:W2:Y:S01]  /*1e280*/  LDC R35, c[0x0][0x22c] ;  /* 0x00008b00ff237b82 */ /* 0x000ea20000000800 */
[----:B------:R-:W-:Y:S01]  /*1e290*/  ISETP.GE.AND P3, PT, R8, R37, PT ;  /* 0x000000250800720c */ /* 0x000fe20003f66270 */
[----:B------:R-:W-:Y:S01]  /*1e2a0*/  IMAD.WIDE R28, R33, 0x2, R146 ;  /* 0x00000002211c7825 */ /* 0x000fe200078e0292 */
[----:B------:R-:W-:Y:S01]  /*1e2b0*/  @P1 STG.E.U16 desc[UR60][R26.64], R58 ;  /* 0x0000003a1a001986 */ /* 0x000fe2000c10153c */
[----:B------:R-:W-:-:S02]  /*1e2c0*/  PRMT R59, R38, 0x7632, R59 ;  /* 0x00007632263b7816 */ /* 0x000fc4000000003b */
[C---:B------:R-:W-:Y:S01]  /*1e2d0*/  IMAD.WIDE R30, R33.reuse, 0x2, R14 ;  /* 0x00000002211e7825 */ /* 0x040fe200078e020e */
[----:B---3--:R-:W-:Y:S01]  /*1e2e0*/  ISETP.LT.AND P1, PT, R172, R10, !P2 ;  /* 0x0000000aac00720c */ /* 0x008fe20005721270 */
[----:B------:R-:W3:Y:S01]  /*1e2f0*/  LDC R52, c[0x0][0x228] ;  /* 0x00008a00ff347b82 */ /* 0x000ee20000000800 */
[----:B0-----:R-:W-:Y:S02]  /*1e300*/  ISETP.LT.AND P2, PT, R170, R20, !P2 ;  /* 0x00000014aa00720c */ /* 0x001fe40005741270 */
[----:B-----5:R-:W-:Y:S01]  /*1e310*/  ISETP.LT.AND P4, PT, R174, R22, !P3 ;  /* 0x00000016ae00720c */ /* 0x020fe20005f81270 */
[----:B------:R-:W-:Y:S04]  /*1e320*/  @P5 STG.E.U16 desc[UR60][R28.64], R38 ;  /* 0x000000261c005986 */ /* 0x000fe8000c10153c */
[----:B------:R-:W0:Y:S01]  /*1e330*/  LDC R57, c[0x0][0x228] ;  /* 0x00008a00ff397b82 */ /* 0x000e220000000800 */
[----:B------:R5:W-:Y:S07]  /*1e340*/  @P6 STG.E.U16 desc[UR60][R30.64], R59 ;  /* 0x0000003b1e006986 */ /* 0x000bee000c10153c */
[----:B------:R-:W0:Y:S01]  /*1e350*/  LDC R56, c[0x0][0x228] ;  /* 0x00008a00ff387b82 */ /* 0x000e220000000800 */
[----:B------:R-:W-:Y:S01]  /*1e360*/  IMAD.WIDE R2, R33, 0x2, R12 ;  /* 0x0000000221027825 */ /* 0x000fe200078e020c */
[----:B------:R-:W-:-:S03]  /*1e370*/  PRMT R22, R106, 0x7632, R22 ;  /* 0x000076326a167816 */ /* 0x000fc60000000016 */
[----:B-----5:R-:W-:-:S03]  /*1e380*/  IMAD.IADD R31, R33, 0x1, R148 ;  /* 0x00000001211f7824 */ /* 0x020fc600078e0294 */
[----:B------:R-:W5:Y:S01]  /*1e390*/  LDC R10, c[0x0][0x228] ;  /* 0x00008a00ff0a7b82 */ /* 0x000f620000000800 */
[----:B------:R-:W-:Y:S01]  /*1e3a0*/  IMAD.WIDE R24, R33, 0x2, R54 ;  /* 0x0000000221187825 */ /* 0x000fe200078e0236 */
[----:B-1----:R-:W-:-:S03]  /*1e3b0*/  ISETP.LT.AND P5, PT, R173, R32, !P3 ;  /* 0x00000020ad00720c */ /* 0x002fc60005fa1270 */
[----:B------:R-:W-:Y:S01]  /*1e3c0*/  IMAD.WIDE R26, R31, 0x2, R146 ;  /* 0x000000021f1a7825 */ /* 0x000fe200078e0292 */
[----:B------:R-:W-:Y:S02]  /*1e3d0*/  @P1 STG.E.U16 desc[UR60][R2.64], R106 ;  /* 0x0000006a02001986 */ /* 0x000fe4000c10153c */
[----:B------:R-:W1:Y:S01]  /*1e3e0*/  LDC R37, c[0x0][0x22c] ;  /* 0x00008b00ff257b82 */ /* 0x000e620000000800 */
[----:B------:R-:W-:Y:S01]  /*1e3f0*/  VIADD R8, R175, 0x26 ;  /* 0x00000026af087836 */ /* 0x000fe20000000000 */
[----:B------:R3:W-:Y:S04]  /*1e400*/  @P2 STG.E.U16 desc[UR60][R24.64], R22 ;  /* 0x0000001618002986 */ /* 0x0007e8000c10153c */
[----:B------:R-:W-:Y:S01]  /*1e410*/  @P4 STG.E.U16 desc[UR60][R26.64], R138 ;  /* 0x0000008a1a004986 */ /* 0x000fe2000c10153c */
[----:B----4-:R-:W-:Y:S01]  /*1e420*/  ISETP.LT.AND P4, PT, R172, R34, !P3 ;  /* 0x00000022ac00720c */ /* 0x010fe20005f81270 */
[----:B------:R-:W4:Y:S01]  /*1e430*/  LDC R20, c[0x0][0x228] ;  /* 0x00008a00ff147b82 */ /* 0x000f220000000800 */
[----:B------:R-:W-:Y:S01]  /*1e440*/  IMAD.WIDE R28, R31, 0x2, R14 ;  /* 0x000000021f1c7825 */ /* 0x000fe200078e020e */
[----:B------:R-:W-:-:S02]  /*1e450*/  PRMT R30, R138, 0x7632, R30 ;  /* 0x000076328a1e7816 */ /* 0x000fc4000000001e */
[----:B--2---:R-:W-:Y:S02]  /*1e460*/  ISETP.LT.AND P2, PT, R170, R36, !P3 ;  /* 0x00000024aa00720c */ /* 0x004fe40005f41270 */
[----:B------:R-:W-:Y:S02]  /*1e470*/  ISETP.GE.AND P1, PT, R8, R35, PT ;  /* 0x000000230800720c */ /* 0x000fe40003f26270 */
[----:B---3--:R-:W2:Y:S01]  /*1e480*/  LDC R22, c[0x0][0x228] ;  /* 0x00008a00ff167b82 */ /* 0x008ea20000000800 */
[----:B------:R3:W-:Y:S01]  /*1e490*/  @P5 STG.E.U16 desc[UR60][R28.64], R30 ;  /* 0x0000001e1c005986 */ /* 0x0007e2000c10153c */
[----:B------:R-:W-:Y:S01]  /*1e4a0*/  ISETP.LT.AND P6, PT, R174, R52, !P1 ;  /* 0x00000034ae00720c */ /* 0x000fe20004fc1270 */
[----:B------:R-:W-:Y:S01]  /*1e4b0*/  IMAD.WIDE R2, R31, 0x2, R12 ;  /* 0x000000021f027825 */ /* 0x000fe200078e020c */
[----:B0-----:R-:W-:-:S04]  /*1e4c0*/  ISETP.LT.AND P3, PT, R172, R57, !P1 ;  /* 0x00000039ac00720c */ /* 0x001fc80004f61270 */
[----:B------:R-:W0:Y:S01]  /*1e4d0*/  LDC R34, c[0x0][0x228] ;  /* 0x00008a00ff227b82 */ /* 0x000e220000000800 */
[----:B------:R-:W-:Y:S01]  /*1e4e0*/  ISETP.LT.AND P5, PT, R173, R56, !P1 ;  /* 0x00000038ad00720c */ /* 0x000fe20004fa1270 */
[----:B------:R-:W-:-:S06]  /*1e4f0*/  IMAD.WIDE R24, R31, 0x2, R54 ;  /* 0x000000021f187825 */ /* 0x000fcc00078e0236 */
[----:B------:R-:W2:Y:S01]  /*1e500*/  LDC R36, c[0x0][0x228] ;  /* 0x00008a00ff247b82 */ /* 0x000ea20000000800 */
[----:B---3--:R-:W-:Y:S01]  /*1e510*/  PRMT R29, R74, 0x7632, R29 ;  /* 0x000076324a1d7816 */ /* 0x008fe2000000001d */
[----:B------:R-:W-:Y:S01]  /*1e520*/  IMAD.IADD R35, R31, 0x1, R148 ;  /* 0x000000011f237824 */ /* 0x000fe200078e0294 */
[----:B------:R3:W-:Y:S05]  /*1e530*/  @P4 STG.E.U16 desc[UR60][R2.64], R74 ;  /* 0x0000004a02004986 */ /* 0x0007ea000c10153c */
[----:B------:R-:W2:Y:S01]  /*1e540*/  LDC R57, c[0x0][0x22c] ;  /* 0x00008b00ff397b82 */ /* 0x000ea20000000800 */
[----:B-----5:R-:W-:Y:S01]  /*1e550*/  ISETP.LT.AND P4, PT, R170, R10, !P1 ;  /* 0x0000000aaa00720c */ /* 0x020fe20004f81270 */
[----:B------:R-:W-:Y:S01]  /*1e560*/  VIADD R8, R175, 0x27 ;  /* 0x00000027af087836 */ /* 0x000fe20000000000 */
[----:B------:R5:W-:Y:S01]  /*1e570*/  @P2 STG.E.U16 desc[UR60][R24.64], R29 ;  /* 0x0000001d18002986 */ /* 0x000be2000c10153c */
[----:B------:R-:W-:-:S04]  /*1e580*/  IMAD.WIDE R26, R35, 0x2, R146 ;  /* 0x00000002231a7825 */ /* 0x000fc800078e0292 */
[----:B------:R-:W2:Y:S01]  /*1e590*/  LDC R38, c[0x0][0x228] ;  /* 0x00008a00ff267b82 */ /* 0x000ea20000000800 */
[----:B---3--:R-:W-:Y:S02]  /*1e5a0*/  PRMT R3, R39, 0x7632, R3 ;  /* 0x0000763227037816 */ /* 0x008fe40000000003 */
[----:B-1----:R-:W-:Y:S01]  /*1e5b0*/  ISETP.GE.AND P1, PT, R8, R37, PT ;  /* 0x000000250800720c */ /* 0x002fe20003f26270 */
[----:B-----5:R-:W-:-:S04]  /*1e5c0*/  IMAD.WIDE R28, R35, 0x2, R14 ;  /* 0x00000002231c7825 */ /* 0x020fc800078e020e */
[----:B------:R-:W1:Y:S01]  /*1e5d0*/  LDC R37, c[0x0][0x22c] ;  /* 0x00008b00ff257b82 */ /* 0x000e620000000800 */
[----:B------:R-:W-:Y:S01]  /*1e5e0*/  @P6 STG.E.U16 desc[UR60][R26.64], R39 ;  /* 0x000000271a006986 */ /* 0x000fe2000c10153c */
[----:B------:R-:W-:Y:S01]  /*1e5f0*/  PRMT R25, R107, 0x7632, R25 ;  /* 0x000076326b197816 */ /* 0x000fe20000000019 */
[C---:B------:R-:W-:Y:S02]  /*1e600*/  IMAD.WIDE R30, R35.reuse, 0x2, R12 ;  /* 0x00000002231e7825 */ /* 0x040fe400078e020c */
[----:B------:R3:W-:Y:S01]  /*1e610*/  @P5 STG.E.U16 desc[UR60][R28.64], R3 ;  /* 0x000000031c005986 */ /* 0x0007e2000c10153c */
[----:B----4-:R-:W-:Y:S01]  /*1e620*/  ISETP.LT.AND P5, PT, R174, R20, !P1 ;  /* 0x00000014ae00720c */ /* 0x010fe20004fa1270 */
[----:B------:R-:W-:Y:S01]  /*1e630*/  IMAD.WIDE R32, R35, 0x2, R54 ;  /* 0x0000000223207825 */ /* 0x000fe200078e0236 */
[----:B------:R-:W4:Y:S01]  /*1e640*/  LDC R10, c[0x0][0x228] ;  /* 0x00008a00ff0a7b82 */ /* 0x000f220000000800 */
[----:B------:R-:W-:Y:S01]  /*1e650*/  @P3 STG.E.U16 desc[UR60][R30.64], R107 ;  /* 0x0000006b1e003986 */ /* 0x000fe2000c10153c */
[----:B0-----:R-:W-:Y:S01]  /*1e660*/  ISETP.LT.AND P3, PT, R172, R34, !P1 ;  /* 0x00000022ac00720c */ /* 0x001fe20004f61270 */
[----:B------:R-:W-:-:S02]  /*1e670*/  VIADD R2, R175, 0x28 ;  /* 0x00000028af027836 */ /* 0x000fc40000000000 */
[----:B------:R0:W-:Y:S03]  /*1e680*/  @P4 STG.E.U16 desc[UR60][R32.64], R25 ;  /* 0x0000001920004986 */ /* 0x0001e6000c10153c */
[----:B------:R-:W5:Y:S01]  /*1e690*/  LDC R20, c[0x0][0x228] ;  /* 0x00008a00ff147b82 */ /* 0x000f620000000800 */
[----:B--2---:R-:W-:Y:S01]  /*1e6a0*/  ISETP.LT.AND P4, PT, R173, R22, !P1 ;  /* 0x00000016ad00720c */ /* 0x004fe20004f81270 */
[----:B---3--:R-:W-:Y:S01]  /*1e6b0*/  IMAD.IADD R29, R35, 0x1, R148 ;  /* 0x00000001231d7824 */ /* 0x008fe200078e0294 */
[----:B------:R-:W-:Y:S02]  /*1e6c0*/  ISETP.LT.AND P1, PT, R170, R36, !P1 ;  /* 0x00000024aa00720c */ /* 0x000fe40004f21270 */
[----:B------:R-:W-:-:S03]  /*1e6d0*/  ISETP.GE.AND P2, PT, R2, R57, PT ;  /* 0x000000390200720c */ /* 0x000fc60003f46270 */
[----:B------:R-:W2:Y:S01]  /*1e6e0*/  LDC R22, c[0x0][0x228] ;  /* 0x00008a00ff167b82 */ /* 0x000ea20000000800 */
[----:B------:R-:W-:Y:S01]  /*1e6f0*/  IMAD.WIDE R2, R29, 0x2, R146 ;  /* 0x000000021d027825 */ /* 0x000fe200078e0292 */
[----:B------:R-:W-:Y:S02]  /*1e700*/  PRMT R35, R139, 0x7632, R35 ;  /* 0x000076328b237816 */ /* 0x000fe40000000023 */
[----:B------:R-:W-:Y:S01]  /*1e710*/  ISETP.LT.AND P6, PT, R174, R38, !P2 ;  /* 0x00000026ae00720c */ /* 0x000fe200057c1270 */
[----:B0-----:R-:W-:Y:S01]  /*1e720*/  IMAD.WIDE R24, R29, 0x2, R14 ;  /* 0x000000021d187825 */ /* 0x001fe200078e020e */
[----:B------:R-:W-:Y:S02]  /*1e730*/  PRMT R38, R75, 0x7632, R38 ;  /* 0x000076324b267816 */ /* 0x000fe40000000026 */
[----:B------:R-:W0:Y:S01]  /*1e740*/  LDC R32, c[0x0][0x228] ;  /* 0x00008a00ff207b82 */ /* 0x000e220000000800 */
[C---:B------:R-:W-:Y:S02]  /*1e750*/  IMAD.IADD R33, R29.reuse, 0x1, R148 ;  /* 0x000000011d217824 */ /* 0x040fe400078e0294 */
[C---:B------:R-:W-:Y:S01]  /*1e760*/  IMAD.WIDE R26, R29.reuse, 0x2, R12 ;  /* 0x000000021d1a7825 */ /* 0x040fe200078e020c */
[----:B------:R-:W-:Y:S03]  /*1e770*/  @P5 STG.E.U16 desc[UR60][R2.64], R139 ;  /* 0x0000008b02005986 */ /* 0x000fe6000c10153c */
[----:B------:R-:W-:Y:S01]  /*1e780*/  IMAD.WIDE R28, R29, 0x2, R54 ;  /* 0x000000021d1c7825 */ /* 0x000fe200078e0236 */
[----:B------:R3:W-:Y:S01]  /*1e790*/  @P4 STG.E.U16 desc[UR60][R24.64], R35 ;  /* 0x0000002318004986 */ /* 0x0007e2000c10153c */
[----:B------:R-:W0:Y:S02]  /*1e7a0*/  LDC R34, c[0x0][0x228] ;  /* 0x00008a00ff227b82 */ /* 0x000e240000000800 */
[----:B------:R-:W-:Y:S01]  /*1e7b0*/  VIADD R8, R175, 0x29 ;  /* 0x00000029af087836 */ /* 0x000fe20000000000 */
[----:B------:R-:W-:Y:S04]  /*1e7c0*/  @P3 STG.E.U16 desc[UR60][R26.64], R75 ;  /* 0x0000004b1a003986 */ /* 0x000fe8000c10153c */
[----:B------:R3:W-:Y:S01]  /*1e7d0*/  @P1 STG.E.U16 desc[UR60][R28.64], R38 ;  /* 0x000000261c001986 */ /* 0x0007e2000c10153c */
[----:B-1----:R-:W-:Y:S01]  /*1e7e0*/  ISETP.GE.AND P1, PT, R8, R37, PT ;  /* 0x000000250800720c */ /* 0x002fe20003f26270 */
[----:B------:R-:W1:Y:S01]  /*1e7f0*/  LDC R36, c[0x0][0x228] ;  /* 0x00008a00ff247b82 */ /* 0x000e620000000800 */
[----:B----4-:R-:W-:-:S02]  /*1e800*/  ISETP.LT.AND P4, PT, R173, R10, !P2 ;  /* 0x0000000aad00720c */ /* 0x010fc40005781270 */
[----:B-----5:R-:W-:-:S05]  /*1e810*/  ISETP.LT.AND P3, PT, R172, R20, !P2 ;  /* 0x00000014ac00720c */ /* 0x020fca0005761270 */
[----:B------:R-:W4:Y:S01]  /*1e820*/  LDC R37, c[0x0][0x22c] ;  /* 0x00008b00ff257b82 */ /* 0x000f220000000800 */
[----:B------:R-:W-:-:S07]  /*1e830*/  IMAD.WIDE R30, R33, 0x2, R146 ;  /* 0x00000002211e7825 */ /* 0x000fce00078e0292 */
[----:B------:R-:W5:Y:S01]  /*1e840*/  LDC R10, c[0x0][0x228] ;  /* 0x00008a00ff0a7b82 */ /* 0x000f620000000800 */
[----:B--2---:R-:W-:-:S07]  /*1e850*/  ISETP.LT.AND P2, PT, R170, R22, !P2 ;  /* 0x00000016aa00720c */ /* 0x004fce0005741270 */
[----:B------:R-:W2:Y:S01]  /*1e860*/  LDC R20, c[0x0][0x228] ;  /* 0x00008a00ff147b82 */ /* 0x000ea20000000800 */
[----:B---3--:R-:W-:Y:S01]  /*1e870*/  PRMT R25, R40, 0x7632, R25 ;  /* 0x0000763228197816 */ /* 0x008fe20000000019 */
[C---:B------:R-:W-:Y:S01]  /*1e880*/  IMAD.WIDE R2, R33.reuse, 0x2, R14 ;  /* 0x0000000221027825 */ /* 0x040fe200078e020e */
[----:B------:R-:W-:Y:S04]  /*1e890*/  @P6 STG.E.U16 desc[UR60][R30.64], R40 ;  /* 0x000000281e006986 */ /* 0x000fe8000c10153c */
[----:B------:R3:W-:Y:S01]  /*1e8a0*/  @P4 STG.E.U16 desc[UR60][R2.64], R25 ;  /* 0x0000001902004986 */ /* 0x0007e2000c10153c */
[----:B------:R-:W1:Y:S01]  /*1e8b0*/  LDC R38, c[0x0][0x228] ;  /* 0x00008a00ff267b82 */ /* 0x000e620000000800 */
[----:B------:R-:W-:-:S04]  /*1e8c0*/  IMAD.WIDE R26, R33, 0x2, R54 ;  /* 0x00000002211a7825 */ /* 0x000fc800078e0236 */
[----:B------:R-:W-:-:S03]  /*1e8d0*/  VIADD R8, R175, 0x2a ;  /* 0x0000002aaf087836 */ /* 0x000fc60000000000 */
[----:B------:R-:W1:Y:S01]  /*1e8e0*/  LDC R22, c[0x0][0x228] ;  /* 0x00008a00ff167b82 */ /* 0x000e620000000800 */
[----:B---3--:R-:W-:Y:S01]  /*1e8f0*/  IMAD.WIDE R24, R33, 0x2, R12 ;  /* 0x0000000221187825 */ /* 0x008fe200078e020c */
[----:B------:R-:W-:-:S04]  /*1e900*/  PRMT R3, R108, 0x7632, R3 ;  /* 0x000076326c037816 */ /* 0x000fc80000000003 */
[----:B------:R-:W-:Y:S02]  /*1e910*/  @P3 STG.E.U16 desc[UR60][R24.64], R108 ;  /* 0x0000006c18003986 */ /* 0x000fe4000c10153c */
[----:B------:R-:W3:Y:S02]  /*1e920*/  LDC R39, c[0x0][0x228] ;  /* 0x00008a00ff277b82 */ /* 0x000ee40000000800 */
[----:B------:R1:W-:Y:S01]  /*1e930*/  @P2 STG.E.U16 desc[UR60][R26.64], R3 ;  /* 0x000000031a002986 */ /* 0x0003e2000c10153c */
[----:B----4-:R-:W-:Y:S02]  /*1e940*/  ISETP.GE.AND P2, PT, R8, R37, PT ;  /* 0x000000250800720c */ /* 0x010fe40003f46270 */
[----:B0-----:R-:W-:-:S03]  /*1e950*/  ISETP.LT.AND P5, PT, R174, R32, !P1 ;  /* 0x00000020ae00720c */ /* 0x001fc60004fa1270 */
[----:B------:R-:W0:Y:S01]  /*1e960*/  LDC R37, c[0x0][0x22c] ;  /* 0x00008b00ff257b82 */ /* 0x000e220000000800 */
[----:B------:R-:W-:Y:S02]  /*1e970*/  ISETP.LT.AND P6, PT, R173, R34, !P1 ;  /* 0x00000022ad00720c */ /* 0x000fe40004fc1270 */
[----:B-----5:R-:W-:Y:S02]  /*1e980*/  ISETP.LT.AND P3, PT, R172, R10, !P1 ;  /* 0x0000000aac00720c */ /* 0x020fe40004f61270 */
[----:B--2---:R-:W-:-:S03]  /*1e990*/  ISETP.LT.AND P1, PT, R170, R20, !P1 ;  /* 0x00000014aa00720c */ /* 0x004fc60004f21270 */
[----:B------:R-:W2:Y:S01]  /*1e9a0*/  LDC R10, c[0x0][0x228] ;  /* 0x00008a00ff0a7b82 */ /* 0x000ea20000000800 */
[----:B------:R-:W-:-:S07]  /*1e9b0*/  IMAD.IADD R35, R33, 0x1, R148 ;  /* 0x0000000121237824 */ /* 0x000fce00078e0294 */
[----:B------:R-:W4:Y:S01]  /*1e9c0*/  LDC R20, c[0x0][0x228] ;  /* 0x00008a00ff147b82 */ /* 0x000f220000000800 */
[----:B------:R-:W-:Y:S01]  /*1e9d0*/  IMAD.WIDE R28, R35, 0x2, R146 ;  /* 0x00000002231c7825 */ /* 0x000fe200078e0292 */
[----:B------:R-:W-:-:S03]  /*1e9e0*/  PRMT R33, R116, 0x7632, R33 ;  /* 0x0000763274217816 */ /* 0x000fc60000000021 */
[----:B------:R-:W-:-:S03]  /*1e9f0*/  IMAD.WIDE R30, R35, 0x2, R14 ;  /* 0x00000002231e7825 */ /* 0x000fc600078e020e */
[----:B------:R-:W5:Y:S01]  /*1ea00*/  LDC R32, c[0x0][0x228] ;  /* 0x00008a00ff207b82 */ /* 0x000f620000000800 */
[----:B------:R-:W-:Y:S01]  /*1ea10*/  @P5 STG.E.U16 desc[UR60][R28.64], R116 ;  /* 0x000000741c005986 */ /* 0x000fe2000c10153c */
[----:B-1----:R-:W-:Y:S01]  /*1ea20*/  ISETP.LT.AND P4, PT, R174, R36, !P2 ;  /* 0x00000024ae00720c */ /* 0x002fe20005781270 */
[----:B------:R-:W-:Y:S01]  /*1ea30*/  IMAD.WIDE R2, R35, 0x2, R12 ;  /* 0x0000000223027825 */ /* 0x000fe200078e020c */
[----:B------:R-:W-:Y:S01]  /*1ea40*/  ISETP.LT.AND P5, PT, R173, R38, !P2 ;  /* 0x00000026ad00720c */ /* 0x000fe200057a1270 */
[----:B------:R1:W-:Y:S03]  /*1ea50*/  @P6 STG.E.U16 desc[UR60][R30.64], R33 ;  /* 0x000000211e006986 */ /* 0x0003e6000c10153c */
[----:B------:R-:W3:Y:S01]  /*1ea60*/  LDC R34, c[0x0][0x228] ;  /* 0x00008a00ff227b82 */ /* 0x000ee20000000800 */
[----:B------:R-:W-:Y:S01]  /*1ea70*/  ISETP.LT.AND P6, PT, R172, R22, !P2 ;  /* 0x00000016ac00720c */ /* 0x000fe200057c1270 */
[----:B------:R-:W-:Y:S01]  /*1ea80*/  IMAD.WIDE R24, R35, 0x2, R54 ;  /* 0x0000000223187825 */ /* 0x000fe200078e0236 */
[----:B------:R0:W-:Y:S03]  /*1ea90*/  @P3 STG.E.U16 desc[UR60][R2.64], R76 ;  /* 0x0000004c02003986 */ /* 0x0001e6000c10153c */
[----:B------:R-:W-:-:S02]  /*1eaa0*/  VIADD R8, R175, 0x2b ;  /* 0x0000002baf087836 */ /* 0x000fc40000000000 */
[----:B------:R-:W3:Y:S01]  /*1eab0*/  LDC R22, c[0x0][0x228] ;  /* 0x00008a00ff167b82 */ /* 0x000ee20000000800 */
[----:B-1----:R-:W-:Y:S01]  /*1eac0*/  PRMT R31, R76, 0x7632, R31 ;  /* 0x000076324c1f7816 */ /* 0x002fe2000000001f */
[----:B------:R-:W-:-:S04]  /*1ead0*/  IMAD.IADD R33, R35, 0x1, R148 ;  /* 0x0000000123217824 */ /* 0x000fc800078e0294 */
[----:B------:R1:W-:Y:S01]  /*1eae0*/  @P1 STG.E.U16 desc[UR60][R24.64], R31 ;  /* 0x0000001f18001986 */ /* 0x0003e2000c10153c */
[C---:B------:R-:W-:Y:S01]  /*1eaf0*/  IMAD.WIDE R26, R33.reuse, 0x2, R146 ;  /* 0x00000002211a7825 */ /* 0x040fe200078e0292 */
[----:B------:R-:W3:Y:S01]  /*1eb00*/  LDC R35, c[0x0][0x22c] ;  /* 0x00008b00ff237b82 */ /* 0x000ee20000000800 */
[----:B0-----:R-:W-:Y:S02]  /*1eb10*/  ISETP.GE.AND P1, PT, R8, R37, PT ;  /* 0x000000250800720c */ /* 0x001fe40003f26270 */
[----:B------:R-:W-:Y:S01]  /*1eb20*/  IMAD.WIDE R28, R33, 0x2, R14 ;  /* 0x00000002211c7825 */ /* 0x000fe200078e020e */
[----:B------:R-:W-:Y:S02]  /*1eb30*/  PRMT R3, R41, 0x7632, R3 ;  /* 0x0000763229037816 */ /* 0x000fe40000000003 */
[----:B--2---:R-:W-:Y:S02]  /*1eb40*/  ISETP.LT.AND P2, PT, R170, R10, !P2 ;  /* 0x0000000aaa00720c */ /* 0x004fe40005741270 */
[----:B------:R-:W0:Y:S01]  /*1eb50*/  LDC R36, c[0x0][0x228] ;  /* 0x00008a00ff247b82 */ /* 0x000e220000000800 */
[----:B-1----:R-:W-:Y:S01]  /*1eb60*/  IMAD.WIDE R30, R33, 0x2, R12 ;  /* 0x00000002211e7825 */ /* 0x002fe200078e020c */
[----:B----4-:R-:W-:Y:S01]  /*1eb70*/  ISETP.LT.AND P3, PT, R174, R20, !P1 ;  /* 0x00000014ae00720c */ /* 0x010fe20004f61270 */
[----:B------:R-:W-:Y:S05]  /*1eb80*/  @P4 STG.E.U16 desc[UR60][R26.64], R41 ;  /* 0x000000291a004986 */ /* 0x000fea000c10153c */
[----:B------:R-:W1:Y:S01]  /*1eb90*/  LDC R38, c[0x0][0x228] ;  /* 0x00008a00ff267b82 */ /* 0x000e620000000800 */
[----:B------:R2:W-:Y:S01]  /*1eba0*/  @P5 STG.E.U16 desc[UR60][R28.64], R3 ;  /* 0x000000031c005986 */ /* 0x0005e2000c10153c */
[----:B-----5:R-:W-:-:S03]  /*1ebb0*/  ISETP.LT.AND P4, PT, R173, R32, !P1 ;  /* 0x00000020ad00720c */ /* 0x020fc60004f81270 */
[----:B------:R4:W-:Y:S03]  /*1ebc0*/  @P6 STG.E.U16 desc[UR60][R30.64], R109 ;  /* 0x0000006d1e006986 */ /* 0x0009e6000c10153c */
[----:B------:R-:W5:Y:S01]  /*1ebd0*/  LDC R10, c[0x0][0x228] ;  /* 0x00008a00ff0a7b82 */ /* 0x000f620000000800 */
[----:B------:R-:W-:Y:S01]  /*1ebe0*/  PRMT R32, R109, 0x7632, R32 ;  /* 0x000076326d207816 */ /* 0x000fe20000000020 */
[----:B--2---:R-:W-:-:S06]  /*1ebf0*/  IMAD.WIDE R2, R33, 0x2, R54 ;  /* 0x0000000221027825 */ /* 0x004fcc00078e0236 */
[----:B------:R-:W2:Y:S01]  /*1ec00*/  LDC R37, c[0x0][0x22c] ;  /* 0x00008b00ff257b82 */ /* 0x000ea20000000800 */
[----:B----4-:R-:W-:Y:S01]  /*1ec10*/  IMAD.IADD R31, R33, 0x1, R148 ;  /* 0x00000001211f7824 */ /* 0x010fe200078e0294 */
[----:B---3--:R-:W-:-:S03]  /*1ec20*/  ISETP.LT.AND P5, PT, R172, R34, !P1 ;  /* 0x00000022ac00720c */ /* 0x008fc60004fa1270 */
[----:B------:R-:W-:-:S03]  /*1ec30*/  IMAD.WIDE R24, R31, 0x2, R146 ;  /* 0x000000021f187825 */ /* 0x000fc600078e0292 */
[----:B------:R-:W3:Y:S01]  /*1ec40*/  LDC R20, c[0x0][0x228] ;  /* 0x00008a00ff147b82 */ /* 0x000ee20000000800 */
[----:B------:R4:W-:Y:S01]  /*1ec50*/  @P2 STG.E.U16 desc[UR60][R2.64], R32 ;  /* 0x0000002002002986 */ /* 0x0009e2000c10153c */
[----:B------:R-:W-:-:S03]  /*1ec60*/  VIADD R8, R175, 0x2c ;  /* 0x0000002caf087836 */ /* 0x000fc60000000000 */
[----:B------:R-:W-:Y:S01]  /*1ec70*/  @P3 STG.E.U16 desc[UR60][R24.64], R117 ;  /* 0x0000007518003986 */ /* 0x000fe2000c10153c */
[----:B------:R-:W-:Y:S02]  /*1ec80*/  ISETP.LT.AND P3, PT, R170, R22, !P1 ;  /* 0x00000016aa00720c */ /* 0x000fe40004f61270 */
[----:B------:R-:W3:Y:S01]  /*1ec90*/  LDC R22, c[0x0][0x228] ;  /* 0x00008a00ff167b82 */ /* 0x000ee20000000800 */
[----:B------:R-:W-:Y:S01]  /*1eca0*/  IMAD.WIDE R26, R31, 0x2, R14 ;  /* 0x000000021f1a7825 */ /* 0x000fe200078e020e */
[----:B------:R-:W-:Y:S02]  /*1ecb0*/  PRMT R30, R117, 0x7632, R30 ;  /* 0x00007632751e7816 */ /* 0x000fe4000000001e */
[----:B------:R-:W-:Y:S01]  /*1ecc0*/  ISETP.GE.AND P2, PT, R8, R35, PT ;  /* 0x000000230800720c */ /* 0x000fe20003f46270 */
[----:B------:R-:W-:Y:S02]  /*1ecd0*/  IMAD.WIDE R28, R31, 0x2, R12 ;  /* 0x000000021f1c7825 */ /* 0x000fe400078e020c */
[----:B------:R5:W-:Y:S01]  /*1ece0*/  @P4 STG.E.U16 desc[UR60][R26.64], R30 ;  /* 0x0000001e1a004986 */ /* 0x000be2000c10153c */
[----:B0-----:R-:W-:Y:S01]  /*1ecf0*/  ISETP.LT.AND P6, PT, R174, R36, !P2 ;  /* 0x00000024ae00720c */ /* 0x001fe200057c1270 */
[----:B------:R-:W-:Y:S01]  /*1ed00*/  VIADD R8, R175, 0x2d ;  /* 0x0000002daf087836 */ /* 0x000fe20000000000 */
[----:B------:R-:W-:Y:S01]  /*1ed10*/  ISETP.LT.AND P4, PT, R172, R39, !P2 ;  /* 0x00000027ac00720c */ /* 0x000fe20005781270 */
[----:B------:R0:W-:Y:S01]  /*1ed20*/  @P5 STG.E.U16 desc[UR60][R28.64], R77 ;  /* 0x0000004d1c005986 */ /* 0x0001e2000c10153c */
[----:B-1----:R-:W-:Y:S01]  /*1ed30*/  ISETP.LT.AND P5, PT, R173, R38, !P2 ;  /* 0x00000026ad00720c */ /* 0x002fe200057a1270 */
[----:B----4-:R-:W1:Y:S01]  /*1ed40*/  LDC R32, c[0x0][0x228] ;  /* 0x00008a00ff207b82 */ /* 0x010e620000000800 */
[----:B------:R-:W-:Y:S01]  /*1ed50*/  IMAD.WIDE R2, R31, 0x2, R54 ;  /* 0x000000021f027825 */ /* 0x000fe200078e0236 */
[----:B-----5:R-:W-:-:S03]  /*1ed60*/  ISETP.LT.AND P2, PT, R170, R10, !P2 ;  /* 0x0000000aaa00720c */ /* 0x020fc60005741270 */
[----:B------:R-:W-:Y:S01]  /*1ed70*/  IMAD.IADD R33, R31, 0x1, R148 ;  /* 0x000000011f217824 */ /* 0x000fe200078e0294 */
[----:B------:R-:W-:Y:S02]  /*1ed80*/  PRMT R27, R77, 0x7632, R27 ;  /* 0x000076324d1b7816 */ /* 0x000fe4000000001b */
[----:B------:R-:W4:Y:S01]  /*1ed90*/  LDC R39, c[0x0][0x22c] ;  /* 0x00008b00ff277b82 */ /* 0x000f220000000800 */
[----:B--2---:R-:W-:Y:S01]  /*1eda0*/  ISETP.GE.AND P1, PT, R8, R37, PT ;  /* 0x000000250800720c */ /* 0x004fe20003f26270 */
[----:B------:R-:W-:-:S06]  /*1edb0*/  IMAD.WIDE R24, R33, 0x2, R146 ;  /* 0x0000000221187825 */ /* 0x000fcc00078e0292 */
[----:B------:R-:W2:Y:S01]  /*1edc0*/  LDC R34, c[0x0][0x228] ;  /* 0x00008a00ff227b82 */ /* 0x000ea20000000800 */
[----:B------:R5:W-:Y:S01]  /*1edd0*/  @P3 STG.E.U16 desc[UR60][R2.64], R27 ;  /* 0x0000001b02003986 */ /* 0x000be2000c10153c */
[----:B---3--:R-:W-:Y:S01]  /*1ede0*/  ISETP.LT.AND P3, PT, R174, R20, !P1 ;  /* 0x00000014ae00720c */ /* 0x008fe20004f61270 */
[----:B0-----:R-:W-:-:S05]  /*1edf0*/  IMAD.WIDE R28, R33, 0x2, R12 ;  /* 0x00000002211c7825 */ /* 0x001fca00078e020c */
[----:B------:R-:W0:Y:S01]  /*1ee00*/  LDC R10, c[0x0][0x228] ;  /* 0x00008a00ff0a7b82 */ /* 0x000e220000000800 */
[----:B------:R3:W-:Y:S01]  /*1ee10*/  @P6 STG.E.U16 desc[UR60][R24.64], R42 ;  /* 0x0000002a18006986 */ /* 0x0007e2000c10153c */
[----:B-----5:R-:W-:Y:S01]  /*1ee20*/  PRMT R3, R42, 0x7632, R3 ;  /* 0x000076322a037816 */ /* 0x020fe20000000003 */
[----:B------:R-:W-:-:S05]  /*1ee30*/  IMAD.WIDE R26, R33, 0x2, R14 ;  /* 0x00000002211a7825 */ /* 0x000fca00078e020e */
[----:B------:R-:W5:Y:S01]  /*1ee40*/  LDC R36, c[0x0][0x228] ;  /* 0x00008a00ff247b82 */ /* 0x000f620000000800 */
[C---:B------:R-:W-:Y:S01]  /*1ee50*/  IMAD.IADD R35, R33.reuse, 0x1, R148 ;  /* 0x0000000121237824 */ /* 0x040fe200078e0294 */
[----:B------:R1:W-:Y:S01]  /*1ee60*/  @P5 STG.E.U16 desc[UR60][R26.64], R3 ;  /* 0x000000031a005986 */ /* 0x0003e2000c10153c */
[----:B------:R-:W-:Y:S01]  /*1ee70*/  IMAD.WIDE R30, R33, 0x2, R54 ;  /* 0x00000002211e7825 */ /* 0x000fe200078e0236 */
[----:B---3--:R-:W-:Y:S02]  /*1ee80*/  PRMT R25, R110, 0x7632, R25 ;  /* 0x000076326e197816 */ /* 0x008fe40000000019 */
[----:B------:R-:W-:Y:S01]  /*1ee90*/  @P4 STG.E.U16 desc[UR60][R28.64], R110 ;  /* 0x0000006e1c004986 */ /* 0x000fe2000c10153c */
[----:B------:R-:W-:Y:S01]  /*1eea0*/  ISETP.LT.AND P4, PT, R173, R22, !P1 ;  /* 0x00000016ad00720c */ /* 0x000fe20004f81270 */
[----:B------:R-:W3:Y:S01]  /*1eeb0*/  LDC R20, c[0x0][0x228] ;  /* 0x00008a00ff147b82 */ /* 0x000ee20000000800 */
[----:B------:R-:W-:Y:S01]  /*1eec0*/  VIADD R8, R175, 0x2e ;  /* 0x0000002eaf087836 */ /* 0x000fe20000000000 */
[----:B------:R4:W-:Y:S01]  /*1eed0*/  @P2 STG.E.U16 desc[UR60][R30.64], R25 ;  /* 0x000000191e002986 */ /* 0x0009e2000c10153c */
[----:B-1----:R-:W-:-:S05]  /*1eee0*/  IMAD.WIDE R2, R35, 0x2, R146 ;  /* 0x0000000223027825 */ /* 0x002fca00078e0292 */
[----:B------:R-:W1:Y:S01]  /*1eef0*/  LDC R22, c[0x0][0x228] ;  /* 0x00008a00ff167b82 */ /* 0x000e620000000800 */
[----:B------:R2:W-:Y:S07]  /*1ef00*/  @P3 STG.E.U16 desc[UR60][R2.64], R118 ;  /* 0x0000007602003986 */ /* 0x0005ee000c10153c */
[----:B------:R-:W1:Y:S01]  /*1ef10*/  LDC R33, c[0x0][0x22c] ;  /* 0x00008b00ff217b82 */ /* 0x000e620000000800 */
[----:B----4-:R-:W-:Y:S01]  /*1ef20*/  IMAD.WIDE R24, R35, 0x2, R14 ;  /* 0x0000000223187825 */ /* 0x010fe200078e020e */
[----:B------:R-:W-:-:S02]  /*1ef30*/  ISETP.LT.AND P3, PT, R172, R32, !P1 ;  /* 0x00000020ac00720c */ /* 0x000fc40004f61270 */
[----:B------:R-:W-:Y:S02]  /*1ef40*/  ISETP.GE.AND P2, PT, R8, R39, PT ;  /* 0x000000270800720c */ /* 0x000fe40003f46270 */
[----:B--2---:R-:W-:Y:S02]  /*1ef50*/  PRMT R3, R118, 0x7632, R3 ;  /* 0x0000763276037816 */ /* 0x004fe40000000003 */
[----:B------:R-:W2:Y:S01]  /*1ef60*/  LDC R30, c[0x0][0x228] ;  /* 0x00008a00ff1e7b82 */ /* 0x000ea20000000800 */
[----:B------:R-:W-:Y:S02]  /*1ef70*/  ISETP.LT.AND P1, PT, R170, R34, !P1 ;  /* 0x00000022aa00720c */ /* 0x000fe40004f21270 */
[----:B------:R4:W-:Y:S01]  /*1ef80*/  @P4 STG.E.U16 desc[UR60][R24.64], R3 ;  /* 0x0000000318004986 */ /* 0x0009e2000c10153c */
[----:B0-----:R-:W-:-:S04]  /*1ef90*/  ISETP.LT.AND P4, PT, R173, R10, !P2 ;  /* 0x0000000aad00720c */ /* 0x001fc80005781270 */
[----:B------:R-:W0:Y:S01]  /*1efa0*/  LDC R10, c[0x0][0x228] ;  /* 0x00008a00ff0a7b82 */ /* 0x000e220000000800 */
[----:B-----5:R-:W-:Y:S01]  /*1efb0*/  ISETP.LT.AND P5, PT, R174, R36, !P2 ;  /* 0x00000024ae00720c */ /* 0x020fe200057a1270 */
[----:B------:R-:W-:-:S06]  /*1efc0*/  IMAD.WIDE R26, R35, 0x2, R54 ;  /* 0x00000002231a7825 */ /* 0x000fcc00078e0236 */
[----:B------:R-:W5:Y:S01]  /*1efd0*/  LDC R32, c[0x0][0x228] ;  /* 0x00008a00ff207b82 */ /* 0x000f620000000800 */
[----:B----4-:R-:W-:Y:S01]  /*1efe0*/  IMAD.WIDE R2, R35, 0x2, R12 ;  /* 0x0000000223027825 */ /* 0x010fe200078e020c */
[----:B------:R-:W-:-:S03]  /*1eff0*/  PRMT R25, R78, 0x7632, R25 ;  /* 0x000076324e197816 */ /* 0x000fc60000000019 */
[----:B------:R-:W-:Y:S01]  /*1f000*/  IMAD.IADD R31, R35, 0x1, R148 ;  /* 0x00000001231f7824 */ /* 0x000fe200078e0294 */
[----:B------:R-:W-:Y:S01]  /*1f010*/  @P3 STG.E.U16 desc[UR60][R2.64], R78 ;  /* 0x0000004e02003986 */ /* 0x000fe2000c10153c */
[----:B------:R-:W-:Y:S01]  /*1f020*/  VIADD R8, R175, 0x2f ;  /* 0x0000002faf087836 */ /* 0x000fe20000000000 */
[----:B------:R-:W4:Y:S02]  /*1f030*/  LDC R34, c[0x0][0x228] ;  /* 0x00008a00ff227b82 */ /* 0x000f240000000800 */
[----:B------:R2:W-:Y:S01]  /*1f040*/  @P1 STG.E.U16 desc[UR60][R26.64], R25 ;  /* 0x000000191a001986 */ /* 0x0005e2000c10153c */
[----:B---3--:R-:W-:Y:S01]  /*1f050*/  ISETP.LT.AND P1, PT, R172, R20, !P2 ;  /* 0x00000014ac00720c */ /* 0x008fe20005721270 */
[----:B------:R-:W-:Y:S01]  /*1f060*/  IMAD.WIDE R28, R31, 0x2, R146 ;  /* 0x000000021f1c7825 */ /* 0x000fe200078e0292 */
[----:B-1----:R-:W-:-:S03]  /*1f070*/  ISETP.LT.AND P2, PT, R170, R22, !P2 ;  /* 0x00000016aa00720c */ /* 0x002fc60005741270 */
[----:B------:R-:W1:Y:S01]  /*1f080*/  LDC R35, c[0x0][0x22c] ;  /* 0x00008b00ff237b82 */ /* 0x000e620000000800 */
[----:B------:R-:W-:Y:S01]  /*1f090*/  ISETP.GE.AND P3, PT, R8, R33, PT ;  /* 0x000000210800720c */ /* 0x000fe20003f66270 */
[----:B------:R-:W-:Y:S01]  /*1f0a0*/  @P5 STG.E.U16 desc[UR60][R28.64], R43 ;  /* 0x0000002b1c005986 */ /* 0x000fe2000c10153c */
[----:B--2---:R-:W-:Y:S01]  /*1f0b0*/  PRMT R27, R43, 0x7632, R27 ;  /* 0x000076322b1b7816 */ /* 0x004fe2000000001b */
[----:B------:R-:W-:-:S04]  /*1f0c0*/  IMAD.WIDE R24, R31, 0x2, R14 ;  /* 0x000000021f187825 */ /* 0x000fc800078e020e */
[----:B------:R-:W2:Y:S01]  /*1f0d0*/  LDC R36, c[0x0][0x228] ;  /* 0x00008a00ff247b82 */ /* 0x000ea20000000800 */
[----:B------:R-:W-:Y:S01]  /*1f0e0*/  IMAD.WIDE R2, R31, 0x2, R12 ;  /* 0x000000021f027825 */ /* 0x000fe200078e020c */
[----:B------:R3:W-:Y:S01]  /*1f0f0*/  @P4 STG.E.U16 desc[UR60][R24.64], R27 ;  /* 0x0000001b18004986 */ /* 0x0007e2000c10153c */
[----:B------:R-:W-:-:S05]  /*1f100*/  ISETP.LT.AND P4, PT, R174, R30, !P3 ;  /* 0x0000001eae00720c */ /* 0x000fca0005f81270 */
[----:B------:R-:W2:Y:S01]  /*1f110*/  LDC R38, c[0x0][0x228] ;  /* 0x00008a00ff267b82 */ /* 0x000ea20000000800 */
[----:B------:R-:W-:Y:S01]  /*1f120*/  PRMT R30, R111, 0x7632, R30 ;  /* 0x000076326f1e7816 */ /* 0x000fe2000000001e */
[----:B------:R1:W-:Y:S06]  /*1f130*/  @P1 STG.E.U16 desc[UR60][R2.64], R111 ;  /* 0x0000006f02001986 */ /* 0x0003ec000c10153c */
[----:B------:R-:W2:Y:S01]  /*1f140*/  LDC R20, c[0x0][0x228] ;  /* 0x00008a00ff147b82 */ /* 0x000ea20000000800 */
[----:B---3--:R-:W-:-:S07]  /*1f150*/  IMAD.WIDE R26, R31, 0x2, R54 ;  /* 0x000000021f1a7825 */ /* 0x008fce00078e0236 */
[----:B------:R-:W3:Y:S01]  /*1f160*/  LDC R37, c[0x0][0x22c] ;  /* 0x00008b00ff257b82 */ /* 0x000ee20000000800 */
[----:B------:R-:W-:Y:S01]  /*1f170*/  @P2 STG.E.U16 desc[UR60][R26.64], R30 ;  /* 0x0000001e1a002986 */ /* 0x000fe2000c10153c */
[----:B0-----:R-:W-:Y:S02]  /*1f180*/  ISETP.LT.AND P2, PT, R172, R10, !P3 ;  /* 0x0000000aac00720c */ /* 0x001fe40005f41270 */
[----:B-----5:R-:W-:-:S04]  /*1f190*/  ISETP.LT.AND P5, PT, R173, R32, !P3 ;  /* 0x00000020ad00720c */ /* 0x020fc80005fa1270 */
[----:B------:R-:W0:Y:S01]  /*1f1a0*/  LDC R10, c[0x0][0x228] ;  /* 0x00008a00ff0a7b82 */ /* 0x000e220000000800 */
[----:B------:R-:W-:Y:S02]  /*1f1b0*/  VIADD R8, R175, 0x30 ;  /* 0x00000030af087836 */ /* 0x000fe40000000000 */
[----:B------:R-:W-:-:S05]  /*1f1c0*/  IMAD.IADD R33, R31, 0x1, R148 ;  /* 0x000000011f217824 */ /* 0x000fca00078e0294 */
[----:B------:R-:W5:Y:S01]  /*1f1d0*/  LDC R22, c[0x0][0x228] ;  /* 0x00008a00ff167b82 */ /* 0x000f620000000800 */
[----:B------:R-:W-:Y:S01]  /*1f1e0*/  IMAD.WIDE R24, R33, 0x2, R146 ;  /* 0x0000000221187825 */ /* 0x000fe200078e0292 */
[----:B----4-:R-:W-:-:S06]  /*1f1f0*/  ISETP.LT.AND P3, PT, R170, R34, !P3 ;  /* 0x00000022aa00720c */ /* 0x010fcc0005f61270 */
[----:B------:R-:W4:Y:S01]  /*1f200*/  LDC R32, c[0x0][0x228] ;  /* 0x00008a00ff207b82 */ /* 0x000f220000000800 */
[----:B------:R-:W-:Y:S01]  /*1f210*/  IMAD.WIDE R28, R33, 0x2, R14 ;  /* 0x00000002211c7825 */ /* 0x000fe200078e020e */
[----:B------:R-:W-:Y:S02]  /*1f220*/  PRMT R31, R119, 0x7632, R31 ;  /* 0x00007632771f7816 */ /* 0x000fe4000000001f */
[----:B-1----:R-:W-:Y:S01]  /*1f230*/  ISETP.GE.AND P1, PT, R8, R35, PT ;  /* 0x000000230800720c */ /* 0x002fe20003f26270 */
[----:B------:R-:W-:Y:S01]  /*1f240*/  IMAD.WIDE R2, R33, 0x2, R12 ;  /* 0x0000000221027825 */ /* 0x000fe200078e020c */
[----:B------:R1:W-:Y:S02]  /*1f250*/  @P4 STG.E.U16 desc[UR60][R24.64], R119 ;  /* 0x0000007718004986 */ /* 0x0003e4000c10153c */
[----:B------:R-:W4:Y:S01]  /*1f260*/  LDC R34, c[0x0][0x228] ;  /* 0x00008a00ff227b82 */ /* 0x000f220000000800 */
[----:B------:R-:W-:Y:S01]  /*1f270*/  VIADD R8, R175, 0x31 ;  /* 0x00000031af087836 */ /* 0x000fe20000000000 */
[----:B--2---:R-:W-:Y:S01]  /*1f280*/  ISETP.LT.AND P6, PT, R174, R36, !P1 ;  /* 0x00000024ae00720c */ /* 0x004fe20004fc1270 */
[----:B------:R2:W-:Y:S01]  /*1f290*/  @P5 STG.E.U16 desc[UR60][R28.64], R31 ;  /* 0x0000001f1c005986 */ /* 0x0005e2000c10153c */
[----:B------:R-:W-:-:S02]  /*1f2a0*/  ISETP.LT.AND P4, PT, R173, R38, !P1 ;  /* 0x00000026ad00720c */ /* 0x000fc40004f81270 */
[----:B------:R-:W-:Y:S01]  /*1f2b0*/  ISETP.LT.AND P5, PT, R172, R20, !P1 ;  /* 0x00000014ac00720c */ /* 0x000fe20004fa1270 */
[----:B------:R0:W-:Y:S01]  /*1f2c0*/  @P2 STG.E.U16 desc[UR60][R2.64], R79 ;  /* 0x0000004f02002986 */ /* 0x0001e2000c10153c */
[----:B------:R-:W4:Y:S01]  /*1f2d0*/  LDC R20, c[0x0][0x228] ;  /* 0x00008a00ff147b82 */ /* 0x000f220000000800 */
[C---:B------:R-:W-:Y:S01]  /*1f2e0*/  IMAD.IADD R35, R33.reuse, 0x1, R148 ;  /* 0x0000000121237824 */ /* 0x040fe200078e0294 */
[----:B---3--:R-:W-:Y:S01]  /*1f2f0*/  ISETP.GE.AND P2, PT, R8, R37, PT ;  /* 0x000000250800720c */ /* 0x008fe20003f46270 */
[----:B-1----:R-:W-:Y:S01]  /*1f300*/  IMAD.WIDE R24, R33, 0x2, R54 ;  /* 0x0000000221187825 */ /* 0x002fe200078e0236 */
[----:B--2---:R-:W-:-:S04]  /*1f310*/  PRMT R29, R79, 0x7632, R29 ;  /* 0x000076324f1d7816 */ /* 0x004fc8000000001d */
[----:B------:R-:W1:Y:S01]  /*1f320*/  LDC R37, c[0x0][0x22c] ;  /* 0x00008b00ff257b82 */ /* 0x000e620000000800 */
[----:B------:R-:W-:Y:S01]  /*1f330*/  IMAD.WIDE R26, R35, 0x2, R146 ;  /* 0x00000002231a7825 */ /* 0x000fe200078e0292 */
[----:B0-----:R-:W-:Y:S01]  /*1f340*/  PRMT R3, R44, 0x7632, R3 ;  /* 0x000076322c037816 */ /* 0x001fe20000000003 */
[----:B------:R0:W-:Y:S01]  /*1f350*/  @P3 STG.E.U16 desc[UR60][R24.64], R29 ;  /* 0x0000001d18003986 */ /* 0x0001e2000c10153c */
[----:B------:R-:W-:-:S04]  /*1f360*/  ISETP.LT.AND P1, PT, R170, R10, !P1 ;  /* 0x0000000aaa00720c */ /* 0x000fc80004f21270 */
[----:B------:R-:W2:Y:S01]  /*1f370*/  LDC R36, c[0x0][0x228] ;  /* 0x00008a00ff247b82 */ /* 0x000ea20000000800 */
[----:B------:R-:W-:Y:S01]  /*1f380*/  @P6 STG.E.U16 desc[UR60][R26.64], R44 ;  /* 0x0000002c1a006986 */ /* 0x000fe2000c10153c */
[----:B-----5:R-:W-:Y:S01]  /*1f390*/  ISETP.LT.AND P3, PT, R174, R22, !P2 ;  /* 0x00000016ae00720c */ /* 0x020fe20005761270 */
[----:B0-----:R-:W-:-:S05]  /*1f3a0*/  IMAD.WIDE R28, R35, 0x2, R14 ;  /* 0x00000002231c7825 */ /* 0x001fca00078e020e */
[----:B------:R-:W0:Y:S01]  /*1f3b0*/  LDC R10, c[0x0][0x228] ;  /* 0x00008a00ff0a7b82 */ /* 0x000e220000000800 */
[----:B------:R-:W-:Y:S01]  /*1f3c0*/  IMAD.WIDE R30, R35, 0x2, R12 ;  /* 0x00000002231e7825 */ /* 0x000fe200078e020c */
[----:B------:R3:W-:Y:S01]  /*1f3d0*/  @P4 STG.E.U16 desc[UR60][R28.64], R3 ;  /* 0x000000031c004986 */ /* 0x0007e2000c10153c */
[----:B----4-:R-:W-:Y:S02]  /*1f3e0*/  ISETP.LT.AND P4, PT, R173, R32, !P2 ;  /* 0x00000020ad00720c */ /* 0x010fe40005781270 */
[----:B------:R-:W-:-:S03]  /*1f3f0*/  IMAD.IADD R33, R35, 0x1, R148 ;  /* 0x0000000123217824 */ /* 0x000fc600078e0294 */
[----:B------:R-:W4:Y:S01]  /*1f400*/  LDC R38, c[0x0][0x228] ;  /* 0x00008a00ff267b82 */ /* 0x000f220000000800 */
[----:B------:R5:W-:Y:S01]  /*1f410*/  @P5 STG.E.U16 desc[UR60][R30.64], R112 ;  /* 0x000000701e005986 */ /* 0x000be2000c10153c */
[----:B------:R-:W-:Y:S01]  /*1f420*/  ISETP.LT.AND P5, PT, R172, R34, !P2 ;  /* 0x00000022ac00720c */ /* 0x000fe200057a1270 */
[----:B------:R-:W-:Y:S01]  /*1f430*/  IMAD.WIDE R24, R33, 0x2, R146 ;  /* 0x0000000221187825 */ /* 0x000fe200078e0292 */
[----:B------:R-:W-:-:S03]  /*1f440*/  PRMT R32, R80, 0x7632, R32 ;  /* 0x0000763250207816 */ /* 0x000fc60000000020 */
[----:B---3--:R-:W-:Y:S01]  /*1f450*/  IMAD.WIDE R2, R35, 0x2, R54 ;  /* 0x0000000223027825 */ /* 0x008fe200078e0236 */
[----:B------:R-:W3:Y:S01]  /*1f460*/  LDC R22, c[0x0][0x228] ;  /* 0x00008a00ff167b82 */ /* 0x000ee20000000800 */
[----:B-----5:R-:W-:Y:S02]  /*1f470*/  PRMT R31, R112, 0x7632, R31 ;  /* 0x00007632701f7816 */ /* 0x020fe4000000001f */
[----:B------:R-:W-:-:S05]  /*1f480*/  IMAD.WIDE R26, R33, 0x2, R14 ;  /* 0x00000002211a7825 */ /* 0x000fca00078e020e */
[----:B------:R-:W5:Y:S01]  /*1f490*/  LDC R35, c[0x0][0x22c] ;  /* 0x00008b00ff237b82 */ /* 0x000f620000000800 */
[----:B------:R-:W-:Y:S01]  /*1f4a0*/  VIADD R8, R175, 0x32 ;  /* 0x00000032af087836 */ /* 0x000fe20000000000 */
[----:B------:R0:W-:Y:S01]  /*1f4b0*/  @P1 STG.E.U16 desc[UR60][R2.64], R31 ;  /* 0x0000001f02001986 */ /* 0x0001e2000c10153c */
[----:B------:R-:W-:-:S03]  /*1f4c0*/  ISETP.LT.AND P2, PT, R170, R20, !P2 ;  /* 0x00000014aa00720c */ /* 0x000fc60005741270 */
[----:B------:R-:W-:Y:S02]  /*1f4d0*/  @P3 STG.E.U16 desc[UR60][R24.64], R80 ;  /* 0x0000005018003986 */ /* 0x000fe4000c10153c */
[----:B------:R-:W3:Y:S02]  /*1f4e0*/  LDC R20, c[0x0][0x228] ;  /* 0x00008a00ff147b82 */ /* 0x000ee40000000800 */
[----:B------:R0:W-:Y:S01]  /*1f4f0*/  @P4 STG.E.U16 desc[UR60][R26.64], R32 ;  /* 0x000000201a004986 */ /* 0x0001e2000c10153c */
[----:B-1----:R-:W-:Y:S01]  /*1f500*/  ISETP.GE.AND P4, PT, R8, R37, PT ;  /* 0x000000250800720c */ /* 0x002fe20003f86270 */
[----:B------:R-:W-:-:S03]  /*1f510*/  IMAD.WIDE R28, R33, 0x2, R12 ;  /* 0x00000002211c7825 */ /* 0x000fc600078e020c */
[----:B--2---:R-:W-:Y:S01]  /*1f520*/  ISETP.LT.AND P3, PT, R174, R36, !P4 ;  /* 0x00000024ae00720c */ /* 0x004fe20006761270 */
[----:B------:R-:W1:Y:S01]  /*1f530*/  LDC R30, c[0x0][0x228] ;  /* 0x00008a00ff1e7b82 */ /* 0x000e620000000800 */
[----:B------:R2:W-:Y:S01]  /*1f540*/  @P5 STG.E.U16 desc[UR60][R28.64], R84 ;  /* 0x000000541c005986 */ /* 0x0005e2000c10153c */
[----:B------:R-:W-:Y:S01]  /*1f550*/  VIADD R8, R175, 0x35 ;  /* 0x00000035af087836 */ /* 0x000fe20000000000 */
[----:B0-----:R-:W-:Y:S01]  /*1f560*/  ISETP.LT.AND P5, PT, R172, R10, !P4 ;  /* 0x0000000aac00720c */ /* 0x001fe200067a1270 */
[----:B------:R-:W-:-:S04]  /*1f570*/  IMAD.IADD R31, R33, 0x1, R148 ;  /* 0x00000001211f7824 */ /* 0x000fc800078e0294 */
[----:B------:R-:W0:Y:S01]  /*1f580*/  LDC R32, c[0x0][0x228] ;  /* 0x00008a00ff207b82 */ /* 0x000e220000000800 */
[----:B------:R-:W-:Y:S01]  /*1f590*/  IMAD.WIDE R2, R33, 0x2, R54 ;  /* 0x0000000221027825 */ /* 0x000fe200078e0236 */
[----:B------:R-:W-:Y:S02]  /*1f5a0*/  ISETP.GE.AND P1, PT, R8, R53, PT ;  /* 0x000000350800720c */ /* 0x000fe40003f26270 */
[----:B--2---:R-:W-:-:S04]  /*1f5b0*/  PRMT R29, R84, 0x7632, R29 ;  /* 0x00007632541d7816 */ /* 0x004fc8000000001d */
[----:B------:R-:W2:Y:S01]  /*1f5c0*/  LDC R10, c[0x0][0x228] ;  /* 0x00008a00ff0a7b82 */ /* 0x000ea20000000800 */
[----:B------:R-:W-:Y:S01]  /*1f5d0*/  IMAD.WIDE R24, R31, 0x2, R146 ;  /* 0x000000021f187825 */ /* 0x000fe200078e0292 */
[----:B----4-:R-:W-:-:S03]  /*1f5e0*/  ISETP.LT.AND P6, PT, R173, R38, !P4 ;  /* 0x00000026ad00720c */ /* 0x010fc600067c1270 */
[----:B------:R-:W-:Y:S01]  /*1f5f0*/  VIADD R8, R175, 0x33 ;  /* 0x00000033af087836 */ /* 0x000fe20000000000 */
[----:B------:R4:W-:Y:S02]  /*1f600*/  @P2 STG.E.U16 desc[UR60][R2.64], R29 ;  /* 0x0000001d02002986 */ /* 0x0009e4000c10153c */
[----:B------:R-:W2:Y:S02]  /*1f610*/  LDC R37, c[0x0][0x22c] ;  /* 0x00008b00ff257b82 */ /* 0x000ea40000000800 */
[----:B------:R-:W-:Y:S01]  /*1f620*/  @P3 STG.E.U16 desc[UR60][R24.64], R45 ;  /* 0x0000002d18003986 */ /* 0x000fe2000c10153c */
[----:B-----5:R-:W-:Y:S01]  /*1f630*/  ISETP.GE.AND P3, PT, R8, R35, PT ;  /* 0x000000230800720c */ /* 0x020fe20003f66270 */
[----:B------:R-:W-:-:S04]  /*1f640*/  IMAD.WIDE R26, R31, 0x2, R14 ;  /* 0x000000021f1a7825 */ /* 0x000fc800078e020e */
[----:B------:R-:W5:Y:S01]  /*1f650*/  LDC R34, c[0x0][0x228] ;  /* 0x00008a00ff227b82 */ /* 0x000f620000000800 */
[----:B------:R-:W-:Y:S01]  /*1f660*/  PRMT R33, R45, 0x7632, R33 ;  /* 0x000076322d217816 */ /* 0x000fe20000000021 */
[----:B----4-:R-:W-:Y:S01]  /*1f670*/  IMAD.WIDE R28, R31, 0x2, R12 ;  /* 0x000000021f1c7825 */ /* 0x010fe200078e020c */
[----:B---3--:R-:W-:-:S05]  /*1f680*/  ISETP.LT.AND P4, PT, R170, R20, !P4 ;  /* 0x00000014aa00720c */ /* 0x008fca0006781270 */
[----:B------:R-:W3:Y:S01]  /*1f690*/  LDC R35, c[0x0][0x228] ;  /* 0x00008a00ff237b82 */ /* 0x000ee20000000800 */
[----:B------:R-:W-:Y:S01]  /*1f6a0*/  ISETP.LT.AND P2, PT, R174, R22, !P3 ;  /* 0x00000016ae00720c */ /* 0x000fe20005f41270 */
[----:B------:R4:W-:Y:S01]  /*1f6b0*/  @P6 STG.E.U16 desc[UR60][R26.64], R33 ;  /* 0x000000211a006986 */ /* 0x0009e2000c10153c */
[----:B-1----:R-:W-:-:S03]  /*1f6c0*/  ISETP.LT.AND P6, PT, R173, R30, !P3 ;  /* 0x0000001ead00720c */ /* 0x002fc60005fc1270 */
[----:B------:R1:W-:Y:S02]  /*1f6d0*/  @P5 STG.E.U16 desc[UR60][R28.64], R113 ;  /* 0x000000711c005986 */ /* 0x0003e4000c10153c */
[----:B------:R-:W3:Y:S01]  /*1f6e0*/  LDC R36, c[0x0][0x228] ;  /* 0x00008a00ff247b82 */ /* 0x000ee20000000800 */
[----:B0-----:R-:W-:Y:S01]  /*1f6f0*/  ISETP.LT.AND P5, PT, R172, R32, !P3 ;  /* 0x00000020ac00720c */ /* 0x001fe20005fa1270 */
[----:B------:R-:W-:Y:S01]  /*1f700*/  IMAD.WIDE R2, R31, 0x2, R54 ;  /* 0x000000021f027825 */ /* 0x000fe200078e0236 */
[----:B------:R-:W-:-:S03]  /*1f710*/  PRMT R22, R113, 0x7632, R22 ;  /* 0x0000763271167816 */ /* 0x000fc60000000016 */
[----:B----4-:R-:W-:Y:S02]  /*1f720*/  IMAD.IADD R33, R31, 0x1, R148 ;  /* 0x000000011f217824 */ /* 0x010fe400078e0294 */
[----:B------:R-:W0:Y:S01]  /*1f730*/  LDC R20, c[0x0][0x228] ;  /* 0x00008a00ff147b82 */ /* 0x000e220000000800 */
[----:B--2---:R-:W-:Y:S01]  /*1f740*/  ISETP.LT.AND P3, PT, R170, R10, !P3 ;  /* 0x0000000aaa00720c */ /* 0x004fe20005f61270 */
[----:B------:R-:W-:Y:S01]  /*1f750*/  IMAD.WIDE R24, R33, 0x2, R146 ;  /* 0x0000000221187825 */ /* 0x000fe200078e0292 */
[----:B------:R-:W-:-:S03]  /*1f760*/  PRMT R31, R81, 0x7632, R31 ;  /* 0x00007632511f7816 */ /* 0x000fc6000000001f */
[----:B------:R-:W-:Y:S02]  /*1f770*/  VIADD R8, R175, 0x34 ;  /* 0x00000034af087836 */ /* 0x000fe40000000000 */
[----:B------:R-:W2:Y:S01]  /*1f780*/  LDC R10, c[0x0][0x228] ;  /* 0x00008a00ff0a7b82 */ /* 0x000ea20000000800 */
[C---:B------:R-:W-:Y:S01]  /*1f790*/  IMAD.WIDE R26, R33.reuse, 0x2, R14 ;  /* 0x00000002211a7825 */ /* 0x040fe200078e020e */
[----:B------:R4:W-:Y:S03]  /*1f7a0*/  @P4 STG.E.U16 desc[UR60][R2.64], R22 ;  /* 0x0000001602004986 */ /* 0x0009e6000c10153c */
[----:B-1----:R-:W-:Y:S01]  /*1f7b0*/  IMAD.WIDE R28, R33, 0x2, R12 ;  /* 0x00000002211c7825 */ /* 0x002fe200078e020c */
[----:B------:R-:W-:Y:S01]  /*1f7c0*/  @P2 STG.E.U16 desc[UR60][R24.64], R81 ;  /* 0x0000005118002986 */ /* 0x000fe2000c10153c */
[----:B------:R-:W-:Y:S01]  /*1f7d0*/  ISETP.GE.AND P2, PT, R8, R37, PT ;  /* 0x000000250800720c */ /* 0x000fe20003f46270 */
[----:B------:R-:W1:Y:S02]  /*1f7e0*/  LDC R30, c[0x0][0x228] ;  /* 0x00008a00ff1e7b82 */ /* 0x000e640000000800 */
[----:B------:R4:W-:Y:S01]  /*1f7f0*/  @P6 STG.E.U16 desc[UR60][R26.64], R31 ;  /* 0x0000001f1a006986 */ /* 0x0009e2000c10153c */
[----:B-----5:R-:W-:-:S03]  /*1f800*/  ISETP.LT.AND P4, PT, R174, R34, !P2 ;  /* 0x00000022ae00720c */ /* 0x020fc60005781270 */
[----:B------:R5:W-:Y:S01]  /*1f810*/  @P5 STG.E.U16 desc[UR60][R28.64], R85 ;  /* 0x000000551c005986 */ /* 0x000be2000c10153c */
[----:B---3--:R-:W-:Y:S01]  /*1f820*/  ISETP.LT.AND P5, PT, R173, R35, !P2 ;  /* 0x00000023ad00720c */ /* 0x008fe200057a1270 */
[----:B------:R-:W3:Y:S01]  /*1f830*/  LDC R32, c[0x0][0x228] ;  /* 0x00008a00ff207b82 */ /* 0x000ee20000000800 */
[----:B----4-:R-:W-:-:S04]  /*1f840*/  IMAD.WIDE R2, R33, 0x2, R54 ;  /* 0x0000000221027825 */ /* 0x010fc800078e0236 */
[----:B------:R-:W-:Y:S02]  /*1f850*/  VIADD R8, R175, 0x36 ;  /* 0x00000036af087836 */ /* 0x000fe40000000000 */
[----:B------:R-:W-:Y:S01]  /*1f860*/  IMAD.IADD R31, R33, 0x1, R148 ;  /* 0x00000001211f7824 */ /* 0x000fe200078e0294 */
[----:B------:R-:W4:Y:S01]  /*1f870*/  LDC R34, c[0x0][0x228] ;  /* 0x00008a00ff227b82 */ /* 0x000f220000000800 */
[----:B-----5:R-:W-:Y:S02]  /*1f880*/  PRMT R29, R85, 0x7632, R29 ;  /* 0x00007632551d7816 */ /* 0x020fe4000000001d */
[----:B------:R-:W-:Y:S01]  /*1f890*/  IMAD.WIDE R24, R31, 0x2, R146 ;  /* 0x000000021f187825 */ /* 0x000fe200078e0292 */
[----:B------:R-:W-:-:S04]  /*1f8a0*/  ISETP.LT.AND P6, PT, R172, R36, !P2 ;  /* 0x00000024ac00720c */ /* 0x000fc800057c1270 */
[----:B------:R-:W5:Y:S01]  /*1f8b0*/  LDC R35, c[0x0][0x228] ;  /* 0x00008a00ff237b82 */ /* 0x000f620000000800 */
[----:B------:R2:W-:Y:S01]  /*1f8c0*/  @P3 STG.E.U16 desc[UR60][R2.64], R29 ;  /* 0x0000001d02003986 */ /* 0x0005e2000c10153c */
[----:B------:R-:W-:Y:S01]  /*1f8d0*/  IMAD.WIDE R26, R31, 0x2, R14 ;  /* 0x000000021f1a7825 */ /* 0x000fe200078e020e */
[----:B------:R-:W-:Y:S02]  /*1f8e0*/  PRMT R33, R46, 0x7632, R33 ;  /* 0x000076322e217816 */ /* 0x000fe40000000021 */
[----:B0-----:R-:W-:Y:S02]  /*1f8f0*/  ISETP.LT.AND P2, PT, R170, R20, !P2 ;  /* 0x00000014aa00720c */ /* 0x001fe40005741270 */
[----:B------:R-:W-:Y:S01]  /*1f900*/  ISETP.GE.AND P3, PT, R8, R23, PT ;  /* 0x000000170800720c */ /* 0x000fe20003f66270 */
[----:B------:R-:W-:Y:S01]  /*1f910*/  VIADD R8, R175, 0x37 ;  /* 0x00000037af087836 */ /* 0x000fe20000000000 */
[----:B------:R-:W-:Y:S01]  /*1f920*/  @P4 STG.E.U16 desc[UR60][R24.64], R46 ;  /* 0x0000002e18004986 */ /* 0x000fe2000c10153c */
[----:B------:R-:W-:Y:S01]  /*1f930*/  IMAD.WIDE R22, R31, 0x2, R12 ;  /* 0x000000021f167825 */ /* 0x000fe200078e020c */
[----:B------:R-:W0:Y:S02]  /*1f940*/  LDC R36, c[0x0][0x228] ;  /* 0x00008a00ff247b82 */ /* 0x000e240000000800 */
[----:B------:R-:W-:Y:S01]  /*1f950*/  @P5 STG.E.U16 desc[UR60][R26.64], R33 ;  /* 0x000000211a005986 */ /* 0x000fe2000c10153c */
[----:B--2---:R-:W-:-:S02]  /*1f960*/  ISETP.LT.AND P5, PT, R174, R10, !P1 ;  /* 0x0000000aae00720c */ /* 0x004fc40004fa1270 */
[----:B------:R-:W-:Y:S01]  /*1f970*/  ISETP.GE.AND P4, PT, R8, R21, PT ;  /* 0x000000150800720c */ /* 0x000fe20003f86270 */
[C---:B------:R-:W-:Y:S01]  /*1f980*/  IMAD.WIDE R28, R31.reuse, 0x2, R54 ;  /* 0x000000021f1c7825 */ /* 0x040fe200078e0236 */
[----:B------:R-:W-:Y:S01]  /*1f990*/  PRMT R3, R114, 0x7632, R3 ;  /* 0x0000763272037816 */ /* 0x000fe20000000003 */
[----:B------:R-:W2:Y:S02]  /*1f9a0*/  LDC R8, c[0x0][0x228] ;  /* 0x00008a00ff087b82 */ /* 0x000ea40000000800 */
[----:B------:R-:W-:Y:S01]  /*1f9b0*/  IMAD.IADD R31, R31, 0x1, R148 ;  /* 0x000000011f1f7824 */ /* 0x000fe200078e0294 */
[----:B------:R-:W-:Y:S05]  /*1f9c0*/  @P6 STG.E.U16 desc[UR60][R22.64], R114 ;  /* 0x0000007216006986 */ /* 0x000fea000c10153c */
[----:B------:R-:W0:Y:S01]  /*1f9d0*/  LDC R10, c[0x0][0x228] ;  /* 0x00008a00ff0a7b82 */ /* 0x000e220000000800 */
[----:B------:R4:W-:Y:S01]  /*1f9e0*/  @P2 STG.E.U16 desc[UR60][R28.64], R3 ;  /* 0x000000031c002986 */ /* 0x0009e2000c10153c */
[----:B-1----:R-:W-:-:S02]  /*1f9f0*/  ISETP.LT.AND P2, PT, R173, R30, !P1 ;  /* 0x0000001ead00720c */ /* 0x002fc40004f41270 */
[----:B---3--:R-:W-:Y:S02]  /*1fa00*/  ISETP.LT.AND P6, PT, R172, R32, !P1 ;  /* 0x00000020ac00720c */ /* 0x008fe40004fc1270 */
[----:B----4-:R-:W-:Y:S02]  /*1fa10*/  ISETP.LT.AND P1, PT, R170, R34, !P1 ;  /* 0x00000022aa00720c */ /* 0x010fe40004f21270 */
[----:B------:R-:W1:Y:S01]  /*1fa20*/  LDC R30, c[0x0][0x228] ;  /* 0x00008a00ff1e7b82 */ /* 0x000e620000000800 */
[----:B------:R-:W-:-:S07]  /*1fa30*/  IMAD.WIDE R2, R31, 0x2, R146 ;  /* 0x000000021f027825 */ /* 0x000fce00078e0292 */
[----:B------:R-:W3:Y:S01]  /*1fa40*/  LDC R32, c[0x0][0x228] ;  /* 0x00008a00ff207b82 */ /* 0x000ee20000000800 */
[----:B------:R4:W-:Y:S01]  /*1fa50*/  @P5 STG.E.U16 desc[UR60][R2.64], R82 ;  /* 0x0000005202005986 */ /* 0x0009e2000c10153c */
[----:B-----5:R-:W-:Y:S01]  /*1fa60*/  ISETP.LT.AND P5, PT, R174, R35, !P3 ;  /* 0x00000023ae00720c */ /* 0x020fe20005fa1270 */
[----:B------:R-:W-:-:S05]  /*1fa70*/  IMAD.IADD R29, R31, 0x1, R148 ;  /* 0x000000011f1d7824 */ /* 0x000fca00078e0294 */
[----:B------:R-:W5:Y:S01]  /*1fa80*/  LDC R28, c[0x0][0x228] ;  /* 0x00008a00ff1c7b82 */ /* 0x000f620000000800 */
[----:B------:R-:W-:Y:S01]  /*1fa90*/  IMAD.WIDE R20, R31, 0x2, R14 ;  /* 0x000000021f147825 */ /* 0x000fe200078e020e */
[----:B------:R-:W-:-:S03]  /*1faa0*/  PRMT R34, R86, 0x7632, R34 ;  /* 0x0000763256227816 */ /* 0x000fc60000000022 */
[C---:B------:R-:W-:Y:S01]  /*1fab0*/  IMAD.WIDE R22, R31.reuse, 0x2, R12 ;  /* 0x000000021f167825 */ /* 0x040fe200078e020c */
[----:B----4-:R-:W-:Y:S02]  /*1fac0*/  PRMT R3, R82, 0x7632, R3 ;  /* 0x0000763252037816 */ /* 0x010fe40000000003 */
[----:B------:R-:W4:Y:S01]  /*1fad0*/  LDC R33, c[0x0][0x228] ;  /* 0x00008a00ff217b82 */ /* 0x000f220000000800 */
[----:B------:R-:W-:Y:S02]  /*1fae0*/  IMAD.WIDE R24, R31, 0x2, R54 ;  /* 0x000000021f187825 */ /* 0x000fe400078e0236 */
[----:B------:R0:W-:Y:S02]  /*1faf0*/  @P2 STG.E.U16 desc[UR60][R20.64], R3 ;  /* 0x0000000314002986 */ /* 0x0001e4000c10153c */
[----:B------:R-:W-:Y:S01]  /*1fb00*/  IMAD.WIDE R26, R29, 0x2, R146 ;  /* 0x000000021d1a7825 */ /* 0x000fe200078e0292 */
[----:B--2---:R-:W-:Y:S01]  /*1fb10*/  ISETP.LT.AND P2, PT, R173, R8, !P3 ;  /* 0x00000008ad00720c */ /* 0x004fe20005f41270 */
[----:B------:R-:W-:Y:S01]  /*1fb20*/  @P6 STG.E.U16 desc[UR60][R22.64], R86 ;  /* 0x0000005616006986 */ /* 0x000fe2000c10153c */
[----:B------:R-:W2:Y:S01]  /*1fb30*/  LDC R31, c[0x0][0x228] ;  /* 0x00008a00ff1f7b82 */ /* 0x000ea20000000800 */
[----:B------:R-:W-:-:S02]  /*1fb40*/  VIADD R2, R175, 0x38 ;  /* 0x00000038af027836 */ /* 0x000fc40000000000 */
[----:B------:R1:W-:Y:S04]  /*1fb50*/  @P1 STG.E.U16 desc[UR60][R24.64], R34 ;  /* 0x0000002218001986 */ /* 0x0003e8000c10153c */
[----:B------:R5:W-:Y:S01]  /*1fb60*/  @P5 STG.E.U16 desc[UR60][R26.64], R47 ;  /* 0x0000002f1a005986 */ /* 0x000be2000c10153c */
[----:B------:R-:W4:Y:S01]  /*1fb70*/  LDC R8, c[0x0][0x228] ;  /* 0x00008a00ff087b82 */ /* 0x000f220000000800 */
[----:B0-----:R-:W-:Y:S02]  /*1fb80*/  ISETP.LT.AND P5, PT, R172, R10, !P3 ;  /* 0x0000000aac00720c */ /* 0x001fe40005fa1270 */
[----:B------:R-:W-:Y:S01]  /*1fb90*/  ISETP.GE.AND P1, PT, R2, R153, PT ;  /* 0x000000990200720c */ /* 0x000fe20003f26270 */
[----:B------:R-:W-:-:S04]  /*1fba0*/  IMAD.WIDE R2, R29, 0x2, R14 ;  /* 0x000000021d027825 */ /* 0x000fc800078e020e */
[----:B------:R-:W0:Y:S01]  /*1fbb0*/  LDC R10, c[0x0][0x228] ;  /* 0x00008a00ff0a7b82 */ /* 0x000e220000000800 */
[----:B-1----:R-:W-:Y:S02]  /*1fbc0*/  PRMT R25, R47, 0x7632, R25 ;  /* 0x000076322f197816 */ /* 0x002fe40000000019 */
[----:B------:R-:W-:Y:S02]  /*1fbd0*/  ISETP.LT.AND P3, PT, R170, R30, !P3 ;  /* 0x0000001eaa00720c */ /* 0x000fe40005f61270 */
[----:B---3--:R-:W-:Y:S01]  /*1fbe0*/  ISETP.LT.AND P6, PT, R174, R32, !P4 ;  /* 0x00000020ae00720c */ /* 0x008fe200067c1270 */
[----:B------:R1:W-:Y:S01]  /*1fbf0*/  @P2 STG.E.U16 desc[UR60][R2.64], R25 ;  /* 0x0000001902002986 */ /* 0x0003e2000c10153c */
[----:B-----5:R-:W-:Y:S01]  /*1fc00*/  ISETP.LT.AND P2, PT, R173, R28, !P4 ;  /* 0x0000001cad00720c */ /* 0x020fe20006741270 */
[C---:B------:R-:W-:Y:S01]  /*1fc10*/  IMAD.WIDE R20, R29.reuse, 0x2, R12 ;  /* 0x000000021d147825 */ /* 0x040fe200078e020c */
[----:B------:R-:W3:Y:S03]  /*1fc20*/  LDC R32, c[0x0][0x228] ;  /* 0x00008a00ff207b82 */ /* 0x000ee60000000800 */
[----:B------:R-:W-:Y:S01]  /*1fc30*/  IMAD.IADD R27, R29, 0x1, R148 ;  /* 0x000000011d1b7824 */ /* 0x000fe200078e0294 */
[----:B------:R-:W-:Y:S01]  /*1fc40*/  PRMT R26, R115, 0x7632, R26 ;  /* 0x00007632731a7816 */ /* 0x000fe2000000001a */
[----:B------:R-:W-:Y:S01]  /*1fc50*/  IMAD.WIDE R22, R29, 0x2, R54 ;  /* 0x000000021d167825 */ /* 0x000fe200078e0236 */
[----:B------:R5:W-:Y:S02]  /*1fc60*/  @P5 STG.E.U16 desc[UR60][R20.64], R115 ;  /* 0x0000007314005986 */ /* 0x000be4000c10153c */
[----:B------:R-:W3:Y:S01]  /*1fc70*/  LDC R34, c[0x0][0x228] ;  /* 0x00008a00ff227b82 */ /* 0x000ee20000000800 */
[C---:B-1----:R-:W-:Y:S01]  /*1fc80*/  IMAD.WIDE R24, R27.reuse, 0x2, R146 ;  /* 0x000000021b187825 */ /* 0x042fe200078e0292 */
[----:B------:R-:W-:Y:S03]  /*1fc90*/  @P3 STG.E.U16 desc[UR60][R22.64], R26 ;  /* 0x0000001a16003986 */ /* 0x000fe6000c10153c */
[----:B------:R-:W-:Y:S01]  /*1fca0*/  IMAD.WIDE R2, R27, 0x2, R14 ;  /* 0x000000021b027825 */ /* 0x000fe200078e020e */
[----:B--2---:R-:W-:-:S02]  /*1fcb0*/  ISETP.LT.AND P5, PT, R172, R31, !P4 ;  /* 0x0000001fac00720c */ /* 0x004fc400067a1270 */
[----:B------:R-:W1:Y:S01]  /*1fcc0*/  LDC R35, c[0x0][0x228] ;  /* 0x00008a00ff237b82 */ /* 0x000e620000000800 */
[----:B-----5:R-:W-:Y:S01]  /*1fcd0*/  PRMT R21, R83, 0x7632, R21 ;  /* 0x0000763253157816 */ /* 0x020fe20000000015 */
[----:B------:R2:W-:Y:S01]  /*1fce0*/  @P6 STG.E.U16 desc[UR60][R24.64], R83 ;  /* 0x0000005318006986 */ /* 0x0005e2000c10153c */
[----:B----4-:R-:W-:Y:S02]  /*1fcf0*/  ISETP.LT.AND P4, PT, R170, R33, !P4 ;  /* 0x00000021aa00720c */ /* 0x010fe40006781270 */
[----:B------:R-:W-:Y:S01]  /*1fd00*/  ISETP.LT.AND P6, PT, R174, R8, !P1 ;  /* 0x00000008ae00720c */ /* 0x000fe20004fc1270 */
[----:B------:R4:W-:Y:S01]  /*1fd10*/  @P2 STG.E.U16 desc[UR60][R2.64], R21 ;  /* 0x0000001502002986 */ /* 0x0009e2000c10153c */
[----:B0-----:R-:W-:Y:S01]  /*1fd20*/  ISETP.LT.AND P2, PT, R173, R10, !P1 ;  /* 0x0000000aad00720c */ /* 0x001fe20004f41270 */
[----:B------:R-:W-:Y:S01]  /*1fd30*/  IMAD.IADD R33, R27, 0x1, R148 ;  /* 0x000000011b217824 */ /* 0x000fe200078e0294 */
[----:B------:R-:W-:Y:S01]  /*1fd40*/  PRMT R10, R48, 0x7632, R10 ;  /* 0x00007632300a7816 */ /* 0x000fe2000000000a */
[----:B------:R-:W0:Y:S01]  /*1fd50*/  LDS.128 R20, [R0] ;  /* 0x0000000000147984 */ /* 0x000e220000000c00 */
[----:B------:R-:W5:Y:S01]  /*1fd60*/  LDC R37, c[0x0][0x228] ;  /* 0x00008a00ff257b82 */ /* 0x000f620000000800 */
[----:B------:R-:W-:-:S04]  /*1fd70*/  IMAD.WIDE R28, R33, 0x2, R146 ;  /* 0x00000002211c7825 */ /* 0x000fc800078e0292 */
[----:B--2---:R-:W-:Y:S01]  /*1fd80*/  IMAD.WIDE R24, R27, 0x2, R12 ;  /* 0x000000021b187825 */ /* 0x004fe200078e020c */
[----:B----4-:R-:W-:Y:S02]  /*1fd90*/  PRMT R3, R87, 0x7632, R3 ;  /* 0x0000763257037816 */ /* 0x010fe40000000003 */
[----:B------:R-:W2:Y:S01]  /*1fda0*/  LDC R38, c[0x0][0x228] ;  /* 0x00008a00ff267b82 */ /* 0x000ea20000000800 */
[----:B------:R-:W-:Y:S01]  /*1fdb0*/  IMAD.WIDE R26, R27, 0x2, R54 ;  /* 0x000000021b1a7825 */ /* 0x000fe200078e0236 */
[----:B------:R-:W-:Y:S03]  /*1fdc0*/  @P5 STG.E.U16 desc[UR60][R24.64], R87 ;  /* 0x0000005718005986 */ /* 0x000fe6000c10153c */
[----:B------:R-:W-:Y:S01]  /*1fdd0*/  IMAD.WIDE R30, R33, 0x2, R14 ;  /* 0x00000002211e7825 */ /* 0x000fe200078e020e */
[----:B------:R-:W-:Y:S04]  /*1fde0*/  @P4 STG.E.U16 desc[UR60][R26.64], R3 ;  /* 0x000000031a004986 */ /* 0x000fe8000c10153c */
[----:B------:R4:W-:Y:S04]  /*1fdf0*/  @P6 STG.E.U16 desc[UR60][R28.64], R48 ;  /* 0x000000301c006986 */ /* 0x0009e8000c10153c */
[----:B------:R0:W-:Y:S01]  /*1fe00*/  @P2 STG.E.U16 desc[UR60][R30.64], R10 ;  /* 0x0000000a1e002986 */ /* 0x0001e2000c10153c */
[----:B---3--:R-:W-:-:S02]  /*1fe10*/  ISETP.LT.AND P2, PT, R172, R32, !P1 ;  /* 0x00000020ac00720c */ /* 0x008fc40004f41270 */
[----:B------:R-:W-:Y:S01]  /*1fe20*/  ISETP.LT.AND P1, PT, R170, R34, !P1 ;  /* 0x00000022aa00720c */ /* 0x000fe20004f21270 */
[----:B------:R-:W3:Y:S01]  /*1fe30*/  LDC R32, c[0x0][0x228] ;  /* 0x00008a00ff207b82 */ /* 0x000ee20000000800 */
[----:B------:R-:W-:-:S07]  /*1fe40*/  VIADD R8, R175, 0x39 ;  /* 0x00000039af087836 */ /* 0x000fce0000000000 */
[----:B------:R-:W5:Y:S01]  /*1fe50*/  LDC R34, c[0x0][0x228] ;  /* 0x00008a00ff227b82 */ /* 0x000f620000000800 */
[----:B------:R-:W-:Y:S01]  /*1fe60*/  ISETP.GE.AND P3, PT, R8, R151, PT ;  /* 0x000000970800720c */ /* 0x000fe20003f66270 */
[----:B------:R-:W-:-:S03]  /*1fe70*/  VIADD R8, R175, 0x3a ;  /* 0x0000003aaf087836 */ /* 0x000fc60000000000 */
[----:B-1----:R-:W-:Y:S01]  /*1fe80*/  ISETP.LT.AND P5, PT, R174, R35, !P3 ;  /* 0x00000023ae00720c */ /* 0x002fe20005fa1270 */
[C---:B----4-:R-:W-:Y:S01]  /*1fe90*/  IMAD.IADD R29, R33.reuse, 0x1, R148 ;  /* 0x00000001211d7824 */ /* 0x050fe200078e0294 */
[----:B------:R-:W-:Y:S01]  /*1fea0*/  ISETP.GE.AND P4, PT, R8, R145, PT ;  /* 0x000000910800720c */ /* 0x000fe20003f86270 */
[----:B------:R-:W-:Y:S01]  /*1feb0*/  IMAD.WIDE R2, R33, 0x2, R12 ;  /* 0x0000000221027825 */ /* 0x000fe200078e020c */
[----:B------:R-:W1:Y:S01]  /*1fec0*/  LDC R8, c[0x0][0x228] ;  /* 0x00008a00ff087b82 */ /* 0x000e620000000800 */
[----:B------:R-:W-:Y:S02]  /*1fed0*/  ISETP.LT.AND P6, PT, R173, R36, !P3 ;  /* 0x00000024ad00720c */ /* 0x000fe40005fc1270 */
[----:B------:R-:W-:Y:S01]  /*1fee0*/  IMAD.WIDE R24, R33, 0x2, R54 ;  /* 0x0000000221187825 */ /* 0x000fe200078e0236 */
[----:B0-----:R-:W-:Y:S01]  /*1fef0*/  PRMT R31, R16, 0x7632, R31 ;  /* 0x00007632101f7816 */ /* 0x001fe2000000001f */
[----:B------:R0:W-:Y:S02]  /*1ff00*/  @P2 STG.E.U16 desc[UR60][R2.64], R16 ;  /* 0x0000001002002986 */ /* 0x0001e4000c10153c */
[----:B------:R-:W-:Y:S01]  /*1ff10*/  VIADD R0, R175, 0x3b ;  /* 0x0000003baf007836 */ /* 0x000fe20000000000 */
[----:B------:R-:W4:Y:S01]  /*1ff20*/  LDC R28, c[0x0][0x228] ;  /* 0x00008a00ff1c7b82 */ /* 0x000f220000000800 */
[----:B------:R-:W-:Y:S01]  /*1ff30*/  IMAD.WIDE R26, R29, 0x2, R146 ;  /* 0x000000021d1a7825 */ /* 0x000fe200078e0292 */
[----:B------:R2:W-:Y:S01]  /*1ff40*/  @P1 STG.E.U16 desc[UR60][R24.64], R31 ;  /* 0x0000001f18001986 */ /* 0x0005e2000c10153c */
[----:B---3--:R-:W-:-:S02]  /*1ff50*/  ISETP.LT.AND P1, PT, R172, R32, !P3 ;  /* 0x00000020ac00720c */ /* 0x008fc40005f21270 */
[----:B------:R-:W-:-:S03]  /*1ff60*/  ISETP.GE.AND P2, PT, R0, R11, PT ;  /* 0x0000000b0000720c */ /* 0x000fc60003f46270 */
[----:B------:R-:W3:Y:S01]  /*1ff70*/  LDC R30, c[0x0][0x228] ;  /* 0x00008a00ff1e7b82 */ /* 0x000ee20000000800 */
[----:B------:R-:W-:Y:S01]  /*1ff80*/  @P5 STG.E.U16 desc[UR60][R26.64], R4 ;  /* 0x000000041a005986 */ /* 0x000fe2000c10153c */
[----:B-----5:R-:W-:Y:S01]  /*1ff90*/  ISETP.LT.AND P3, PT, R170, R34, !P3 ;  /* 0x00000022aa00720c */ /* 0x020fe20005f61270 */
[C---:B------:R-:W-:Y:S01]  /*1ffa0*/  IMAD.WIDE R10, R29.reuse, 0x2, R14 ;  /* 0x000000021d0a7825 */ /* 0x040fe200078e020e */
[----:B0-----:R-:W-:Y:S02]  /*1ffb0*/  PRMT R3, R4, 0x7632, R3 ;  /* 0x0000763204037816 */ /* 0x001fe40000000003 */
[----:B------:R-:W-:Y:S01]  /*1ffc0*/  ISETP.LT.AND P5, PT, R174, R37, !P4 ;  /* 0x00000025ae00720c */ /* 0x000fe200067a1270 */
[----:B--2---:R-:W-:Y:S01]  /*1ffd0*/  IMAD.IADD R31, R29, 0x1, R148 ;  /* 0x000000011d1f7824 */ /* 0x004fe200078e0294 */
[----:B------:R-:W0:Y:S01]  /*1ffe0*/  LDC R16, c[0x0][0x228] ;  /* 0x00008a00ff107b82 */ /* 0x000e220000000800 */
[----:B------:R2:W-:Y:S01]  /*1fff0*/  @P6 STG.E.U16 desc[UR60][R10.64], R3 ;  /* 0x000000030a006986 */ /* 0x0005e2000c10153c */
[----:B------:R-:W-:Y:S01]  /*20000*/  ISETP.LT.AND P6, PT, R173, R38, !P4 ;  /* 0x00000026ad00720c */ /* 0x000fe200067c1270 */
[----:B------:R-:W-:Y:S01]  /*20010*/  IMAD.WIDE R24, R31, 0x2, R146 ;  /* 0x000000021f187825 */ /* 0x000fe200078e0292 */
[----:B------:R-:W-:-:S04]  /*20020*/  PRMT R34, R20, 0x7632, R34 ;  /* 0x0000763214227816 */ /* 0x000fc80000000022 */
[----:B------:R-:W5:Y:S01]  /*20030*/  LDC R32, c[0x0][0x228] ;  /* 0x00008a00ff207b82 */ /* 0x000f620000000800 */
[----:B--2---:R-:W-:-:S07]  /*20040*/  IMAD.WIDE R2, R29, 0x2, R12 ;  /* 0x000000021d027825 */ /* 0x004fce00078e020c */
[----:B------:R-:W2:Y:S01]  /*20050*/  LDC R4, c[0x0][0x228] ;  /* 0x00008a00ff047b82 */ /* 0x000ea20000000800 */
[----:B------:R-:W-:Y:S01]  /*20060*/  IMAD.WIDE R10, R29, 0x2, R54 ;  /* 0x000000021d0a7825 */ /* 0x000fe200078e0236 */
[----:B------:R3:W-:Y:S01]  /*20070*/  @P1 STG.E.U16 desc[UR60][R2.64], R20 ;  /* 0x0000001402001986 */ /* 0x0007e2000c10153c */
[----:B------:R-:W-:-:S03]  /*20080*/  PRMT R35, R49, 0x7632, R35 ;  /* 0x0000763231237816 */ /* 0x000fc60000000023 */
[----:B------:R0:W-:Y:S01]  /*20090*/  @P3 STG.E.U16 desc[UR60][R10.64], R34 ;  /* 0x000000220a003986 */ /* 0x0001e2000c10153c */
[----:B------:R-:W-:Y:S01]  /*200a0*/  IMAD.WIDE R26, R31, 0x2, R14 ;  /* 0x000000021f1a7825 */ /* 0x000fe200078e020e */
[----:B------:R-:W2:Y:S02]  /*200b0*/  LDC R33, c[0x0][0x228] ;  /* 0x00008a00ff217b82 */ /* 0x000ea40000000800 */
[----:B------:R2:W-:Y:S01]  /*200c0*/  @P5 STG.E.U16 desc[UR60][R24.64], R49 ;  /* 0x0000003118005986 */ /* 0x0005e2000c10153c */
[----:B-1----:R-:W-:Y:S01]  /*200d0*/  ISETP.LT.AND P5, PT, R172, R8, !P4 ;  /* 0x00000008ac00720c */ /* 0x002fe200067a1270 */
[----:B------:R-:W-:Y:S01]  /*200e0*/  VIADD R0, R175, 0x3c ;  /* 0x0000003caf007836 */ /* 0x000fe20000000000 */
[----:B----4-:R-:W-:Y:S01]  /*200f0*/  ISETP.LT.AND P4, PT, R170, R28, !P4 ;  /* 0x0000001caa00720c */ /* 0x010fe20006781270 */
[----:B------:R-:W-:Y:S01]  /*20100*/  @P6 STG.E.U16 desc[UR60][R26.64], R35 ;  /* 0x000000231a006986 */ /* 0x000fe2000c10153c */
[----:B---3--:R-:W-:Y:S01]  /*20110*/  ISETP.LT.AND P6, PT, R174, R30, !P2 ;  /* 0x0000001eae00720c */ /* 0x008fe200057c1270 */
[----:B------:R-:W1:Y:S01]  /*20120*/  LDC R28, c[0x0][0x228] ;  /* 0x00008a00ff1c7b82 */ /* 0x000e620000000800 */
[----:B------:R-:W-:Y:S01]  /*20130*/  IMAD.WIDE R2, R31, 0x2, R12 ;  /* 0x000000021f027825 */ /* 0x000fe200078e020c */
[----:B------:R-:W-:-:S03]  /*20140*/  ISETP.GE.AND P1, PT, R0, R9, PT ;  /* 0x000000090000720c */ /* 0x000fc60003f26270 */
[----:B------:R-:W-:Y:S02]  /*20150*/  IMAD.IADD R29, R31, 0x1, R148 ;  /* 0x000000011f1d7824 */ /* 0x000fe400078e0294 */
[----:B------:R-:W-:Y:S01]  /*20160*/  VIADD R0, R175, 0x3d ;  /* 0x0000003daf007836 */ /* 0x000fe20000000000 */
[----:B------:R-:W3:Y:S01]  /*20170*/  LDC R30, c[0x0][0x228] ;  /* 0x00008a00ff1e7b82 */ /* 0x000ee20000000800 */
[----:B------:R-:W-:Y:S01]  /*20180*/  IMAD.WIDE R8, R31, 0x2, R54 ;  /* 0x000000021f087825 */ /* 0x000fe200078e0236 */
[----:B------:R-:W-:Y:S01]  /*20190*/  PRMT R20, R17, 0x7632, R20 ;  /* 0x0000763211147816 */ /* 0x000fe20000000014 */
[----:B------:R4:W-:Y:S01]  /*201a0*/  @P5 STG.E.U16 desc[UR60][R2.64], R17 ;  /* 0x0000001102005986 */ /* 0x0009e2000c10153c */
[----:B0-----:R-:W-:Y:S01]  /*201b0*/  ISETP.LT.AND P5, PT, R173, R16, !P2 ;  /* 0x00000010ad00720c */ /* 0x001fe200057a1270 */
[----:B------:R-:W-:Y:S01]  /*201c0*/  IMAD.WIDE R10, R29, 0x2, R146 ;  /* 0x000000021d0a7825 */ /* 0x000fe200078e0292 */
[----:B------:R-:W-:Y:S02]  /*201d0*/  ISETP.GE.AND P3, PT, R0, R157, PT ;  /* 0x0000009d0000720c */ /* 0x000fe40003f66270 */
[----:B------:R-:W0:Y:S01]  /*201e0*/  LDC R16, c[0x0][0x228] ;  /* 0x00008a00ff107b82 */ /* 0x000e220000000800 */
[----:B------:R-:W-:Y:S01]  /*201f0*/  VIADD R0, R175, 0x3e ;  /* 0x0000003eaf007836 */ /* 0x000fe20000000000 */
[----:B------:R4:W-:Y:S01]  /*20200*/  @P4 STG.E.U16 desc[UR60][R8.64], R20 ;  /* 0x0000001408004986 */ /* 0x0009e2000c10153c */
[----:B-----5:R-:W-:-:S03]  /*20210*/  ISETP.LT.AND P4, PT, R172, R32, !P2 ;  /* 0x00000020ac00720c */ /* 0x020fc60005781270 */
[----:B------:R5:W-:Y:S01]  /*20220*/  @P6 STG.E.U16 desc[UR60][R10.64], R5 ;  /* 0x000000050a006986 */ /* 0x000be2000c10153c */
[----:B--2---:R-:W-:Y:S01]  /*20230*/  ISETP.LT.AND P6, PT, R170, R4, !P2 ;  /* 0x00000004aa00720c */ /* 0x004fe200057c1270 */
[C---:B------:R-:W-:Y:S01]  /*20240*/  IMAD.WIDE R24, R29.reuse, 0x2, R14 ;  /* 0x000000021d187825 */ /* 0x040fe200078e020e */
[----:B------:R-:W-:Y:S01]  /*20250*/  ISETP.GE.AND P2, PT, R0, R155, PT ;  /* 0x0000009b0000720c */ /* 0x000fe20003f46270 */
[----:B----4-:R-:W2:Y:S02]  /*20260*/  LDC R17, c[0x0][0x228] ;  /* 0x00008a00ff117b82 */ /* 0x010ea40000000800 */
[----:B------:R-:W-:Y:S01]  /*20270*/  IMAD.WIDE R2, R29, 0x2, R12 ;  /* 0x000000021d027825 */ /* 0x000fe200078e020c */
[----:B------:R-:W-:-:S05]  /*20280*/  PRMT R9, R5, 0x7632, R9 ;  /* 0x0000763205097816 */ /* 0x000fca0000000009 */
[----:B------:R-:W4:Y:S01]  /*20290*/  LDC R0, c[0x0][0x228] ;  /* 0x00008a00ff007b82 */ /* 0x000f220000000800 */
[----:B------:R3:W-:Y:S01]  /*202a0*/  @P5 STG.E.U16 desc[UR60][R24.64], R9 ;  /* 0x0000000918005986 */ /* 0x0007e2000c10153c */
[----:B-----5:R-:W-:Y:S01]  /*202b0*/  PRMT R11, R21, 0x7632, R11 ;  /* 0x00007632150b7816 */ /* 0x020fe2000000000b */
[----:B------:R-:W-:Y:S01]  /*202c0*/  IMAD.WIDE R4, R29, 0x2, R54 ;  /* 0x000000021d047825 */ /* 0x000fe200078e0236 */
[----:B-1----:R-:W-:Y:S01]  /*202d0*/  ISETP.LT.AND P5, PT, R174, R28, !P1 ;  /* 0x0000001cae00720c */ /* 0x002fe20004fa1270 */
[----:B------:R1:W-:Y:S03]  /*202e0*/  @P4 STG.E.U16 desc[UR60][R2.64], R21 ;  /* 0x0000001502004986 */ /* 0x0003e6000c10153c */
[----:B------:R-:W5:Y:S01]  /*202f0*/  LDC R20, c[0x0][0x228] ;  /* 0x00008a00ff147b82 */ /* 0x000f620000000800 */
[----:B---3--:R-:W-:Y:S01]  /*20300*/  ISETP.LT.AND P4, PT, R173, R30, !P1 ;  /* 0x0000001ead00720c */ /* 0x008fe20004f81270 */
[----:B------:R-:W-:Y:S01]  /*20310*/  IMAD.IADD R29, R29, 0x1, R148 ;  /* 0x000000011d1d7824 */ /* 0x000fe200078e0294 */
[----:B------:R3:W-:Y:S05]  /*20320*/  @P6 STG.E.U16 desc[UR60][R4.64], R11 ;  /* 0x0000000b04006986 */ /* 0x0007ea000c10153c */
[----:B------:R-:W5:Y:S01]  /*20330*/  LDC R24, c[0x0][0x228] ;  /* 0x00008a00ff187b82 */ /* 0x000f620000000800 */
[----:B------:R-:W-:-:S07]  /*20340*/  ISETP.LT.AND P6, PT, R172, R33, !P1 ;  /* 0x00000021ac00720c */ /* 0x000fce0004fc1270 */
[----:B-1----:R-:W1:Y:S01]  /*20350*/  LDC R21, c[0x0][0x228] ;  /* 0x00008a00ff157b82 */ /* 0x002e620000000800 */
[----:B0-----:R-:W-:Y:S01]  /*20360*/  ISETP.LT.AND P1, PT, R170, R16, !P1 ;  /* 0x00000010aa00720c */ /* 0x001fe20004f21270 */
[----:B------:R-:W-:Y:S01]  /*20370*/  IMAD.WIDE R8, R29, 0x2, R146 ;  /* 0x000000021d087825 */ /* 0x000fe200078e0292 */
[----:B---3--:R-:W-:-:S05]  /*20380*/  PRMT R5, R50, 0x7632, R5 ;  /* 0x0000763232057816 */ /* 0x008fca0000000005 */
[----:B------:R-:W0:Y:S01]  /*20390*/  LDC R16, c[0x0][0x228] ;  /* 0x00008a00ff107b82 */ /* 0x000e220000000800 */
[C---:B------:R-:W-:Y:S01]  /*203a0*/  IMAD.WIDE R10, R29.reuse, 0x2, R14 ;  /* 0x000000021d0a7825 */ /* 0x040fe200078e020e */
[----:B------:R3:W-:Y:S01]  /*203b0*/  @P5 STG.E.U16 desc[UR60][R8.64], R50 ;  /* 0x0000003208005986 */ /* 0x0007e2000c10153c */
[----:B----4-:R-:W-:Y:S02]  /*203c0*/  ISETP.LT.AND P5, PT, R174, R0, !P3 ;  /* 0x00000000ae00720c */ /* 0x010fe40005fa1270 */
[----:B------:R-:W-:Y:S01]  /*203d0*/  IMAD.WIDE R2, R29, 0x2, R12 ;  /* 0x000000021d027825 */ /* 0x000fe200078e020c */
[----:B------:R4:W-:Y:S02]  /*203e0*/  @P4 STG.E.U16 desc[UR60][R10.64], R5 ;  /* 0x000000050a004986 */ /* 0x0009e4000c10153c */
[----:B------:R-:W0:Y:S01]  /*203f0*/  LDC R0, c[0x0][0x228] ;  /* 0x00008a00ff007b82 */ /* 0x000e220000000800 */
[----:B--2---:R-:W-:Y:S01]  /*20400*/  ISETP.LT.AND P4, PT, R173, R17, !P3 ;  /* 0x00000011ad00720c */ /* 0x004fe20005f81270 */
[----:B------:R2:W-:Y:S01]  /*20410*/  @P6 STG.E.U16 desc[UR60][R2.64], R18 ;  /* 0x0000001202006986 */ /* 0x0005e2000c10153c */
[----:B---3--:R-:W-:-:S05]  /*20420*/  PRMT R9, R18, 0x7632, R9 ;  /* 0x0000763212097816 */ /* 0x008fca0000000009 */
[----:B------:R-:W3:Y:S01]  /*20430*/  LDC R25, c[0x0][0x228] ;  /* 0x00008a00ff197b82 */ /* 0x000ee20000000800 */
[----:B----4-:R-:W-:-:S07]  /*20440*/  IMAD.WIDE R4, R29, 0x2, R54 ;  /* 0x000000021d047825 */ /* 0x010fce00078e0236 */
[----:B------:R-:W4:Y:S01]  /*20450*/  LDC R26, c[0x0][0x228] ;  /* 0x00008a00ff1a7b82 */ /* 0x000f220000000800 */
[----:B------:R-:W-:Y:S01]  /*20460*/  IMAD.IADD R17, R29, 0x1, R148 ;  /* 0x000000011d117824 */ /* 0x000fe200078e0294 */
[----:B------:R2:W-:Y:S01]  /*20470*/  @P1 STG.E.U16 desc[UR60][R4.64], R9 ;  /* 0x0000000904001986 */ /* 0x0005e2000c10153c */
[----:B-----5:R-:W-:-:S05]  /*20480*/  ISETP.LT.AND P1, PT, R172, R20, !P3 ;  /* 0x00000014ac00720c */ /* 0x020fca0005f21270 */
[----:B------:R-:W5:Y:S01]  /*20490*/  LDC R27, c[0x0][0x228] ;  /* 0x00008a00ff1b7b82 */ /* 0x000f620000000800 */
[----:B-1----:R-:W-:Y:S01]  /*204a0*/  ISETP.LT.AND P3, PT, R170, R21, !P3 ;  /* 0x00000015aa00720c */ /* 0x002fe20005f61270 */
[----:B--2---:R-:W-:Y:S01]  /*204b0*/  IMAD.WIDE R2, R17, 0x2, R146 ;  /* 0x0000000211027825 */ /* 0x004fe200078e0292 */
[----:B------:R-:W-:-:S05]  /*204c0*/  ISETP.LT.AND P6, PT, R174, R24, !P2 ;  /* 0x00000018ae00720c */ /* 0x000fca00057c1270 */
[----:B------:R-:W1:Y:S01]  /*204d0*/  LDC R28, c[0x0][0x228] ;  /* 0x00008a00ff1c7b82 */ /* 0x000e620000000800 */
[----:B------:R-:W-:Y:S01]  /*204e0*/  IMAD.WIDE R8, R17, 0x2, R14 ;  /* 0x0000000211087825 */ /* 0x000fe200078e020e */
[----:B------:R-:W-:-:S06]  /*204f0*/  PRMT R5, R6, 0x7632, R5 ;  /* 0x0000763206057816 */ /* 0x000fcc0000000005 */
[----:B------:R-:W2:Y:S01]  /*20500*/  LDC R30, c[0x0][0x228] ;  /* 0x00008a00ff1e7b82 */ /* 0x000ea20000000800 */
[C---:B------:R-:W-:Y:S01]  /*20510*/  IMAD.IADD R21, R17.reuse, 0x1, R148 ;  /* 0x0000000111157824 */ /* 0x040fe200078e0294 */
[----:B------:R3:W-:Y:S01]  /*20520*/  @P5 STG.E.U16 desc[UR60][R2.64], R6 ;  /* 0x0000000602005986 */ /* 0x0007e2000c10153c */
[----:B------:R-:W-:-:S03]  /*20530*/  IMAD.WIDE R10, R17, 0x2, R12 ;  /* 0x00000002110a7825 */ /* 0x000fc600078e020c */
[----:B------:R3:W-:Y:S01]  /*20540*/  @P4 STG.E.U16 desc[UR60][R8.64], R5 ;  /* 0x0000000508004986 */ /* 0x0007e2000c10153c */
[----:B0-----:R-:W-:-:S03]  /*20550*/  ISETP.LT.AND P4, PT, R173, R16, !P0 ;  /* 0x00000010ad00720c */ /* 0x001fc60004781270 */
[----:B------:R-:W-:Y:S01]  /*20560*/  @P1 STG.E.U16 desc[UR60][R10.64], R22 ;  /* 0x000000160a001986 */ /* 0x000fe2000c10153c */
[----:B---3--:R-:W-:Y:S01]  /*20570*/  PRMT R3, R22, 0x7632, R3 ;  /* 0x0000763216037816 */ /* 0x008fe20000000003 */
[----:B------:R-:W-:-:S04]  /*20580*/  IMAD.WIDE R4, R17, 0x2, R54 ;  /* 0x0000000211047825 */ /* 0x000fc800078e0236 */
[----:B------:R-:W-:Y:S01]  /*20590*/  IMAD.WIDE R16, R21, 0x2, R146 ;  /* 0x0000000215107825 */ /* 0x000fe200078e0292 */
[----:B------:R0:W-:Y:S01]  /*205a0*/  @P3 STG.E.U16 desc[UR60][R4.64], R3 ;  /* 0x0000000304003986 */ /* 0x0001e2000c10153c */
[----:B------:R-:W-:-:S03]  /*205b0*/  ISETP.LT.AND P3, PT, R172, R25, !P2 ;  /* 0x00000019ac00720c */ /* 0x000fc60005761270 */
[----:B------:R3:W-:Y:S01]  /*205c0*/  @P6 STG.E.U16 desc[UR60][R16.64], R51 ;  /* 0x0000003310006986 */ /* 0x0007e2000c10153c */
[----:B------:R-:W-:Y:S02]  /*205d0*/  ISETP.LT.AND P6, PT, R173, R0, !P2 ;  /* 0x00000000ad00720c */ /* 0x000fe400057c1270 */
[----:B----4-:R-:W-:Y:S02]  /*205e0*/  ISETP.LT.AND P2, PT, R170, R26, !P2 ;  /* 0x0000001aaa00720c */ /* 0x010fe40005741270 */
[----:B-----5:R-:W-:Y:S02]  /*205f0*/  ISETP.LT.AND P5, PT, R174, R27, !P0 ;  /* 0x0000001bae00720c */ /* 0x020fe400047a1270 */
[----:B-1----:R-:W-:Y:S01]  /*20600*/  ISETP.LT.AND P1, PT, R172, R28, !P0 ;  /* 0x0000001cac00720c */ /* 0x002fe20004721270 */
[C---:B------:R-:W-:Y:S01]  /*20610*/  IMAD.IADD R25, R21.reuse, 0x1, R148 ;  /* 0x0000000115197824 */ /* 0x040fe200078e0294 */
[----:B--2---:R-:W-:Y:S01]  /*20620*/  ISETP.LT.AND P0, PT, R170, R30, !P0 ;  /* 0x0000001eaa00720c */ /* 0x004fe20004701270 */
[----:B0-----:R-:W-:Y:S01]  /*20630*/  IMAD.WIDE R2, R21, 0x2, R14 ;  /* 0x0000000215027825 */ /* 0x001fe200078e020e */
[----:B------:R-:W-:-:S02]  /*20640*/  PRMT R0, R51, 0x7632, R0 ;  /* 0x0000763233007816 */ /* 0x000fc40000000000 */
[----:B------:R-:W-:Y:S01]  /*20650*/  PRMT R5, R19, 0x7632, R5 ;  /* 0x0000763213057816 */ /* 0x000fe20000000005 */
[----:B------:R-:W-:Y:S01]  /*20660*/  IMAD.WIDE R8, R21, 0x2, R12 ;  /* 0x0000000215087825 */ /* 0x000fe200078e020c */
[----:B------:R-:W-:-:S03]  /*20670*/  PRMT R4, R7, 0x7632, R4 ;  /* 0x0000763207047816 */ /* 0x000fc60000000004 */
[----:B------:R-:W-:Y:S01]  /*20680*/  IMAD.WIDE R10, R21, 0x2, R54 ;  /* 0x00000002150a7825 */ /* 0x000fe200078e0236 */
[----:B------:R3:W-:Y:S03]  /*20690*/  @P6 STG.E.U16 desc[UR60][R2.64], R0 ;  /* 0x0000000002006986 */ /* 0x0007e6000c10153c */
[C---:B------:R-:W-:Y:S01]  /*206a0*/  IMAD.WIDE R146, R25.reuse, 0x2, R146 ;  /* 0x0000000219927825 */ /* 0x040fe200078e0292 */
[----:B------:R3:W-:Y:S03]  /*206b0*/  @P3 STG.E.U16 desc[UR60][R8.64], R19 ;  /* 0x0000001308003986 */ /* 0x0007e6000c10153c */
[C---:B------:R-:W-:Y:S01]  /*206c0*/  IMAD.WIDE R14, R25.reuse, 0x2, R14 ;  /* 0x00000002190e7825 */ /* 0x040fe200078e020e */
[----:B------:R3:W-:Y:S03]  /*206d0*/  @P2 STG.E.U16 desc[UR60][R10.64], R5 ;  /* 0x000000050a002986 */ /* 0x0007e6000c10153c */
[C---:B------:R-:W-:Y:S01]  /*206e0*/  IMAD.WIDE R12, R25.reuse, 0x2, R12 ;  /* 0x00000002190c7825 */ /* 0x040fe200078e020c */
[----:B------:R3:W-:Y:S04]  /*206f0*/  @P5 STG.E.U16 desc[UR60][R146.64], R7 ;  /* 0x0000000792005986 */ /* 0x0007e8000c10153c */
[----:B------:R3:W-:Y:S01]  /*20700*/  @P4 STG.E.U16 desc[UR60][R14.64], R4 ;  /* 0x000000040e004986 */ /* 0x0007e2000c10153c */
[----:B------:R-:W-:-:S03]  /*20710*/  IMAD.WIDE R54, R25, 0x2, R54 ;  /* 0x0000000219367825 */ /* 0x000fc600078e0236 */
[----:B------:R3:W-:Y:S01]  /*20720*/  @P1 STG.E.U16 desc[UR60][R12.64], R23 ;  /* 0x000000170c001986 */ /* 0x0007e2000c10153c */
[----:B------:R-:W-:Y:S05]  /*20730*/  @!P0 EXIT ;  /* 0x000000000000894d */ /* 0x000fea0003800000 */
[----:B------:R-:W-:-:S05]  /*20740*/  PRMT R27, R23, 0x7632, R27 ;  /* 0x00007632171b7816 */ /* 0x000fca000000001b */
[----:B------:R-:W-:Y:S01]  /*20750*/  STG.E.U16 desc[UR60][R54.64], R27 ;  /* 0x0000001b36007986 */ /* 0x000fe2000c10153c */
[----:B------:R-:W-:Y:S05]  /*20760*/  EXIT ;  /* 0x000000000000794d */ /* 0x000fea0003800000 */
.L_x_2:
[----:B------:R-:W-:-:S00]  /*20770*/  BRA `(.L_x_2) ;  /* 0xfffffffc00fc7947 */ /* 0x000fc0000383ffff */
[----:B------:R-:W-:-:S00]  /*20780*/  NOP ;  /* 0x0000000000007918 */ /* 0x000fc00000000000 */
[----:B------:R-:W-:-:S00]  /*20790*/  NOP ;  /* 0x0000000000007918 */ /* 0x000fc00000000000 */
[----:B------:R-:W-:-:S00]  /*207a0*/  NOP ;  /* 0x0000000000007918 */ /* 0x000fc00000000000 */
[----:B------:R-:W-:-:S00]  /*207b0*/  NOP ;  /* 0x0000000000007918 */ /* 0x000fc00000000000 */
[----:B------:R-:W-:-:S00]  /*207c0*/  NOP ;  /* 0x0000000000007918 */ /* 0x000fc00000000000 */
[----:B------:R-:W-:-:S00]  /*207d0*/  NOP ;  /* 0x0000000000007918 */ /* 0x000fc00000000000 */
[----:B------:R-:W-:-:S00]  /*207e0*/  NOP ;  /* 0x0000000000007918 */ /* 0x000fc00000000000 */
[----:B------:R-:W-:-:S00]  /*207f0*/  NOP ;  /* 0x0000000000007918 */ /* 0x000fc00000000000 */
.L_x_3:


//--------------------- .nv.shared.matmul_kernel  --------------------------
	.section	.nv.shared.matmul_kernel,"aw",@nobits
	.sectionflags	@""
	.align	16
	.zero		1024


//--------------------- .nv.shared.reserved.0     --------------------------
	.section	.nv.shared.reserved.0,"aw",@nobits
	.weak		__nv_reservedSMEM_offset_0_alias
	.size		__nv_reservedSMEM_offset_0_alias, 0, 0
	.other		__nv_reservedSMEM_offset_0_alias,@"STO_CUDA_RESERVED_SHARED STV_DEFAULT"
__nv_reservedSMEM_offset_0_alias:
	.zero		0


//--------------------- .nv.constant0.matmul_kernel --------------------------
	.section	.nv.constant0.matmul_kernel,"a",@progbits
	.sectionflags	@""
	.align	4
.nv.constant0.matmul_kernel:
	.zero		608


//--------------------- SYMBOLS --------------------------

	.type		.nv.reservedSmem.offset0,@object
	.size		.nv.reservedSmem.offset0,0x4
